// auto-generated by cutlass_sweep.gemm — config: {"arch": "sm_100", "cluster_m": 2, "cluster_n": 4, "dtype": "tf32", "dtype_b": "tf32", "layout": "nt", "stages": 0, "tile_k": 64, "tile_m": 256, "tile_n": 256}
#include "cutlass/cutlass.h"
#include "cutlass/gemm/collective/collective_builder.hpp"
#include "cutlass/gemm/device/gemm_universal_adapter.h"
#include "cutlass/gemm/kernel/gemm_universal.hpp"
#include "cutlass/epilogue/collective/collective_builder.hpp"

using ElemA = cutlass::tfloat32_t;
using ElemB = cutlass::tfloat32_t;
using ElemCD = cutlass::tfloat32_t;
using Acc  = float;
using TileShape    = cute::Shape<cute::_256, cute::_256, cute::_64>;
using ClusterShape = cute::Shape<cute::_2, cute::_4, cute::_1>;

using CollectiveEpilogue = typename cutlass::epilogue::collective::CollectiveBuilder<
    cutlass::arch::Sm100, cutlass::arch::OpClassTensorOp,
    TileShape, ClusterShape,
    cutlass::epilogue::collective::EpilogueTileAuto,
    Acc, Acc,
    ElemCD, cutlass::layout::RowMajor, 128 / cutlass::sizeof_bits<ElemCD>::value,
    ElemCD, cutlass::layout::RowMajor, 128 / cutlass::sizeof_bits<ElemCD>::value,
    cutlass::epilogue::collective::EpilogueScheduleAuto
  >::CollectiveOp;

using CollectiveMainloop = typename cutlass::gemm::collective::CollectiveBuilder<
    cutlass::arch::Sm100, cutlass::arch::OpClassTensorOp,
    ElemA, cutlass::layout::RowMajor, 128 / cutlass::sizeof_bits<ElemA>::value,
    ElemB, cutlass::layout::ColumnMajor, 128 / cutlass::sizeof_bits<ElemB>::value,
    Acc,
    TileShape, ClusterShape,
    cutlass::gemm::collective::StageCountAutoCarveout<static_cast<int>(sizeof(typename CollectiveEpilogue::SharedStorage))>,
    cutlass::gemm::collective::KernelScheduleAuto
  >::CollectiveOp;

using GemmKernel = cutlass::gemm::kernel::GemmUniversal<
    cute::Shape<int,int,int,int>,
    CollectiveMainloop,
    CollectiveEpilogue
>;
using Gemm = cutlass::gemm::device::GemmUniversalAdapter<GemmKernel>;

// Force the device kernel symbol into the cubin without needing a host main.
auto* _anchor = &cutlass::device_kernel<GemmKernel>;


// ===== COMPILED SASS (sm_100a) =====

	.target	sm_100a

	.elftype	@"ET_EXEC"


//--------------------- .note.nv.tkinfo           --------------------------
	.section	.note.nv.tkinfo,"",@"SHT_NOTE"
	.sectionflags	@"SHF_NOTE_NV_TKINFO"
	.tkinfo
        /*0018*/ 	.word	0x00000002
        /*0030*/ 	.string	""
        /*0030*/ 	.string	"ptxas"
        /*0030*/ 	.string	"Cuda compilation tools, release 13.0, V13.0.88"
        /*0030*/ 	.string	"Build cuda_13.0.r13.0/compiler.36424714_0"
        /*0030*/ 	.string	"-arch sm_100a -m 64 "



//--------------------- .note.nv.cuinfo           --------------------------
	.section	.note.nv.cuinfo,"",@"SHT_NOTE"
	.sectionflags	@"SHF_NOTE_NV_CUINFO"
        /*0018*/ 	.short	0x0002
        /*001a*/ 	.short	0x0064
        /*001c*/ 	.short	0x0082
	.zero		2


//--------------------- .nv.info                  --------------------------
	.section	.nv.info,"",@"SHT_CUDA_INFO"
	.align	4


	//----- nvinfo : EIATTR_REGCOUNT
	.align		4
        /*0000*/ 	.byte	0x04, 0x2f
        /*0002*/ 	.short	(.L_19 - .L_18)
	.align		4
.L_18:
        /*0004*/ 	.word	index@(_ZN7cutlass13device_kernelINS_4gemm6kernel13GemmUniversalIN4cute5tupleIJiiiiEEENS1_10collective13CollectiveMmaINS1_35MainloopSm100TmaUmmaWarpSpecializedILi2ELi2ELi2ENS5_IJNS4_1CILi2EEENSA_ILi4EEENSA_ILi1EEEEEEEENS5_IJNSA_ILi256EEESG_NSA_ILi64EEEEEENS_10tfloat32_tENS5_IJlSD_lEEESJ_SK_NS4_8TiledMMAINS4_8MMA_AtomIJNS4_23SM100_MMA_TF32_2x1SM_SSISJ_SJ_fLi256ELi256ELNS4_4UMMA5MajorE0ELSP_0ELNSO_7ScaleInE0ELSQ_0EEEEEENS4_6LayoutINS5_IJSD_SD_SD_EEENS5_IJNSA_ILi0EEESV_SV_EEEEENS5_IJNS4_10UnderscoreESY_SY_EEEEENS4_28SM100_TMA_2SM_LOAD_MULTICASTENS4_14ComposedLayoutINS4_7SwizzleILi3ELi4ELi3EEENS4_18smem_ptr_flag_bitsILi32EEENST_INS5_IJNSA_ILi8EEENSA_ILi32EEEEEENS5_IJS18_SD_EEEEEEEvNS4_8identityENS4_18SM100_TMA_2SM_LOADES1C_vS1D_EENS_8epilogue10collective18CollectiveEpilogueINS1G_23Sm100TmaWarpSpecializedILi4ELi2ELi32ELb1ELb0EEEJNS5_IJNSA_ILi128EEESG_SH_EEENS5_IJNST_IS1L_SD_EENST_IS18_SD_EEEEESJ_SK_SJ_SK_NS1G_6fusion15FusionCallbacksIS1K_NS1Q_17LinearCombinationISJ_fSJ_fLNS_15FloatRoundStyleE2EEES1M_S1P_JEEENS4_5SM1004TMEM4LOAD26SM100_TMEM_LOAD_32dp32b32xENS4_13SM90_TMA_LOADES1C_NS4_39AutoVectorizingCopyWithAssumedAlignmentILi128EEENS4_14SM90_TMA_STOREES1C_S22_S22_EEEvvEEEEvNT_6ParamsE)
        /*0008*/ 	.word	0x00000080


	//----- nvinfo : EIATTR_FRAME_SIZE
	.align		4
.L_19:
        /*000c*/ 	.byte	0x04, 0x11
        /*000e*/ 	.short	(.L_21 - .L_20)
	.align		4
.L_20:
        /*0010*/ 	.word	index@($__internal_2_$__cuda_sm10x_tcgen05_guardrail_trap_unallocated_columns_being_dealloced)
        /*0014*/ 	.word	0x00000000


	//----- nvinfo : EIATTR_FRAME_SIZE
	.align		4
.L_21:
        /*0018*/ 	.byte	0x04, 0x11
        /*001a*/ 	.short	(.L_23 - .L_22)
	.align		4
.L_22:
        /*001c*/ 	.word	index@($__internal_1_$__cuda_sm10x_tcgen05_guardrail_trap_phase_invalid_during_alloc)
        /*0020*/ 	.word	0x00000000


	//----- nvinfo : EIATTR_FRAME_SIZE
	.align		4
.L_23:
        /*0024*/ 	.byte	0x04, 0x11
        /*0026*/ 	.short	(.L_25 - .L_24)
	.align		4
.L_24:
        /*0028*/ 	.word	index@($__internal_0_$__cuda_sm10x_tcgen05_guardrail_trap_col_being_dealloced_not_returned_by_alloc)
        /*002c*/ 	.word	0x00000000


	//----- nvinfo : EIATTR_FRAME_SIZE
	.align		4
.L_25:
        /*0030*/ 	.byte	0x04, 0x11
        /*0032*/ 	.short	(.L_27 - .L_26)
	.align		4
.L_26:
        /*0034*/ 	.word	index@(_ZN7cutlass13device_kernelINS_4gemm6kernel13GemmUniversalIN4cute5tupleIJiiiiEEENS1_10collective13CollectiveMmaINS1_35MainloopSm100TmaUmmaWarpSpecializedILi2ELi2ELi2ENS5_IJNS4_1CILi2EEENSA_ILi4EEENSA_ILi1EEEEEEEENS5_IJNSA_ILi256EEESG_NSA_ILi64EEEEEENS_10tfloat32_tENS5_IJlSD_lEEESJ_SK_NS4_8TiledMMAINS4_8MMA_AtomIJNS4_23SM100_MMA_TF32_2x1SM_SSISJ_SJ_fLi256ELi256ELNS4_4UMMA5MajorE0ELSP_0ELNSO_7ScaleInE0ELSQ_0EEEEEENS4_6LayoutINS5_IJSD_SD_SD_EEENS5_IJNSA_ILi0EEESV_SV_EEEEENS5_IJNS4_10UnderscoreESY_SY_EEEEENS4_28SM100_TMA_2SM_LOAD_MULTICASTENS4_14ComposedLayoutINS4_7SwizzleILi3ELi4ELi3EEENS4_18smem_ptr_flag_bitsILi32EEENST_INS5_IJNSA_ILi8EEENSA_ILi32EEEEEENS5_IJS18_SD_EEEEEEEvNS4_8identityENS4_18SM100_TMA_2SM_LOADES1C_vS1D_EENS_8epilogue10collective18CollectiveEpilogueINS1G_23Sm100TmaWarpSpecializedILi4ELi2ELi32ELb1ELb0EEEJNS5_IJNSA_ILi128EEESG_SH_EEENS5_IJNST_IS1L_SD_EENST_IS18_SD_EEEEESJ_SK_SJ_SK_NS1G_6fusion15FusionCallbacksIS1K_NS1Q_17LinearCombinationISJ_fSJ_fLNS_15FloatRoundStyleE2EEES1M_S1P_JEEENS4_5SM1004TMEM4LOAD26SM100_TMEM_LOAD_32dp32b32xENS4_13SM90_TMA_LOADES1C_NS4_39AutoVectorizingCopyWithAssumedAlignmentILi128EEENS4_14SM90_TMA_STOREES1C_S22_S22_EEEvvEEEEvNT_6ParamsE)
        /*0038*/ 	.word	0x00000000


	//----- nvinfo : EIATTR_MIN_STACK_SIZE
	.align		4
.L_27:
        /*003c*/ 	.byte	0x04, 0x12
        /*003e*/ 	.short	(.L_29 - .L_28)
	.align		4
.L_28:
        /*0040*/ 	.word	index@(_ZN7cutlass13device_kernelINS_4gemm6kernel13GemmUniversalIN4cute5tupleIJiiiiEEENS1_10collective13CollectiveMmaINS1_35MainloopSm100TmaUmmaWarpSpecializedILi2ELi2ELi2ENS5_IJNS4_1CILi2EEENSA_ILi4EEENSA_ILi1EEEEEEEENS5_IJNSA_ILi256EEESG_NSA_ILi64EEEEEENS_10tfloat32_tENS5_IJlSD_lEEESJ_SK_NS4_8TiledMMAINS4_8MMA_AtomIJNS4_23SM100_MMA_TF32_2x1SM_SSISJ_SJ_fLi256ELi256ELNS4_4UMMA5MajorE0ELSP_0ELNSO_7ScaleInE0ELSQ_0EEEEEENS4_6LayoutINS5_IJSD_SD_SD_EEENS5_IJNSA_ILi0EEESV_SV_EEEEENS5_IJNS4_10UnderscoreESY_SY_EEEEENS4_28SM100_TMA_2SM_LOAD_MULTICASTENS4_14ComposedLayoutINS4_7SwizzleILi3ELi4ELi3EEENS4_18smem_ptr_flag_bitsILi32EEENST_INS5_IJNSA_ILi8EEENSA_ILi32EEEEEENS5_IJS18_SD_EEEEEEEvNS4_8identityENS4_18SM100_TMA_2SM_LOADES1C_vS1D_EENS_8epilogue10collective18CollectiveEpilogueINS1G_23Sm100TmaWarpSpecializedILi4ELi2ELi32ELb1ELb0EEEJNS5_IJNSA_ILi128EEESG_SH_EEENS5_IJNST_IS1L_SD_EENST_IS18_SD_EEEEESJ_SK_SJ_SK_NS1G_6fusion15FusionCallbacksIS1K_NS1Q_17LinearCombinationISJ_fSJ_fLNS_15FloatRoundStyleE2EEES1M_S1P_JEEENS4_5SM1004TMEM4LOAD26SM100_TMEM_LOAD_32dp32b32xENS4_13SM90_TMA_LOADES1C_NS4_39AutoVectorizingCopyWithAssumedAlignmentILi128EEENS4_14SM90_TMA_STOREES1C_S22_S22_EEEvvEEEEvNT_6ParamsE)
        /*0044*/ 	.word	0x00000000
.L_29:


//--------------------- .nv.compat                --------------------------
	.section	.nv.compat,"",@"SHT_CUDA_COMPAT_INFO"
	.align	4
        /*0000*/ 	.byte	0x02, 0x09, 0x01, 0x00, 0x02, 0x02, 0x02, 0x00, 0x02, 0x05, 0x05, 0x00, 0x03, 0x07, 0x01, 0x01
        /*0010*/ 	.byte	0x02, 0x03, 0x01, 0x00, 0x02, 0x06, 0x01, 0x00, 0x04, 0x0b, 0x08, 0x00, 0x09, 0x00, 0x00, 0x00
        /*0020*/ 	.byte	0x00, 0x00, 0x00, 0x00


//--------------------- .nv.info._ZN7cutlass13device_kernelINS_4gemm6kernel13GemmUniversalIN4cute5tupleIJiiiiEEENS1_10collective13CollectiveMmaINS1_35MainloopSm100TmaUmmaWarpSpecializedILi2ELi2ELi2ENS5_IJNS4_1CILi2EEENSA_ILi4EEENSA_ILi1EEEEEEEENS5_IJNSA_ILi256EEESG_NSA_ILi64EEEEEENS_10tfloat32_tENS5_IJlSD_lEEESJ_SK_NS4_8TiledMMAINS4_8MMA_AtomIJNS4_23SM100_MMA_TF32_2x1SM_SSISJ_SJ_fLi256ELi256ELNS4_4UMMA5MajorE0ELSP_0ELNSO_7ScaleInE0ELSQ_0EEEEEENS4_6LayoutINS5_IJSD_SD_SD_EEENS5_IJNSA_ILi0EEESV_SV_EEEEENS5_IJNS4_10UnderscoreESY_SY_EEEEENS4_28SM100_TMA_2SM_LOAD_MULTICASTENS4_14ComposedLayoutINS4_7SwizzleILi3ELi4ELi3EEENS4_18smem_ptr_flag_bitsILi32EEENST_INS5_IJNSA_ILi8EEENSA_ILi32EEEEEENS5_IJS18_SD_EEEEEEEvNS4_8identityENS4_18SM100_TMA_2SM_LOADES1C_vS1D_EENS_8epilogue10collective18CollectiveEpilogueINS1G_23Sm100TmaWarpSpecializedILi4ELi2ELi32ELb1ELb0EEEJNS5_IJNSA_ILi128EEESG_SH_EEENS5_IJNST_IS1L_SD_EENST_IS18_SD_EEEEESJ_SK_SJ_SK_NS1G_6fusion15FusionCallbacksIS1K_NS1Q_17LinearCombinationISJ_fSJ_fLNS_15FloatRoundStyleE2EEES1M_S1P_JEEENS4_5SM1004TMEM4LOAD26SM100_TMEM_LOAD_32dp32b32xENS4_13SM90_TMA_LOADES1C_NS4_39AutoVectorizingCopyWithAssumedAlignmentILi128EEENS4_14SM90_TMA_STOREES1C_S22_S22_EEEvvEEEEvNT_6ParamsE --------------------------
	.section	.nv.info._ZN7cutlass13device_kernelINS_4gemm6kernel13GemmUniversalIN4cute5tupleIJiiiiEEENS1_10collective13CollectiveMmaINS1_35MainloopSm100TmaUmmaWarpSpecializedILi2ELi2ELi2ENS5_IJNS4_1CILi2EEENSA_ILi4EEENSA_ILi1EEEEEEEENS5_IJNSA_ILi256EEESG_NSA_ILi64EEEEEENS_10tfloat32_tENS5_IJlSD_lEEESJ_SK_NS4_8TiledMMAINS4_8MMA_AtomIJNS4_23SM100_MMA_TF32_2x1SM_SSISJ_SJ_fLi256ELi256ELNS4_4UMMA5MajorE0ELSP_0ELNSO_7ScaleInE0ELSQ_0EEEEEENS4_6LayoutINS5_IJSD_SD_SD_EEENS5_IJNSA_ILi0EEESV_SV_EEEEENS5_IJNS4_10UnderscoreESY_SY_EEEEENS4_28SM100_TMA_2SM_LOAD_MULTICASTENS4_14ComposedLayoutINS4_7SwizzleILi3ELi4ELi3EEENS4_18smem_ptr_flag_bitsILi32EEENST_INS5_IJNSA_ILi8EEENSA_ILi32EEEEEENS5_IJS18_SD_EEEEEEEvNS4_8identityENS4_18SM100_TMA_2SM_LOADES1C_vS1D_EENS_8epilogue10collective18CollectiveEpilogueINS1G_23Sm100TmaWarpSpecializedILi4ELi2ELi32ELb1ELb0EEEJNS5_IJNSA_ILi128EEESG_SH_EEENS5_IJNST_IS1L_SD_EENST_IS18_SD_EEEEESJ_SK_SJ_SK_NS1G_6fusion15FusionCallbacksIS1K_NS1Q_17LinearCombinationISJ_fSJ_fLNS_15FloatRoundStyleE2EEES1M_S1P_JEEENS4_5SM1004TMEM4LOAD26SM100_TMEM_LOAD_32dp32b32xENS4_13SM90_TMA_LOADES1C_NS4_39AutoVectorizingCopyWithAssumedAlignmentILi128EEENS4_14SM90_TMA_STOREES1C_S22_S22_EEEvvEEEEvNT_6ParamsE,"",@"SHT_CUDA_INFO"
	.sectionflags	@""
	.align	4


	//----- nvinfo : EIATTR_CUDA_API_VERSION
	.align		4
        /*0000*/ 	.byte	0x04, 0x37
        /*0002*/ 	.short	(.L_31 - .L_30)
.L_30:
        /*0004*/ 	.word	0x00000082


	//----- nvinfo : EIATTR_KPARAM_INFO
	.align		4
.L_31:
        /*0008*/ 	.byte	0x04, 0x17
        /*000a*/ 	.short	(.L_33 - .L_32)
.L_32:
        /*000c*/ 	.word	0x00000000
        /*0010*/ 	.short	0x0000
        /*0012*/ 	.short	0x0000
        /*0014*/ 	.byte	0x00, 0xf0, 0x01, 0x20


	//----- nvinfo : EIATTR_AT_ENTRY_FRAGMENTS
	.align		4
.L_33:
        /*0018*/ 	.byte	0x04, 0x4f
        /*001a*/ 	.short	(.L_35 - .L_34)


	//   ....[0]....
.L_34:
        /*001c*/ 	.word	0x00000007


	//----- nvinfo : EIATTR_RESERVED_SMEM_USED
	.align		4
.L_35:
        /*0020*/ 	.byte	0x01, 0x41
	.zero		2


	//----- nvinfo : EIATTR_SPARSE_MMA_MASK
	.align		4
        /*0024*/ 	.byte	0x03, 0x50
        /*0026*/ 	.short	0x0000


	//----- nvinfo : EIATTR_TCGEN05_2CTA_USED
	.align		4
        /*0028*/ 	.byte	0x01, 0x52
	.zero		2


	//----- nvinfo : EIATTR_MAXREG_COUNT
	.align		4
        /*002c*/ 	.byte	0x03, 0x1b
        /*002e*/ 	.short	0x00ff


	//----- nvinfo : EIATTR_NUM_BARRIERS
	.align		4
        /*0030*/ 	.byte	0x02, 0x4c
        /*0032*/ 	.byte	0x07
	.zero		1


	//----- nvinfo : EIATTR_EXTERNS
	.align		4
        /*0034*/ 	.byte	0x04, 0x0f
        /*0036*/ 	.short	(.L_37 - .L_36)


	//   ....[0]....
	.align		4
.L_36:
        /*0038*/ 	.word	index@(__assertfail)


	//----- nvinfo : EIATTR_MERCURY_ISA_VERSION
	.align		4
.L_37:
        /*003c*/ 	.byte	0x03, 0x5f
        /*003e*/ 	.short	0x0101


	//----- nvinfo : EIATTR_INT_WARP_WIDE_INSTR_OFFSETS
	.align		4
        /*0040*/ 	.byte	0x04, 0x31
        /*0042*/ 	.short	(.L_39 - .L_38)


	//   ....[0]....
.L_38:
        /*0044*/ 	.word	0x00000ce0


	//   ....[1]....
        /*0048*/ 	.word	0x00000d80


	//   ....[2]....
        /*004c*/ 	.word	0x00004480


	//   ....[3]....
        /*0050*/ 	.word	0x000044a0


	//   ....[4]....
        /*0054*/ 	.word	0x000044d0


	//   ....[5]....
        /*0058*/ 	.word	0x00005000


	//   ....[6]....
        /*005c*/ 	.word	0x00005070


	//   ....[7]....
        /*0060*/ 	.word	0x00005160


	//   ....[8]....
        /*0064*/ 	.word	0x000051e0


	//   ....[9]....
        /*0068*/ 	.word	0x000052d0


	//   ....[10]....
        /*006c*/ 	.word	0x00005350


	//   ....[11]....
        /*0070*/ 	.word	0x00005450


	//   ....[12]....
        /*0074*/ 	.word	0x000054e0


	//   ....[13]....
        /*0078*/ 	.word	0x000055e0


	//   ....[14]....
        /*007c*/ 	.word	0x00005660


	//   ....[15]....
        /*0080*/ 	.word	0x00005760


	//   ....[16]....
        /*0084*/ 	.word	0x000057e0


	//   ....[17]....
        /*0088*/ 	.word	0x000058e0


	//   ....[18]....
        /*008c*/ 	.word	0x00005960


	//   ....[19]....
        /*0090*/ 	.word	0x00005a50


	//   ....[20]....
        /*0094*/ 	.word	0x00005ae0


	//----- nvinfo : EIATTR_COOP_GROUP_MASK_REGIDS
	.align		4
.L_39:
        /*0098*/ 	.byte	0x04, 0x29
        /*009a*/ 	.short	(.L_41 - .L_40)


	//   ....[0]....
.L_40:
        /*009c*/ 	.word	0xffffffff


	//   ....[1]....
        /*00a0*/ 	.word	0xffffffff


	//   ....[2]....
        /*00a4*/ 	.word	0xffffffff


	//   ....[3]....
        /*00a8*/ 	.word	0xffffffff


	//   ....[4]....
        /*00ac*/ 	.word	0xffffffff


	//   ....[5]....
        /*00b0*/ 	.word	0xffffffff


	//   ....[6]....
        /*00b4*/ 	.word	0xffffffff


	//   ....[7]....
        /*00b8*/ 	.word	0xffffffff


	//   ....[8]....
        /*00bc*/ 	.word	0xffffffff


	//   ....[9]....
        /*00c0*/ 	.word	0xffffffff


	//   ....[10]....
        /*00c4*/ 	.word	0xffffffff


	//   ....[11]....
        /*00c8*/ 	.word	0xffffffff


	//   ....[12]....
        /*00cc*/ 	.word	0xffffffff


	//   ....[13]....
        /*00d0*/ 	.word	0xffffffff


	//----- nvinfo : EIATTR_COOP_GROUP_INSTR_OFFSETS
	.align		4
.L_41:
        /*00d4*/ 	.byte	0x04, 0x28
        /*00d6*/ 	.short	(.L_43 - .L_42)


	//   ....[0]....
.L_42:
        /*00d8*/ 	.word	0x000000b0


	//   ....[1]....
        /*00dc*/ 	.word	0x00000510


	//   ....[2]....
        /*00e0*/ 	.word	0x00000690


	//   ....[3]....
        /*00e4*/ 	.word	0x00000820


	//   ....[4]....
        /*00e8*/ 	.word	0x00000910


	//   ....[5]....
        /*00ec*/ 	.word	0x00000a70


	//   ....[6]....
        /*00f0*/ 	.word	0x00000bc0


	//   ....[7]....
        /*00f4*/ 	.word	0x00000e00


	//   ....[8]....
        /*00f8*/ 	.word	0x00002420


	//   ....[9]....
        /*00fc*/ 	.word	0x000031c0


	//   ....[10]....
        /*0100*/ 	.word	0x00003690


	//   ....[11]....
        /*0104*/ 	.word	0x000036c0


	//   ....[12]....
        /*0108*/ 	.word	0x00004380


	//   ....[13]....
        /*010c*/ 	.word	0x00004590


	//----- nvinfo : EIATTR_VRC_CTA_INIT_COUNT
	.align		4
.L_43:
        /*0110*/ 	.byte	0x02, 0x4a
        /*0112*/ 	.byte	0x80
	.zero		1


	//----- nvinfo : EIATTR_SYSCALL_OFFSETS
	.align		4
        /*0114*/ 	.byte	0x04, 0x46
        /*0116*/ 	.short	(.L_45 - .L_44)


	//   ....[0]....
.L_44:
        /*0118*/ 	.word	0x00006790


	//   ....[1]....
        /*011c*/ 	.word	0x00006880


	//   ....[2]....
        /*0120*/ 	.word	0x000071e0


	//   ....[3]....
        /*0124*/ 	.word	0x00008030


	//   ....[4]....
        /*0128*/ 	.word	0x00008e50


	//   ....[5]....
        /*012c*/ 	.word	0x00009ca0


	//   ....[6]....
        /*0130*/ 	.word	0x0000ab00


	//   ....[7]....
        /*0134*/ 	.word	0x0000b990


	//   ....[8]....
        /*0138*/ 	.word	0x0000c7f0


	//   ....[9]....
        /*013c*/ 	.word	0x0000d600


	//----- nvinfo : EIATTR_MBARRIER_INSTR_OFFSETS
	.align		4
.L_45:
        /*0140*/ 	.byte	0x04, 0x39
        /*0142*/ 	.short	(.L_47 - .L_46)


	//   ....[0]....
.L_46:
        /*0144*/ 	.word	0x00000640
        /*0148*/ 	.word	0x000000ff
        /*014c*/ 	.word	0x00000000
        /*0150*/ 	.short	0x0100
        /*0152*/ 	.byte	0x04
	.zero		1


	//   ....[1]....
        /*0154*/ 	.word	0x00000650
        /*0158*/ 	.word	0x000000ff
        /*015c*/ 	.word	0x00000010
        /*0160*/ 	.short	0x0100
        /*0162*/ 	.byte	0x04
	.zero		1


	//   ....[2]....
        /*0164*/ 	.word	0x00000660
        /*0168*/ 	.word	0x000000ff
        /*016c*/ 	.word	0x00000008
        /*0170*/ 	.short	0x0100
        /*0172*/ 	.byte	0x04
	.zero		1


	//   ....[3]....
        /*0174*/ 	.word	0x00000670
        /*0178*/ 	.word	0x000000ff
        /*017c*/ 	.word	0x00000018
        /*0180*/ 	.short	0x0100
        /*0182*/ 	.byte	0x04
	.zero		1


	//   ....[4]....
        /*0184*/ 	.word	0x00000790
        /*0188*/ 	.word	0x000000ff
        /*018c*/ 	.word	0x00000020
        /*0190*/ 	.short	0x0100
        /*0192*/ 	.byte	0x04
	.zero		1


	//   ....[5]....
        /*0194*/ 	.word	0x000007a0
        /*0198*/ 	.word	0x000000ff
        /*019c*/ 	.word	0x00000040
        /*01a0*/ 	.short	0x0100
        /*01a2*/ 	.byte	0x04
	.zero		1


	//   ....[6]....
        /*01a4*/ 	.word	0x000007b0
        /*01a8*/ 	.word	0x000000ff
        /*01ac*/ 	.word	0x00000028
        /*01b0*/ 	.short	0x0100
        /*01b2*/ 	.byte	0x04
	.zero		1


	//   ....[7]....
        /*01b4*/ 	.word	0x000007c0
        /*01b8*/ 	.word	0x000000ff
        /*01bc*/ 	.word	0x00000048
        /*01c0*/ 	.short	0x0100
        /*01c2*/ 	.byte	0x04
	.zero		1


	//   ....[8]....
        /*01c4*/ 	.word	0x000007d0
        /*01c8*/ 	.word	0x000000ff
        /*01cc*/ 	.word	0x00000030
        /*01d0*/ 	.short	0x0100
        /*01d2*/ 	.byte	0x04
	.zero		1


	//   ....[9]....
        /*01d4*/ 	.word	0x000007e0
        /*01d8*/ 	.word	0x000000ff
        /*01dc*/ 	.word	0x00000050
        /*01e0*/ 	.short	0x0100
        /*01e2*/ 	.byte	0x04
	.zero		1


	//   ....[10]....
        /*01e4*/ 	.word	0x000007f0
        /*01e8*/ 	.word	0x000000ff
        /*01ec*/ 	.word	0x00000038
        /*01f0*/ 	.short	0x0100
        /*01f2*/ 	.byte	0x04
	.zero		1


	//   ....[11]....
        /*01f4*/ 	.word	0x00000800
        /*01f8*/ 	.word	0x000000ff
        /*01fc*/ 	.word	0x00000058
        /*0200*/ 	.short	0x0100
        /*0202*/ 	.byte	0x04
	.zero		1


	//   ....[12]....
        /*0204*/ 	.word	0x000008e0
        /*0208*/ 	.word	0x000000ff
        /*020c*/ 	.word	0x00000060
        /*0210*/ 	.short	0x0100
        /*0212*/ 	.byte	0x06
	.zero		1


	//   ....[13]....
        /*0214*/ 	.word	0x000008f0
        /*0218*/ 	.word	0x000000ff
        /*021c*/ 	.word	0x00000068
        /*0220*/ 	.short	0x0100
        /*0222*/ 	.byte	0x06
	.zero		1


	//   ....[14]....
        /*0224*/ 	.word	0x00000a20
        /*0228*/ 	.word	0x000000ff
        /*022c*/ 	.word	0x00000070
        /*0230*/ 	.short	0x0100
        /*0232*/ 	.byte	0x06
	.zero		1


	//   ....[15]....
        /*0234*/ 	.word	0x00000a30
        /*0238*/ 	.word	0x000000ff
        /*023c*/ 	.word	0x00000080
        /*0240*/ 	.short	0x0100
        /*0242*/ 	.byte	0x06
	.zero		1


	//   ....[16]....
        /*0244*/ 	.word	0x00000a40
        /*0248*/ 	.word	0x000000ff
        /*024c*/ 	.word	0x00000078
        /*0250*/ 	.short	0x0100
        /*0252*/ 	.byte	0x06
	.zero		1


	//   ....[17]....
        /*0254*/ 	.word	0x00000a50
        /*0258*/ 	.word	0x000000ff
        /*025c*/ 	.word	0x00000088
        /*0260*/ 	.short	0x0100
        /*0262*/ 	.byte	0x06
	.zero		1


	//   ....[18]....
        /*0264*/ 	.word	0x00000b70
        /*0268*/ 	.word	0x000000ff
        /*026c*/ 	.word	0x00000090
        /*0270*/ 	.short	0x0100
        /*0272*/ 	.byte	0x04
	.zero		1


	//   ....[19]....
        /*0274*/ 	.word	0x00000b80
        /*0278*/ 	.word	0x000000ff
        /*027c*/ 	.word	0x000000a0
        /*0280*/ 	.short	0x0100
        /*0282*/ 	.byte	0x04
	.zero		1


	//   ....[20]....
        /*0284*/ 	.word	0x00000b90
        /*0288*/ 	.word	0x000000ff
        /*028c*/ 	.word	0x00000098
        /*0290*/ 	.short	0x0100
        /*0292*/ 	.byte	0x04
	.zero		1


	//   ....[21]....
        /*0294*/ 	.word	0x00000ba0
        /*0298*/ 	.word	0x000000ff
        /*029c*/ 	.word	0x000000a8
        /*02a0*/ 	.short	0x0100
        /*02a2*/ 	.byte	0x04
	.zero		1


	//   ....[22]....
        /*02a4*/ 	.word	0x00000c90
        /*02a8*/ 	.word	0x000000ff
        /*02ac*/ 	.word	0x000000b0
        /*02b0*/ 	.short	0x0100
        /*02b2*/ 	.byte	0x04
	.zero		1


	//   ....[23]....
        /*02b4*/ 	.word	0x00000ca0
        /*02b8*/ 	.word	0x000000ff
        /*02bc*/ 	.word	0x000000c0
        /*02c0*/ 	.short	0x0100
        /*02c2*/ 	.byte	0x04
	.zero		1


	//   ....[24]....
        /*02c4*/ 	.word	0x00000cb0
        /*02c8*/ 	.word	0x000000ff
        /*02cc*/ 	.word	0x000000b8
        /*02d0*/ 	.short	0x0100
        /*02d2*/ 	.byte	0x04
	.zero		1


	//   ....[25]....
        /*02d4*/ 	.word	0x00000cc0
        /*02d8*/ 	.word	0x000000ff
        /*02dc*/ 	.word	0x000000c8
        /*02e0*/ 	.short	0x0100
        /*02e2*/ 	.byte	0x04
	.zero		1


	//   ....[26]....
        /*02e4*/ 	.word	0x00000dc0
        /*02e8*/ 	.word	0x000000ff
        /*02ec*/ 	.word	0x000000d0
        /*02f0*/ 	.short	0x0100
        /*02f2*/ 	.byte	0x06
	.zero		1


	//   ....[27]....
        /*02f4*/ 	.word	0x00001a00
        /*02f8*/ 	.word	0x00000003
        /*02fc*/ 	.word	0x000000c0
        /*0300*/ 	.short	0x010a
        /*0302*/ 	.byte	0xff
	.zero		1


	//   ....[28]....
        /*0304*/ 	.word	0x00001a30
        /*0308*/ 	.word	0x00000003
        /*030c*/ 	.word	0x000000b0
        /*0310*/ 	.short	0x0101
        /*0312*/ 	.byte	0xff
	.zero		1


	//   ....[29]....
        /*0314*/ 	.word	0x00001af0
        /*0318*/ 	.word	0x000000ff
        /*031c*/ 	.word	0x00000010
        /*0320*/ 	.short	0x010a
        /*0322*/ 	.byte	0x04
	.zero		1


	//   ....[30]....
        /*0324*/ 	.word	0x00001bc0
        /*0328*/ 	.word	0x000000ff
        /*032c*/ 	.word	0x00000010
        /*0330*/ 	.short	0x010a
        /*0332*/ 	.byte	0x05
	.zero		1


	//   ....[31]....
        /*0334*/ 	.word	0x00001d20
        /*0338*/ 	.word	0x000000ff
        /*033c*/ 	.word	0x00000010
        /*0340*/ 	.short	0x010a
        /*0342*/ 	.byte	0x04
	.zero		1


	//   ....[32]....
        /*0344*/ 	.word	0x00001fb0
        /*0348*/ 	.word	0x000000ff
        /*034c*/ 	.word	0x00000068
        /*0350*/ 	.short	0x0101
        /*0352*/ 	.byte	0x15
	.zero		1


	//   ....[33]....
        /*0354*/ 	.word	0x00001fd0
        /*0358*/ 	.word	0x000000ff
        /*035c*/ 	.word	0x00000010
        /*0360*/ 	.short	0x010a
        /*0362*/ 	.byte	0x04
	.zero		1


	//   ....[34]....
        /*0364*/ 	.word	0x00002050
        /*0368*/ 	.word	0x000000ff
        /*036c*/ 	.word	0x00000010
        /*0370*/ 	.short	0x010a
        /*0372*/ 	.byte	0x06
	.zero		1


	//   ....[35]....
        /*0374*/ 	.word	0x00002190
        /*0378*/ 	.word	0x000000ff
        /*037c*/ 	.word	0x00000010
        /*0380*/ 	.short	0x010a
        /*0382*/ 	.byte	0x04
	.zero		1


	//   ....[36]....
        /*0384*/ 	.word	0x00002450
        /*0388*/ 	.word	0x00000003
        /*038c*/ 	.word	0x00000070
        /*0390*/ 	.short	0x010a
        /*0392*/ 	.byte	0xff
	.zero		1


	//   ....[37]....
        /*0394*/ 	.word	0x000025a0
        /*0398*/ 	.word	0x00000000
        /*039c*/ 	.word	0x00000000
        /*03a0*/ 	.short	0x0101
        /*03a2*/ 	.byte	0xff
	.zero		1


	//   ....[38]....
        /*03a4*/ 	.word	0x00002b60
        /*03a8*/ 	.word	0x000000ff
        /*03ac*/ 	.word	0x00000000
        /*03b0*/ 	.short	0x010a
        /*03b2*/ 	.byte	0x04
	.zero		1


	//   ....[39]....
        /*03b4*/ 	.word	0x00002c00
        /*03b8*/ 	.word	0x00000000
        /*03bc*/ 	.word	0x00000000
        /*03c0*/ 	.short	0x010a
        /*03c2*/ 	.byte	0xff
	.zero		1


	//   ....[40]....
        /*03c4*/ 	.word	0x00002d20
        /*03c8*/ 	.word	0x00000002
        /*03cc*/ 	.word	0x000000b0
        /*03d0*/ 	.short	0x010a
        /*03d2*/ 	.byte	0xff
	.zero		1


	//   ....[41]....
        /*03d4*/ 	.word	0x00002d80
        /*03d8*/ 	.word	0x00000004
        /*03dc*/ 	.word	0x00000000
        /*03e0*/ 	.short	0x0101
        /*03e2*/ 	.byte	0xff
	.zero		1


	//   ....[42]....
        /*03e4*/ 	.word	0x00002da0
        /*03e8*/ 	.word	0x000000ff
        /*03ec*/ 	.word	0x00000080
        /*03f0*/ 	.short	0x010a
        /*03f2*/ 	.byte	0x04
	.zero		1


	//   ....[43]....
        /*03f4*/ 	.word	0x00002ec0
        /*03f8*/ 	.word	0x00000002
        /*03fc*/ 	.word	0x00000070
        /*0400*/ 	.short	0x010a
        /*0402*/ 	.byte	0xff
	.zero		1


	//   ....[44]....
        /*0404*/ 	.word	0x00002fd0
        /*0408*/ 	.word	0x00000002
        /*040c*/ 	.word	0x00000000
        /*0410*/ 	.short	0x0101
        /*0412*/ 	.byte	0xff
	.zero		1


	//   ....[45]....
        /*0414*/ 	.word	0x00003060
        /*0418*/ 	.word	0x000000ff
        /*041c*/ 	.word	0x00000080
        /*0420*/ 	.short	0x0106
        /*0422*/ 	.byte	0x04
	.zero		1


	//   ....[46]....
        /*0424*/ 	.word	0x00003080
        /*0428*/ 	.word	0x000000ff
        /*042c*/ 	.word	0x00000080
        /*0430*/ 	.short	0x010a
        /*0432*/ 	.byte	0x04
	.zero		1


	//   ....[47]....
        /*0434*/ 	.word	0x00003110
        /*0438*/ 	.word	0x000000ff
        /*043c*/ 	.word	0x00000080
        /*0440*/ 	.short	0x0106
        /*0442*/ 	.byte	0x07
	.zero		1


	//   ....[48]....
        /*0444*/ 	.word	0x00003150
        /*0448*/ 	.word	0x00000000
        /*044c*/ 	.word	0x00000080
        /*0450*/ 	.short	0x010a
        /*0452*/ 	.byte	0xff
	.zero		1


	//   ....[49]....
        /*0454*/ 	.word	0x00003390
        /*0458*/ 	.word	0x000000ff
        /*045c*/ 	.word	0x00000008
        /*0460*/ 	.short	0x010a
        /*0462*/ 	.byte	0x05
	.zero		1


	//   ....[50]....
        /*0464*/ 	.word	0x000033b0
        /*0468*/ 	.word	0x000000ff
        /*046c*/ 	.word	0x00000008
        /*0470*/ 	.short	0x010a
        /*0472*/ 	.byte	0x05
	.zero		1


	//   ....[51]....
        /*0474*/ 	.word	0x00003540
        /*0478*/ 	.word	0x000000ff
        /*047c*/ 	.word	0x00000008
        /*0480*/ 	.short	0x010a
        /*0482*/ 	.byte	0x05
	.zero		1


	//   ....[52]....
        /*0484*/ 	.word	0x00003560
        /*0488*/ 	.word	0x000000ff
        /*048c*/ 	.word	0x00000008
        /*0490*/ 	.short	0x010a
        /*0492*/ 	.byte	0x05
	.zero		1


	//   ....[53]....
        /*0494*/ 	.word	0x00003620
        /*0498*/ 	.word	0x000000ff
        /*049c*/ 	.word	0x00000000
        /*04a0*/ 	.short	0x0101
        /*04a2*/ 	.byte	0x04
	.zero		1


	//   ....[54]....
        /*04a4*/ 	.word	0x000039e0
        /*04a8*/ 	.word	0x00000000
        /*04ac*/ 	.word	0x00000070
        /*04b0*/ 	.short	0x010a
        /*04b2*/ 	.byte	0xff
	.zero		1


	//   ....[55]....
        /*04b4*/ 	.word	0x00003aa0
        /*04b8*/ 	.word	0x00000000
        /*04bc*/ 	.word	0x00000000
        /*04c0*/ 	.short	0x0101
        /*04c2*/ 	.byte	0xff
	.zero		1


	//   ....[56]....
        /*04c4*/ 	.word	0x00003b60
        /*04c8*/ 	.word	0x000000ff
        /*04cc*/ 	.word	0x00000000
        /*04d0*/ 	.short	0x010a
        /*04d2*/ 	.byte	0x04
	.zero		1


	//   ....[57]....
        /*04d4*/ 	.word	0x00003b70
        /*04d8*/ 	.word	0x000000ff
        /*04dc*/ 	.word	0x000000a0
        /*04e0*/ 	.short	0x010a
        /*04e2*/ 	.byte	0x2e
	.zero		1


	//   ....[58]....
        /*04e4*/ 	.word	0x00003c20
        /*04e8*/ 	.word	0x000000ff
        /*04ec*/ 	.word	0x00000000
        /*04f0*/ 	.short	0x010a
        /*04f2*/ 	.byte	0x07
	.zero		1


	//   ....[59]....
        /*04f4*/ 	.word	0x00003d50
        /*04f8*/ 	.word	0x000000ff
        /*04fc*/ 	.word	0x00000000
        /*0500*/ 	.short	0x010a
        /*0502*/ 	.byte	0x04
	.zero		1


	//   ....[60]....
        /*0504*/ 	.word	0x00004190
        /*0508*/ 	.word	0x000000ff
        /*050c*/ 	.word	0x00000000
        /*0510*/ 	.short	0x010a
        /*0512*/ 	.byte	0x04
	.zero		1


	//   ....[61]....
        /*0514*/ 	.word	0x00004230
        /*0518*/ 	.word	0x00000000
        /*051c*/ 	.word	0x00000000
        /*0520*/ 	.short	0x010a
        /*0522*/ 	.byte	0xff
	.zero		1


	//   ....[62]....
        /*0524*/ 	.word	0x00004270
        /*0528*/ 	.word	0x00000000
        /*052c*/ 	.word	0x00000000
        /*0530*/ 	.short	0x010a
        /*0532*/ 	.byte	0xff
	.zero		1


	//   ....[63]....
        /*0534*/ 	.word	0x000042e0
        /*0538*/ 	.word	0x000000ff
        /*053c*/ 	.word	0x00000000
        /*0540*/ 	.short	0x0101
        /*0542*/ 	.byte	0x04
	.zero		1


	//   ....[64]....
        /*0544*/ 	.word	0x00004320
        /*0548*/ 	.word	0x000000ff
        /*054c*/ 	.word	0x000000d0
        /*0550*/ 	.short	0x010a
        /*0552*/ 	.byte	0x29
	.zero		1


	//   ....[65]....
        /*0554*/ 	.word	0x00004370
        /*0558*/ 	.word	0x000000ff
        /*055c*/ 	.word	0x00000000
        /*0560*/ 	.short	0x0101
        /*0562*/ 	.byte	0x04
	.zero		1


	//   ....[66]....
        /*0564*/ 	.word	0x000047f0
        /*0568*/ 	.word	0x0000000c
        /*056c*/ 	.word	0x00000070
        /*0570*/ 	.short	0x010a
        /*0572*/ 	.byte	0xff
	.zero		1


	//   ....[67]....
        /*0574*/ 	.word	0x00004960
        /*0578*/ 	.word	0x00000000
        /*057c*/ 	.word	0x00000000
        /*0580*/ 	.short	0x0101
        /*0582*/ 	.byte	0xff
	.zero		1


	//   ....[68]....
        /*0584*/ 	.word	0x00004e00
        /*0588*/ 	.word	0x000000ff
        /*058c*/ 	.word	0x00000068
        /*0590*/ 	.short	0x010a
        /*0592*/ 	.byte	0x15
	.zero		1


	//   ....[69]....
        /*0594*/ 	.word	0x00004f80
        /*0598*/ 	.word	0x000000ff
        /*059c*/ 	.word	0x00000040
        /*05a0*/ 	.short	0x010a
        /*05a2*/ 	.byte	0x15
	.zero		1


	//   ....[70]....
        /*05a4*/ 	.word	0x00005100
        /*05a8*/ 	.word	0x000000ff
        /*05ac*/ 	.word	0x00000020
        /*05b0*/ 	.short	0x010b
        /*05b2*/ 	.byte	0x15
	.zero		1


	//   ....[71]....
        /*05b4*/ 	.word	0x00005110
        /*05b8*/ 	.word	0x000000ff
        /*05bc*/ 	.word	0x00000000
        /*05c0*/ 	.short	0x0101
        /*05c2*/ 	.byte	0x06
	.zero		1


	//   ....[72]....
        /*05c4*/ 	.word	0x00005130
        /*05c8*/ 	.word	0x000000ff
        /*05cc*/ 	.word	0x00000048
        /*05d0*/ 	.short	0x010a
        /*05d2*/ 	.byte	0x15
	.zero		1


	//   ....[73]....
        /*05d4*/ 	.word	0x00005270
        /*05d8*/ 	.word	0x000000ff
        /*05dc*/ 	.word	0x00000028
        /*05e0*/ 	.short	0x010b
        /*05e2*/ 	.byte	0x15
	.zero		1


	//   ....[74]....
        /*05e4*/ 	.word	0x00005280
        /*05e8*/ 	.word	0x000000ff
        /*05ec*/ 	.word	0x00000000
        /*05f0*/ 	.short	0x0101
        /*05f2*/ 	.byte	0x07
	.zero		1


	//   ....[75]....
        /*05f4*/ 	.word	0x000052a0
        /*05f8*/ 	.word	0x000000ff
        /*05fc*/ 	.word	0x00000050
        /*0600*/ 	.short	0x010a
        /*0602*/ 	.byte	0x15
	.zero		1


	//   ....[76]....
        /*0604*/ 	.word	0x000053f0
        /*0608*/ 	.word	0x000000ff
        /*060c*/ 	.word	0x00000030
        /*0610*/ 	.short	0x010b
        /*0612*/ 	.byte	0x15
	.zero		1


	//   ....[77]....
        /*0614*/ 	.word	0x00005400
        /*0618*/ 	.word	0x000000ff
        /*061c*/ 	.word	0x00000000
        /*0620*/ 	.short	0x0101
        /*0622*/ 	.byte	0x1d
	.zero		1


	//   ....[78]....
        /*0624*/ 	.word	0x00005420
        /*0628*/ 	.word	0x000000ff
        /*062c*/ 	.word	0x00000058
        /*0630*/ 	.short	0x010a
        /*0632*/ 	.byte	0x15
	.zero		1


	//   ....[79]....
        /*0634*/ 	.word	0x00005590
        /*0638*/ 	.word	0x000000ff
        /*063c*/ 	.word	0x00000038
        /*0640*/ 	.short	0x010b
        /*0642*/ 	.byte	0x15
	.zero		1


	//   ....[80]....
        /*0644*/ 	.word	0x000055a0
        /*0648*/ 	.word	0x000000ff
        /*064c*/ 	.word	0x00000000
        /*0650*/ 	.short	0x0101
        /*0652*/ 	.byte	0x18
	.zero		1


	//   ....[81]....
        /*0654*/ 	.word	0x000055b0
        /*0658*/ 	.word	0x000000ff
        /*065c*/ 	.word	0x00000040
        /*0660*/ 	.short	0x010a
        /*0662*/ 	.byte	0x15
	.zero		1


	//   ....[82]....
        /*0664*/ 	.word	0x00005710
        /*0668*/ 	.word	0x000000ff
        /*066c*/ 	.word	0x00000020
        /*0670*/ 	.short	0x010b
        /*0672*/ 	.byte	0x15
	.zero		1


	//   ....[83]....
        /*0674*/ 	.word	0x00005720
        /*0678*/ 	.word	0x000000ff
        /*067c*/ 	.word	0x00000000
        /*0680*/ 	.short	0x0101
        /*0682*/ 	.byte	0x06
	.zero		1


	//   ....[84]....
        /*0684*/ 	.word	0x00005730
        /*0688*/ 	.word	0x000000ff
        /*068c*/ 	.word	0x00000048
        /*0690*/ 	.short	0x010a
        /*0692*/ 	.byte	0x15
	.zero		1


	//   ....[85]....
        /*0694*/ 	.word	0x00005890
        /*0698*/ 	.word	0x000000ff
        /*069c*/ 	.word	0x00000028
        /*06a0*/ 	.short	0x010b
        /*06a2*/ 	.byte	0x15
	.zero		1


	//   ....[86]....
        /*06a4*/ 	.word	0x000058a0
        /*06a8*/ 	.word	0x000000ff
        /*06ac*/ 	.word	0x00000000
        /*06b0*/ 	.short	0x0101
        /*06b2*/ 	.byte	0x07
	.zero		1


	//   ....[87]....
        /*06b4*/ 	.word	0x000058b0
        /*06b8*/ 	.word	0x000000ff
        /*06bc*/ 	.word	0x00000050
        /*06c0*/ 	.short	0x010a
        /*06c2*/ 	.byte	0x15
	.zero		1


	//   ....[88]....
        /*06c4*/ 	.word	0x00005a00
        /*06c8*/ 	.word	0x000000ff
        /*06cc*/ 	.word	0x00000030
        /*06d0*/ 	.short	0x010b
        /*06d2*/ 	.byte	0x15
	.zero		1


	//   ....[89]....
        /*06d4*/ 	.word	0x00005a10
        /*06d8*/ 	.word	0x000000ff
        /*06dc*/ 	.word	0x00000000
        /*06e0*/ 	.short	0x0101
        /*06e2*/ 	.byte	0x1d
	.zero		1


	//   ....[90]....
        /*06e4*/ 	.word	0x00005a20
        /*06e8*/ 	.word	0x000000ff
        /*06ec*/ 	.word	0x00000058
        /*06f0*/ 	.short	0x010a
        /*06f2*/ 	.byte	0x15
	.zero		1


	//   ....[91]....
        /*06f4*/ 	.word	0x00005c10
        /*06f8*/ 	.word	0x000000ff
        /*06fc*/ 	.word	0x00000038
        /*0700*/ 	.short	0x010b
        /*0702*/ 	.byte	0x15
	.zero		1


	//   ....[92]....
        /*0704*/ 	.word	0x00005c20
        /*0708*/ 	.word	0x000000ff
        /*070c*/ 	.word	0x00000000
        /*0710*/ 	.short	0x0101
        /*0712*/ 	.byte	0x18
	.zero		1


	//   ....[93]....
        /*0714*/ 	.word	0x00005c40
        /*0718*/ 	.word	0x000000ff
        /*071c*/ 	.word	0x00000040
        /*0720*/ 	.short	0x010a
        /*0722*/ 	.byte	0x15
	.zero		1


	//   ....[94]....
        /*0724*/ 	.word	0x00005c60
        /*0728*/ 	.word	0x000000ff
        /*072c*/ 	.word	0x00000048
        /*0730*/ 	.short	0x010a
        /*0732*/ 	.byte	0x15
	.zero		1


	//   ....[95]....
        /*0734*/ 	.word	0x00005c80
        /*0738*/ 	.word	0x000000ff
        /*073c*/ 	.word	0x00000050
        /*0740*/ 	.short	0x010a
        /*0742*/ 	.byte	0x15
	.zero		1


	//   ....[96]....
        /*0744*/ 	.word	0x00005cd0
        /*0748*/ 	.word	0x00000002
        /*074c*/ 	.word	0x00000058
        /*0750*/ 	.short	0x010a
        /*0752*/ 	.byte	0xff
	.zero		1


	//   ....[97]....
        /*0754*/ 	.word	0x00006000
        /*0758*/ 	.word	0x00000000
        /*075c*/ 	.word	0x00000070
        /*0760*/ 	.short	0x010a
        /*0762*/ 	.byte	0xff
	.zero		1


	//   ....[98]....
        /*0764*/ 	.word	0x000060d0
        /*0768*/ 	.word	0x00000000
        /*076c*/ 	.word	0x00000000
        /*0770*/ 	.short	0x0101
        /*0772*/ 	.byte	0xff
	.zero		1


	//   ....[99]....
        /*0774*/ 	.word	0x00006d20
        /*0778*/ 	.word	0x000000ff
        /*077c*/ 	.word	0x00000020
        /*0780*/ 	.short	0x010a
        /*0782*/ 	.byte	0x2b
	.zero		1


	//   ....[100]....
        /*0784*/ 	.word	0x00006e00
        /*0788*/ 	.word	0x00000075
        /*078c*/ 	.word	0x00000090
        /*0790*/ 	.short	0x010a
        /*0792*/ 	.byte	0xff
	.zero		1


	//   ....[101]....
        /*0794*/ 	.word	0x00006f90
        /*0798*/ 	.word	0x000000ff
        /*079c*/ 	.word	0x00000020
        /*07a0*/ 	.short	0x010a
        /*07a2*/ 	.byte	0x2b
	.zero		1


	//   ....[102]....
        /*07a4*/ 	.word	0x000070c0
        /*07a8*/ 	.word	0x00000075
        /*07ac*/ 	.word	0x00000090
        /*07b0*/ 	.short	0x010a
        /*07b2*/ 	.byte	0xff
	.zero		1


	//   ....[103]....
        /*07b4*/ 	.word	0x00007cd0
        /*07b8*/ 	.word	0x00000000
        /*07bc*/ 	.word	0x00000000
        /*07c0*/ 	.short	0x0101
        /*07c2*/ 	.byte	0xff
	.zero		1


	//   ....[104]....
        /*07c4*/ 	.word	0x00007ce0
        /*07c8*/ 	.word	0x00000003
        /*07cc*/ 	.word	0x00000020
        /*07d0*/ 	.short	0x010a
        /*07d2*/ 	.byte	0xff
	.zero		1


	//   ....[105]....
        /*07d4*/ 	.word	0x00007dc0
        /*07d8*/ 	.word	0x00000003
        /*07dc*/ 	.word	0x00000020
        /*07e0*/ 	.short	0x010a
        /*07e2*/ 	.byte	0xff
	.zero		1


	//   ....[106]....
        /*07e4*/ 	.word	0x00008af0
        /*07e8*/ 	.word	0x0000007b
        /*07ec*/ 	.word	0x00000000
        /*07f0*/ 	.short	0x0101
        /*07f2*/ 	.byte	0xff
	.zero		1


	//   ....[107]....
        /*07f4*/ 	.word	0x00008b10
        /*07f8*/ 	.word	0x0000007c
        /*07fc*/ 	.word	0x00000020
        /*0800*/ 	.short	0x010a
        /*0802*/ 	.byte	0xff
	.zero		1


	//   ....[108]....
        /*0804*/ 	.word	0x00008be0
        /*0808*/ 	.word	0x0000007c
        /*080c*/ 	.word	0x00000020
        /*0810*/ 	.short	0x010a
        /*0812*/ 	.byte	0xff
	.zero		1


	//   ....[109]....
        /*0814*/ 	.word	0x00009910
        /*0818*/ 	.word	0x0000007b
        /*081c*/ 	.word	0x00000000
        /*0820*/ 	.short	0x0101
        /*0822*/ 	.byte	0xff
	.zero		1


	//   ....[110]....
        /*0824*/ 	.word	0x00009930
        /*0828*/ 	.word	0x0000007c
        /*082c*/ 	.word	0x00000020
        /*0830*/ 	.short	0x010a
        /*0832*/ 	.byte	0xff
	.zero		1


	//   ....[111]....
        /*0834*/ 	.word	0x00009a10
        /*0838*/ 	.word	0x0000007c
        /*083c*/ 	.word	0x00000020
        /*0840*/ 	.short	0x010a
        /*0842*/ 	.byte	0xff
	.zero		1


	//   ....[112]....
        /*0844*/ 	.word	0x0000a760
        /*0848*/ 	.word	0x0000007c
        /*084c*/ 	.word	0x00000000
        /*0850*/ 	.short	0x0101
        /*0852*/ 	.byte	0xff
	.zero		1


	//   ....[113]....
        /*0854*/ 	.word	0x0000a780
        /*0858*/ 	.word	0x0000007d
        /*085c*/ 	.word	0x00000020
        /*0860*/ 	.short	0x010a
        /*0862*/ 	.byte	0xff
	.zero		1


	//   ....[114]....
        /*0864*/ 	.word	0x0000a850
        /*0868*/ 	.word	0x0000007d
        /*086c*/ 	.word	0x00000020
        /*0870*/ 	.short	0x010a
        /*0872*/ 	.byte	0xff
	.zero		1


	//   ....[115]....
        /*0874*/ 	.word	0x0000b5f0
        /*0878*/ 	.word	0x00000032
        /*087c*/ 	.word	0x00000000
        /*0880*/ 	.short	0x0101
        /*0882*/ 	.byte	0xff
	.zero		1


	//   ....[116]....
        /*0884*/ 	.word	0x0000b610
        /*0888*/ 	.word	0x00000028
        /*088c*/ 	.word	0x00000020
        /*0890*/ 	.short	0x010a
        /*0892*/ 	.byte	0xff
	.zero		1


	//   ....[117]....
        /*0894*/ 	.word	0x0000b6e0
        /*0898*/ 	.word	0x00000028
        /*089c*/ 	.word	0x00000020
        /*08a0*/ 	.short	0x010a
        /*08a2*/ 	.byte	0xff
	.zero		1


	//   ....[118]....
        /*08a4*/ 	.word	0x0000c450
        /*08a8*/ 	.word	0x0000002e
        /*08ac*/ 	.word	0x00000000
        /*08b0*/ 	.short	0x0101
        /*08b2*/ 	.byte	0xff
	.zero		1


	//   ....[119]....
        /*08b4*/ 	.word	0x0000c470
        /*08b8*/ 	.word	0x00000000
        /*08bc*/ 	.word	0x00000020
        /*08c0*/ 	.short	0x010a
        /*08c2*/ 	.byte	0xff
	.zero		1


	//   ....[120]....
        /*08c4*/ 	.word	0x0000c540
        /*08c8*/ 	.word	0x00000000
        /*08cc*/ 	.word	0x00000020
        /*08d0*/ 	.short	0x010a
        /*08d2*/ 	.byte	0xff
	.zero		1


	//   ....[121]....
        /*08d4*/ 	.word	0x0000d2b0
        /*08d8*/ 	.word	0x0000002e
        /*08dc*/ 	.word	0x00000000
        /*08e0*/ 	.short	0x0101
        /*08e2*/ 	.byte	0xff
	.zero		1


	//   ....[122]....
        /*08e4*/ 	.word	0x0000d2d0
        /*08e8*/ 	.word	0x00000000
        /*08ec*/ 	.word	0x00000020
        /*08f0*/ 	.short	0x010a
        /*08f2*/ 	.byte	0xff
	.zero		1


	//   ....[123]....
        /*08f4*/ 	.word	0x0000d3a0
        /*08f8*/ 	.word	0x00000000
        /*08fc*/ 	.word	0x00000020
        /*0900*/ 	.short	0x010a
        /*0902*/ 	.byte	0xff
	.zero		1


	//   ....[124]....
        /*0904*/ 	.word	0x0000d730
        /*0908*/ 	.word	0x00000075
        /*090c*/ 	.word	0x00000000
        /*0910*/ 	.short	0x0101
        /*0912*/ 	.byte	0xff
	.zero		1


	//   ....[125]....
        /*0914*/ 	.word	0x0000e110
        /*0918*/ 	.word	0x00000000
        /*091c*/ 	.word	0x00000000
        /*0920*/ 	.short	0x0101
        /*0922*/ 	.byte	0xff
	.zero		1


	//   ....[126]....
        /*0924*/ 	.word	0x0000e3d0
        /*0928*/ 	.word	0x000000ff
        /*092c*/ 	.word	0x00000000
        /*0930*/ 	.short	0x0101
        /*0932*/ 	.byte	0x06
	.zero		1


	//   ....[127]....
        /*0934*/ 	.word	0x0000e3f0
        /*0938*/ 	.word	0x00000003
        /*093c*/ 	.word	0x000000c0
        /*0940*/ 	.short	0x010a
        /*0942*/ 	.byte	0xff
	.zero		1


	//   ....[128]....
        /*0944*/ 	.word	0x0000e450
        /*0948*/ 	.word	0x00000000
        /*094c*/ 	.word	0x00000010
        /*0950*/ 	.short	0x010a
        /*0952*/ 	.byte	0xff
	.zero		1


	//   ....[129]....
        /*0954*/ 	.word	0x0000e4b0
        /*0958*/ 	.word	0x00000000
        /*095c*/ 	.word	0x00000010
        /*0960*/ 	.short	0x010a
        /*0962*/ 	.byte	0xff
	.zero		1


	//   ....[130]....
        /*0964*/ 	.word	0x0000e500
        /*0968*/ 	.word	0x00000003
        /*096c*/ 	.word	0x00000070
        /*0970*/ 	.short	0x010a
        /*0972*/ 	.byte	0xff
	.zero		1


	//   ....[131]....
        /*0974*/ 	.word	0x0000e560
        /*0978*/ 	.word	0x00000000
        /*097c*/ 	.word	0x00000000
        /*0980*/ 	.short	0x010a
        /*0982*/ 	.byte	0xff
	.zero		1


	//   ....[132]....
        /*0984*/ 	.word	0x0000e5b0
        /*0988*/ 	.word	0x00000002
        /*098c*/ 	.word	0x000000b0
        /*0990*/ 	.short	0x010a
        /*0992*/ 	.byte	0xff
	.zero		1


	//   ....[133]....
        /*0994*/ 	.word	0x0000e610
        /*0998*/ 	.word	0x00000002
        /*099c*/ 	.word	0x00000080
        /*09a0*/ 	.short	0x010a
        /*09a2*/ 	.byte	0xff
	.zero		1


	//   ....[134]....
        /*09a4*/ 	.word	0x0000e660
        /*09a8*/ 	.word	0x00000002
        /*09ac*/ 	.word	0x00000070
        /*09b0*/ 	.short	0x010a
        /*09b2*/ 	.byte	0xff
	.zero		1


	//   ....[135]....
        /*09b4*/ 	.word	0x0000e6c0
        /*09b8*/ 	.word	0x00000000
        /*09bc*/ 	.word	0x00000080
        /*09c0*/ 	.short	0x010a
        /*09c2*/ 	.byte	0xff
	.zero		1


	//   ....[136]....
        /*09c4*/ 	.word	0x0000e720
        /*09c8*/ 	.word	0x00000000
        /*09cc*/ 	.word	0x00000008
        /*09d0*/ 	.short	0x010a
        /*09d2*/ 	.byte	0xff
	.zero		1


	//   ....[137]....
        /*09d4*/ 	.word	0x0000e800
        /*09d8*/ 	.word	0x00000000
        /*09dc*/ 	.word	0x00000008
        /*09e0*/ 	.short	0x010a
        /*09e2*/ 	.byte	0xff
	.zero		1


	//   ....[138]....
        /*09e4*/ 	.word	0x0000e850
        /*09e8*/ 	.word	0x00000000
        /*09ec*/ 	.word	0x00000070
        /*09f0*/ 	.short	0x010a
        /*09f2*/ 	.byte	0xff
	.zero		1


	//   ....[139]....
        /*09f4*/ 	.word	0x0000e8b0
        /*09f8*/ 	.word	0x00000000
        /*09fc*/ 	.word	0x000000a0
        /*0a00*/ 	.short	0x010a
        /*0a02*/ 	.byte	0xff
	.zero		1


	//   ....[140]....
        /*0a04*/ 	.word	0x0000e910
        /*0a08*/ 	.word	0x00000000
        /*0a0c*/ 	.word	0x00000000
        /*0a10*/ 	.short	0x010a
        /*0a12*/ 	.byte	0xff
	.zero		1


	//   ....[141]....
        /*0a14*/ 	.word	0x0000e970
        /*0a18*/ 	.word	0x00000000
        /*0a1c*/ 	.word	0x00000000
        /*0a20*/ 	.short	0x010a
        /*0a22*/ 	.byte	0xff
	.zero		1


	//   ....[142]....
        /*0a24*/ 	.word	0x0000e9d0
        /*0a28*/ 	.word	0x00000000
        /*0a2c*/ 	.word	0x000000d0
        /*0a30*/ 	.short	0x010a
        /*0a32*/ 	.byte	0xff
	.zero		1


	//   ....[143]....
        /*0a34*/ 	.word	0x0000ea20
        /*0a38*/ 	.word	0x0000000c
        /*0a3c*/ 	.word	0x00000070
        /*0a40*/ 	.short	0x010a
        /*0a42*/ 	.byte	0xff
	.zero		1


	//   ....[144]....
        /*0a44*/ 	.word	0x0000ea80
        /*0a48*/ 	.word	0x00000000
        /*0a4c*/ 	.word	0x00000068
        /*0a50*/ 	.short	0x010a
        /*0a52*/ 	.byte	0xff
	.zero		1


	//   ....[145]....
        /*0a54*/ 	.word	0x0000eae0
        /*0a58*/ 	.word	0x00000009
        /*0a5c*/ 	.word	0x00000040
        /*0a60*/ 	.short	0x010a
        /*0a62*/ 	.byte	0xff
	.zero		1


	//   ....[146]....
        /*0a64*/ 	.word	0x0000eb40
        /*0a68*/ 	.word	0x00000009
        /*0a6c*/ 	.word	0x00000048
        /*0a70*/ 	.short	0x010a
        /*0a72*/ 	.byte	0xff
	.zero		1


	//   ....[147]....
        /*0a74*/ 	.word	0x0000eba0
        /*0a78*/ 	.word	0x00000009
        /*0a7c*/ 	.word	0x00000050
        /*0a80*/ 	.short	0x010a
        /*0a82*/ 	.byte	0xff
	.zero		1


	//   ....[148]....
        /*0a84*/ 	.word	0x0000ec00
        /*0a88*/ 	.word	0x00000009
        /*0a8c*/ 	.word	0x00000058
        /*0a90*/ 	.short	0x010a
        /*0a92*/ 	.byte	0xff
	.zero		1


	//   ....[149]....
        /*0a94*/ 	.word	0x0000ec60
        /*0a98*/ 	.word	0x00000000
        /*0a9c*/ 	.word	0x00000040
        /*0aa0*/ 	.short	0x010a
        /*0aa2*/ 	.byte	0xff
	.zero		1


	//   ....[150]....
        /*0aa4*/ 	.word	0x0000ecc0
        /*0aa8*/ 	.word	0x00000000
        /*0aac*/ 	.word	0x00000048
        /*0ab0*/ 	.short	0x010a
        /*0ab2*/ 	.byte	0xff
	.zero		1


	//   ....[151]....
        /*0ab4*/ 	.word	0x0000ed20
        /*0ab8*/ 	.word	0x00000000
        /*0abc*/ 	.word	0x00000050
        /*0ac0*/ 	.short	0x010a
        /*0ac2*/ 	.byte	0xff
	.zero		1


	//   ....[152]....
        /*0ac4*/ 	.word	0x0000ed80
        /*0ac8*/ 	.word	0x00000000
        /*0acc*/ 	.word	0x00000058
        /*0ad0*/ 	.short	0x010a
        /*0ad2*/ 	.byte	0xff
	.zero		1


	//   ....[153]....
        /*0ad4*/ 	.word	0x0000ede0
        /*0ad8*/ 	.word	0x00000003
        /*0adc*/ 	.word	0x00000040
        /*0ae0*/ 	.short	0x010a
        /*0ae2*/ 	.byte	0xff
	.zero		1


	//   ....[154]....
        /*0ae4*/ 	.word	0x0000ee40
        /*0ae8*/ 	.word	0x00000003
        /*0aec*/ 	.word	0x00000048
        /*0af0*/ 	.short	0x010a
        /*0af2*/ 	.byte	0xff
	.zero		1


	//   ....[155]....
        /*0af4*/ 	.word	0x0000eea0
        /*0af8*/ 	.word	0x00000003
        /*0afc*/ 	.word	0x00000050
        /*0b00*/ 	.short	0x010a
        /*0b02*/ 	.byte	0xff
	.zero		1


	//   ....[156]....
        /*0b04*/ 	.word	0x0000eef0
        /*0b08*/ 	.word	0x00000000
        /*0b0c*/ 	.word	0x00000070
        /*0b10*/ 	.short	0x010a
        /*0b12*/ 	.byte	0xff
	.zero		1


	//   ....[157]....
        /*0b14*/ 	.word	0x0000ef50
        /*0b18*/ 	.word	0x00000002
        /*0b1c*/ 	.word	0x00000020
        /*0b20*/ 	.short	0x010a
        /*0b22*/ 	.byte	0xff
	.zero		1


	//   ....[158]....
        /*0b24*/ 	.word	0x0000efa0
        /*0b28*/ 	.word	0x00000075
        /*0b2c*/ 	.word	0x00000090
        /*0b30*/ 	.short	0x010a
        /*0b32*/ 	.byte	0xff
	.zero		1


	//   ....[159]....
        /*0b34*/ 	.word	0x0000eff0
        /*0b38*/ 	.word	0x00000003
        /*0b3c*/ 	.word	0x00000020
        /*0b40*/ 	.short	0x010a
        /*0b42*/ 	.byte	0xff
	.zero		1


	//   ....[160]....
        /*0b44*/ 	.word	0x0000f040
        /*0b48*/ 	.word	0x0000007c
        /*0b4c*/ 	.word	0x00000020
        /*0b50*/ 	.short	0x010a
        /*0b52*/ 	.byte	0xff
	.zero		1


	//   ....[161]....
        /*0b54*/ 	.word	0x0000f090
        /*0b58*/ 	.word	0x0000007c
        /*0b5c*/ 	.word	0x00000020
        /*0b60*/ 	.short	0x010a
        /*0b62*/ 	.byte	0xff
	.zero		1


	//   ....[162]....
        /*0b64*/ 	.word	0x0000f0e0
        /*0b68*/ 	.word	0x0000007d
        /*0b6c*/ 	.word	0x00000020
        /*0b70*/ 	.short	0x010a
        /*0b72*/ 	.byte	0xff
	.zero		1


	//   ....[163]....
        /*0b74*/ 	.word	0x0000f130
        /*0b78*/ 	.word	0x00000028
        /*0b7c*/ 	.word	0x00000020
        /*0b80*/ 	.short	0x010a
        /*0b82*/ 	.byte	0xff
	.zero		1


	//   ....[164]....
        /*0b84*/ 	.word	0x0000f180
        /*0b88*/ 	.word	0x00000000
        /*0b8c*/ 	.word	0x00000020
        /*0b90*/ 	.short	0x010a
        /*0b92*/ 	.byte	0xff
	.zero		1


	//   ....[165]....
        /*0b94*/ 	.word	0x0000f1d0
        /*0b98*/ 	.word	0x00000000
        /*0b9c*/ 	.word	0x00000020
        /*0ba0*/ 	.short	0x010a
        /*0ba2*/ 	.byte	0xff
	.zero		1


	//----- nvinfo : EIATTR_NUM_MBARRIERS
	.align		4
.L_47:
        /*0ba4*/ 	.byte	0x03, 0x38
        /*0ba6*/ 	.short	0x001b


	//----- nvinfo : EIATTR_EXIT_INSTR_OFFSETS
	.align		4
        /*0ba8*/ 	.byte	0x04, 0x1c
        /*0baa*/ 	.short	(.L_49 - .L_48)


	//   ....[0]....
.L_48:
        /*0bac*/ 	.word	0x00002c30


	//   ....[1]....
        /*0bb0*/ 	.word	0x00003120


	//   ....[2]....
        /*0bb4*/ 	.word	0x00003180


	//   ....[3]....
        /*0bb8*/ 	.word	0x000045a0


	//   ....[4]....
        /*0bbc*/ 	.word	0x00005d00


	//   ....[5]....
        /*0bc0*/ 	.word	0x00005d40


	//   ....[6]....
        /*0bc4*/ 	.word	0x0000e2d0


	//   ....[7]....
        /*0bc8*/ 	.word	0x0000e340


	//   ....[8]....
        /*0bcc*/ 	.word	0x0000e370


	//   ....[9]....
        /*0bd0*/ 	.word	0x0000e3e0


	//----- nvinfo : EIATTR_MAX_THREADS
	.align		4
.L_49:
        /*0bd4*/ 	.byte	0x04, 0x05
        /*0bd6*/ 	.short	(.L_51 - .L_50)
.L_50:
        /*0bd8*/ 	.word	0x00000100
        /*0bdc*/ 	.word	0x00000001
        /*0be0*/ 	.word	0x00000001


	//----- nvinfo : EIATTR_CRS_STACK_SIZE
	.align		4
.L_51:
        /*0be4*/ 	.byte	0x04, 0x1e
        /*0be6*/ 	.short	(.L_53 - .L_52)
.L_52:
        /*0be8*/ 	.word	0x00000000


	//----- nvinfo : EIATTR_CBANK_PARAM_SIZE
	.align		4
.L_53:
        /*0bec*/ 	.byte	0x03, 0x19
        /*0bee*/ 	.short	0x0800


	//----- nvinfo : EIATTR_PARAM_CBANK
	.align		4
        /*0bf0*/ 	.byte	0x04, 0x0a
        /*0bf2*/ 	.short	(.L_55 - .L_54)
	.align		4
.L_54:
        /*0bf4*/ 	.word	index@(.nv.constant0._ZN7cutlass13device_kernelINS_4gemm6kernel13GemmUniversalIN4cute5tupleIJiiiiEEENS1_10collective13CollectiveMmaINS1_35MainloopSm100TmaUmmaWarpSpecializedILi2ELi2ELi2ENS5_IJNS4_1CILi2EEENSA_ILi4EEENSA_ILi1EEEEEEEENS5_IJNSA_ILi256EEESG_NSA_ILi64EEEEEENS_10tfloat32_tENS5_IJlSD_lEEESJ_SK_NS4_8TiledMMAINS4_8MMA_AtomIJNS4_23SM100_MMA_TF32_2x1SM_SSISJ_SJ_fLi256ELi256ELNS4_4UMMA5MajorE0ELSP_0ELNSO_7ScaleInE0ELSQ_0EEEEEENS4_6LayoutINS5_IJSD_SD_SD_EEENS5_IJNSA_ILi0EEESV_SV_EEEEENS5_IJNS4_10UnderscoreESY_SY_EEEEENS4_28SM100_TMA_2SM_LOAD_MULTICASTENS4_14ComposedLayoutINS4_7SwizzleILi3ELi4ELi3EEENS4_18smem_ptr_flag_bitsILi32EEENST_INS5_IJNSA_ILi8EEENSA_ILi32EEEEEENS5_IJS18_SD_EEEEEEEvNS4_8identityENS4_18SM100_TMA_2SM_LOADES1C_vS1D_EENS_8epilogue10collective18CollectiveEpilogueINS1G_23Sm100TmaWarpSpecializedILi4ELi2ELi32ELb1ELb0EEEJNS5_IJNSA_ILi128EEESG_SH_EEENS5_IJNST_IS1L_SD_EENST_IS18_SD_EEEEESJ_SK_SJ_SK_NS1G_6fusion15FusionCallbacksIS1K_NS1Q_17LinearCombinationISJ_fSJ_fLNS_15FloatRoundStyleE2EEES1M_S1P_JEEENS4_5SM1004TMEM4LOAD26SM100_TMEM_LOAD_32dp32b32xENS4_13SM90_TMA_LOADES1C_NS4_39AutoVectorizingCopyWithAssumedAlignmentILi128EEENS4_14SM90_TMA_STOREES1C_S22_S22_EEEvvEEEEvNT_6ParamsE)
        /*0bf8*/ 	.short	0x0380
        /*0bfa*/ 	.short	0x0800


	//----- nvinfo : EIATTR_SW_WAR
	.align		4
.L_55:
        /*0bfc*/ 	.byte	0x04, 0x36
        /*0bfe*/ 	.short	(.L_57 - .L_56)
.L_56:
        /*0c00*/ 	.word	0x00000008
.L_57:


//--------------------- .nv.callgraph             --------------------------
	.section	.nv.callgraph,"",@"SHT_CUDA_CALLGRAPH"
	.align	4
	.sectionentsize	8
	.align		4
        /*0000*/ 	.word	0x00000000
	.align		4
        /*0004*/ 	.word	0xffffffff
	.align		4
        /*0008*/ 	.word	index@(_ZN7cutlass13device_kernelINS_4gemm6kernel13GemmUniversalIN4cute5tupleIJiiiiEEENS1_10collective13CollectiveMmaINS1_35MainloopSm100TmaUmmaWarpSpecializedILi2ELi2ELi2ENS5_IJNS4_1CILi2EEENSA_ILi4EEENSA_ILi1EEEEEEEENS5_IJNSA_ILi256EEESG_NSA_ILi64EEEEEENS_10tfloat32_tENS5_IJlSD_lEEESJ_SK_NS4_8TiledMMAINS4_8MMA_AtomIJNS4_23SM100_MMA_TF32_2x1SM_SSISJ_SJ_fLi256ELi256ELNS4_4UMMA5MajorE0ELSP_0ELNSO_7ScaleInE0ELSQ_0EEEEEENS4_6LayoutINS5_IJSD_SD_SD_EEENS5_IJNSA_ILi0EEESV_SV_EEEEENS5_IJNS4_10UnderscoreESY_SY_EEEEENS4_28SM100_TMA_2SM_LOAD_MULTICASTENS4_14ComposedLayoutINS4_7SwizzleILi3ELi4ELi3EEENS4_18smem_ptr_flag_bitsILi32EEENST_INS5_IJNSA_ILi8EEENSA_ILi32EEEEEENS5_IJS18_SD_EEEEEEEvNS4_8identityENS4_18SM100_TMA_2SM_LOADES1C_vS1D_EENS_8epilogue10collective18CollectiveEpilogueINS1G_23Sm100TmaWarpSpecializedILi4ELi2ELi32ELb1ELb0EEEJNS5_IJNSA_ILi128EEESG_SH_EEENS5_IJNST_IS1L_SD_EENST_IS18_SD_EEEEESJ_SK_SJ_SK_NS1G_6fusion15FusionCallbacksIS1K_NS1Q_17LinearCombinationISJ_fSJ_fLNS_15FloatRoundStyleE2EEES1M_S1P_JEEENS4_5SM1004TMEM4LOAD26SM100_TMEM_LOAD_32dp32b32xENS4_13SM90_TMA_LOADES1C_NS4_39AutoVectorizingCopyWithAssumedAlignmentILi128EEENS4_14SM90_TMA_STOREES1C_S22_S22_EEEvvEEEEvNT_6ParamsE)
	.align		4
        /*000c*/ 	.word	index@(__assertfail)
	.align		4
        /*0010*/ 	.word	0x00000000
	.align		4
        /*0014*/ 	.word	0xfffffffe
	.align		4
        /*0018*/ 	.word	0x00000000
	.align		4
        /*001c*/ 	.word	0xfffffffd
	.align		4
        /*0020*/ 	.word	0x00000000
	.align		4
        /*0024*/ 	.word	0xfffffffc


//--------------------- .nv.constant4             --------------------------
	.section	.nv.constant4,"a",@progbits
	.align	8
	.align		8
.nv.constant4:
        /*0000*/ 	.dword	__assertfail
	.align		8
        /*0008*/ 	.dword	__unnamed_1
	.align		8
        /*0010*/ 	.dword	__unnamed_2
	.align		8
        /*0018*/ 	.dword	_ZN40_INTERNAL_f90ae67f_4_k_cu_c9326644_304294cuda3std3__45__cpo5beginE
	.align		8
        /*0020*/ 	.dword	_ZN40_INTERNAL_f90ae67f_4_k_cu_c9326644_304294cuda3std3__45__cpo3endE
	.align		8
        /*0028*/ 	.dword	_ZN40_INTERNAL_f90ae67f_4_k_cu_c9326644_304294cuda3std3__45__cpo6cbeginE
	.align		8
        /*0030*/ 	.dword	_ZN40_INTERNAL_f90ae67f_4_k_cu_c9326644_304294cuda3std3__45__cpo4cendE
	.align		8
        /*0038*/ 	.dword	_ZN40_INTERNAL_f90ae67f_4_k_cu_c9326644_304294cuda3std3__442_GLOBAL__N__f90ae67f_4_k_cu_c9326644_304296ignoreE
	.align		8
        /*0040*/ 	.dword	_ZN40_INTERNAL_f90ae67f_4_k_cu_c9326644_304294cuda3std3__419piecewise_constructE
	.align		8
        /*0048*/ 	.dword	_ZN40_INTERNAL_f90ae67f_4_k_cu_c9326644_304294cuda3std3__48in_placeE
	.align		8
        /*0050*/ 	.dword	_ZN40_INTERNAL_f90ae67f_4_k_cu_c9326644_304294cuda3std6ranges3__45__cpo4swapE
	.align		8
        /*0058*/ 	.dword	_ZN40_INTERNAL_f90ae67f_4_k_cu_c9326644_304294cuda3std6ranges3__45__cpo9iter_moveE
	.align		8
        /*0060*/ 	.dword	_ZN40_INTERNAL_f90ae67f_4_k_cu_c9326644_304294cute7productE
	.align		8
        /*0068*/ 	.dword	_ZN40_INTERNAL_f90ae67f_4_k_cu_c9326644_304294cute1_E
	.align		8
        /*0070*/ 	.dword	$str$25
	.align		8
        /*0078*/ 	.dword	$str$26
	.align		8
        /*0080*/ 	.dword	$str$27
	.align		8
        /*0088*/ 	.dword	$str$28


//--------------------- .text._ZN7cutlass13device_kernelINS_4gemm6kernel13GemmUniversalIN4cute5tupleIJiiiiEEENS1_10collective13CollectiveMmaINS1_35MainloopSm100TmaUmmaWarpSpecializedILi2ELi2ELi2ENS5_IJNS4_1CILi2EEENSA_ILi4EEENSA_ILi1EEEEEEEENS5_IJNSA_ILi256EEESG_NSA_ILi64EEEEEENS_10tfloat32_tENS5_IJlSD_lEEESJ_SK_NS4_8TiledMMAINS4_8MMA_AtomIJNS4_23SM100_MMA_TF32_2x1SM_SSISJ_SJ_fLi256ELi256ELNS4_4UMMA5MajorE0ELSP_0ELNSO_7ScaleInE0ELSQ_0EEEEEENS4_6LayoutINS5_IJSD_SD_SD_EEENS5_IJNSA_ILi0EEESV_SV_EEEEENS5_IJNS4_10UnderscoreESY_SY_EEEEENS4_28SM100_TMA_2SM_LOAD_MULTICASTENS4_14ComposedLayoutINS4_7SwizzleILi3ELi4ELi3EEENS4_18smem_ptr_flag_bitsILi32EEENST_INS5_IJNSA_ILi8EEENSA_ILi32EEEEEENS5_IJS18_SD_EEEEEEEvNS4_8identityENS4_18SM100_TMA_2SM_LOADES1C_vS1D_EENS_8epilogue10collective18CollectiveEpilogueINS1G_23Sm100TmaWarpSpecializedILi4ELi2ELi32ELb1ELb0EEEJNS5_IJNSA_ILi128EEESG_SH_EEENS5_IJNST_IS1L_SD_EENST_IS18_SD_EEEEESJ_SK_SJ_SK_NS1G_6fusion15FusionCallbacksIS1K_NS1Q_17LinearCombinationISJ_fSJ_fLNS_15FloatRoundStyleE2EEES1M_S1P_JEEENS4_5SM1004TMEM4LOAD26SM100_TMEM_LOAD_32dp32b32xENS4_13SM90_TMA_LOADES1C_NS4_39AutoVectorizingCopyWithAssumedAlignmentILi128EEENS4_14SM90_TMA_STOREES1C_S22_S22_EEEvvEEEEvNT_6ParamsE --------------------------
	.section	.text._ZN7cutlass13device_kernelINS_4gemm6kernel13GemmUniversalIN4cute5tupleIJiiiiEEENS1_10collective13CollectiveMmaINS1_35MainloopSm100TmaUmmaWarpSpecializedILi2ELi2ELi2ENS5_IJNS4_1CILi2EEENSA_ILi4EEENSA_ILi1EEEEEEEENS5_IJNSA_ILi256EEESG_NSA_ILi64EEEEEENS_10tfloat32_tENS5_IJlSD_lEEESJ_SK_NS4_8TiledMMAINS4_8MMA_AtomIJNS4_23SM100_MMA_TF32_2x1SM_SSISJ_SJ_fLi256ELi256ELNS4_4UMMA5MajorE0ELSP_0ELNSO_7ScaleInE0ELSQ_0EEEEEENS4_6LayoutINS5_IJSD_SD_SD_EEENS5_IJNSA_ILi0EEESV_SV_EEEEENS5_IJNS4_10UnderscoreESY_SY_EEEEENS4_28SM100_TMA_2SM_LOAD_MULTICASTENS4_14ComposedLayoutINS4_7SwizzleILi3ELi4ELi3EEENS4_18smem_ptr_flag_bitsILi32EEENST_INS5_IJNSA_ILi8EEENSA_ILi32EEEEEENS5_IJS18_SD_EEEEEEEvNS4_8identityENS4_18SM100_TMA_2SM_LOADES1C_vS1D_EENS_8epilogue10collective18CollectiveEpilogueINS1G_23Sm100TmaWarpSpecializedILi4ELi2ELi32ELb1ELb0EEEJNS5_IJNSA_ILi128EEESG_SH_EEENS5_IJNST_IS1L_SD_EENST_IS18_SD_EEEEESJ_SK_SJ_SK_NS1G_6fusion15FusionCallbacksIS1K_NS1Q_17LinearCombinationISJ_fSJ_fLNS_15FloatRoundStyleE2EEES1M_S1P_JEEENS4_5SM1004TMEM4LOAD26SM100_TMEM_LOAD_32dp32b32xENS4_13SM90_TMA_LOADES1C_NS4_39AutoVectorizingCopyWithAssumedAlignmentILi128EEENS4_14SM90_TMA_STOREES1C_S22_S22_EEEvvEEEEvNT_6ParamsE,"ax",@progbits
	.align	128
.text._ZN7cutlass13device_kernelINS_4gemm6kernel13GemmUniversalIN4cute5tupleIJiiiiEEENS1_10collective13CollectiveMmaINS1_35MainloopSm100TmaUmmaWarpSpecializedILi2ELi2ELi2ENS5_IJNS4_1CILi2EEENSA_ILi4EEENSA_ILi1EEEEEEEENS5_IJNSA_ILi256EEESG_NSA_ILi64EEEEEENS_10tfloat32_tENS5_IJlSD_lEEESJ_SK_NS4_8TiledMMAINS4_8MMA_AtomIJNS4_23SM100_MMA_TF32_2x1SM_SSISJ_SJ_fLi256ELi256ELNS4_4UMMA5MajorE0ELSP_0ELNSO_7ScaleInE0ELSQ_0EEEEEENS4_6LayoutINS5_IJSD_SD_SD_EEENS5_IJNSA_ILi0EEESV_SV_EEEEENS5_IJNS4_10UnderscoreESY_SY_EEEEENS4_28SM100_TMA_2SM_LOAD_MULTICASTENS4_14ComposedLayoutINS4_7SwizzleILi3ELi4ELi3EEENS4_18smem_ptr_flag_bitsILi32EEENST_INS5_IJNSA_ILi8EEENSA_ILi32EEEEEENS5_IJS18_SD_EEEEEEEvNS4_8identityENS4_18SM100_TMA_2SM_LOADES1C_vS1D_EENS_8epilogue10collective18CollectiveEpilogueINS1G_23Sm100TmaWarpSpecializedILi4ELi2ELi32ELb1ELb0EEEJNS5_IJNSA_ILi128EEESG_SH_EEENS5_IJNST_IS1L_SD_EENST_IS18_SD_EEEEESJ_SK_SJ_SK_NS1G_6fusion15FusionCallbacksIS1K_NS1Q_17LinearCombinationISJ_fSJ_fLNS_15FloatRoundStyleE2EEES1M_S1P_JEEENS4_5SM1004TMEM4LOAD26SM100_TMEM_LOAD_32dp32b32xENS4_13SM90_TMA_LOADES1C_NS4_39AutoVectorizingCopyWithAssumedAlignmentILi128EEENS4_14SM90_TMA_STOREES1C_S22_S22_EEEvvEEEEvNT_6ParamsE:
        .type           _ZN7cutlass13device_kernelINS_4gemm6kernel13GemmUniversalIN4cute5tupleIJiiiiEEENS1_10collective13CollectiveMmaINS1_35MainloopSm100TmaUmmaWarpSpecializedILi2ELi2ELi2ENS5_IJNS4_1CILi2EEENSA_ILi4EEENSA_ILi1EEEEEEEENS5_IJNSA_ILi256EEESG_NSA_ILi64EEEEEENS_10tfloat32_tENS5_IJlSD_lEEESJ_SK_NS4_8TiledMMAINS4_8MMA_AtomIJNS4_23SM100_MMA_TF32_2x1SM_SSISJ_SJ_fLi256ELi256ELNS4_4UMMA5MajorE0ELSP_0ELNSO_7ScaleInE0ELSQ_0EEEEEENS4_6LayoutINS5_IJSD_SD_SD_EEENS5_IJNSA_ILi0EEESV_SV_EEEEENS5_IJNS4_10UnderscoreESY_SY_EEEEENS4_28SM100_TMA_2SM_LOAD_MULTICASTENS4_14ComposedLayoutINS4_7SwizzleILi3ELi4ELi3EEENS4_18smem_ptr_flag_bitsILi32EEENST_INS5_IJNSA_ILi8EEENSA_ILi32EEEEEENS5_IJS18_SD_EEEEEEEvNS4_8identityENS4_18SM100_TMA_2SM_LOADES1C_vS1D_EENS_8epilogue10collective18CollectiveEpilogueINS1G_23Sm100TmaWarpSpecializedILi4ELi2ELi32ELb1ELb0EEEJNS5_IJNSA_ILi128EEESG_SH_EEENS5_IJNST_IS1L_SD_EENST_IS18_SD_EEEEESJ_SK_SJ_SK_NS1G_6fusion15FusionCallbacksIS1K_NS1Q_17LinearCombinationISJ_fSJ_fLNS_15FloatRoundStyleE2EEES1M_S1P_JEEENS4_5SM1004TMEM4LOAD26SM100_TMEM_LOAD_32dp32b32xENS4_13SM90_TMA_LOADES1C_NS4_39AutoVectorizingCopyWithAssumedAlignmentILi128EEENS4_14SM90_TMA_STOREES1C_S22_S22_EEEvvEEEEvNT_6ParamsE,@function
        .size           _ZN7cutlass13device_kernelINS_4gemm6kernel13GemmUniversalIN4cute5tupleIJiiiiEEENS1_10collective13CollectiveMmaINS1_35MainloopSm100TmaUmmaWarpSpecializedILi2ELi2ELi2ENS5_IJNS4_1CILi2EEENSA_ILi4EEENSA_ILi1EEEEEEEENS5_IJNSA_ILi256EEESG_NSA_ILi64EEEEEENS_10tfloat32_tENS5_IJlSD_lEEESJ_SK_NS4_8TiledMMAINS4_8MMA_AtomIJNS4_23SM100_MMA_TF32_2x1SM_SSISJ_SJ_fLi256ELi256ELNS4_4UMMA5MajorE0ELSP_0ELNSO_7ScaleInE0ELSQ_0EEEEEENS4_6LayoutINS5_IJSD_SD_SD_EEENS5_IJNSA_ILi0EEESV_SV_EEEEENS5_IJNS4_10UnderscoreESY_SY_EEEEENS4_28SM100_TMA_2SM_LOAD_MULTICASTENS4_14ComposedLayoutINS4_7SwizzleILi3ELi4ELi3EEENS4_18smem_ptr_flag_bitsILi32EEENST_INS5_IJNSA_ILi8EEENSA_ILi32EEEEEENS5_IJS18_SD_EEEEEEEvNS4_8identityENS4_18SM100_TMA_2SM_LOADES1C_vS1D_EENS_8epilogue10collective18CollectiveEpilogueINS1G_23Sm100TmaWarpSpecializedILi4ELi2ELi32ELb1ELb0EEEJNS5_IJNSA_ILi128EEESG_SH_EEENS5_IJNST_IS1L_SD_EENST_IS18_SD_EEEEESJ_SK_SJ_SK_NS1G_6fusion15FusionCallbacksIS1K_NS1Q_17LinearCombinationISJ_fSJ_fLNS_15FloatRoundStyleE2EEES1M_S1P_JEEENS4_5SM1004TMEM4LOAD26SM100_TMEM_LOAD_32dp32b32xENS4_13SM90_TMA_LOADES1C_NS4_39AutoVectorizingCopyWithAssumedAlignmentILi128EEENS4_14SM90_TMA_STOREES1C_S22_S22_EEEvvEEEEvNT_6ParamsE,(.L_x_233 - _ZN7cutlass13device_kernelINS_4gemm6kernel13GemmUniversalIN4cute5tupleIJiiiiEEENS1_10collective13CollectiveMmaINS1_35MainloopSm100TmaUmmaWarpSpecializedILi2ELi2ELi2ENS5_IJNS4_1CILi2EEENSA_ILi4EEENSA_ILi1EEEEEEEENS5_IJNSA_ILi256EEESG_NSA_ILi64EEEEEENS_10tfloat32_tENS5_IJlSD_lEEESJ_SK_NS4_8TiledMMAINS4_8MMA_AtomIJNS4_23SM100_MMA_TF32_2x1SM_SSISJ_SJ_fLi256ELi256ELNS4_4UMMA5MajorE0ELSP_0ELNSO_7ScaleInE0ELSQ_0EEEEEENS4_6LayoutINS5_IJSD_SD_SD_EEENS5_IJNSA_ILi0EEESV_SV_EEEEENS5_IJNS4_10UnderscoreESY_SY_EEEEENS4_28SM100_TMA_2SM_LOAD_MULTICASTENS4_14ComposedLayoutINS4_7SwizzleILi3ELi4ELi3EEENS4_18smem_ptr_flag_bitsILi32EEENST_INS5_IJNSA_ILi8EEENSA_ILi32EEEEEENS5_IJS18_SD_EEEEEEEvNS4_8identityENS4_18SM100_TMA_2SM_LOADES1C_vS1D_EENS_8epilogue10collective18CollectiveEpilogueINS1G_23Sm100TmaWarpSpecializedILi4ELi2ELi32ELb1ELb0EEEJNS5_IJNSA_ILi128EEESG_SH_EEENS5_IJNST_IS1L_SD_EENST_IS18_SD_EEEEESJ_SK_SJ_SK_NS1G_6fusion15FusionCallbacksIS1K_NS1Q_17LinearCombinationISJ_fSJ_fLNS_15FloatRoundStyleE2EEES1M_S1P_JEEENS4_5SM1004TMEM4LOAD26SM100_TMEM_LOAD_32dp32b32xENS4_13SM90_TMA_LOADES1C_NS4_39AutoVectorizingCopyWithAssumedAlignmentILi128EEENS4_14SM90_TMA_STOREES1C_S22_S22_EEEvvEEEEvNT_6ParamsE)
        .other          _ZN7cutlass13device_kernelINS_4gemm6kernel13GemmUniversalIN4cute5tupleIJiiiiEEENS1_10collective13CollectiveMmaINS1_35MainloopSm100TmaUmmaWarpSpecializedILi2ELi2ELi2ENS5_IJNS4_1CILi2EEENSA_ILi4EEENSA_ILi1EEEEEEEENS5_IJNSA_ILi256EEESG_NSA_ILi64EEEEEENS_10tfloat32_tENS5_IJlSD_lEEESJ_SK_NS4_8TiledMMAINS4_8MMA_AtomIJNS4_23SM100_MMA_TF32_2x1SM_SSISJ_SJ_fLi256ELi256ELNS4_4UMMA5MajorE0ELSP_0ELNSO_7ScaleInE0ELSQ_0EEEEEENS4_6LayoutINS5_IJSD_SD_SD_EEENS5_IJNSA_ILi0EEESV_SV_EEEEENS5_IJNS4_10UnderscoreESY_SY_EEEEENS4_28SM100_TMA_2SM_LOAD_MULTICASTENS4_14ComposedLayoutINS4_7SwizzleILi3ELi4ELi3EEENS4_18smem_ptr_flag_bitsILi32EEENST_INS5_IJNSA_ILi8EEENSA_ILi32EEEEEENS5_IJS18_SD_EEEEEEEvNS4_8identityENS4_18SM100_TMA_2SM_LOADES1C_vS1D_EENS_8epilogue10collective18CollectiveEpilogueINS1G_23Sm100TmaWarpSpecializedILi4ELi2ELi32ELb1ELb0EEEJNS5_IJNSA_ILi128EEESG_SH_EEENS5_IJNST_IS1L_SD_EENST_IS18_SD_EEEEESJ_SK_SJ_SK_NS1G_6fusion15FusionCallbacksIS1K_NS1Q_17LinearCombinationISJ_fSJ_fLNS_15FloatRoundStyleE2EEES1M_S1P_JEEENS4_5SM1004TMEM4LOAD26SM100_TMEM_LOAD_32dp32b32xENS4_13SM90_TMA_LOADES1C_NS4_39AutoVectorizingCopyWithAssumedAlignmentILi128EEENS4_14SM90_TMA_STOREES1C_S22_S22_EEEvvEEEEvNT_6ParamsE,@"STO_CUDA_ENTRY STV_DEFAULT"
_ZN7cutlass13device_kernelINS_4gemm6kernel13GemmUniversalIN4cute5tupleIJiiiiEEENS1_10collective13CollectiveMmaINS1_35MainloopSm100TmaUmmaWarpSpecializedILi2ELi2ELi2ENS5_IJNS4_1CILi2EEENSA_ILi4EEENSA_ILi1EEEEEEEENS5_IJNSA_ILi256EEESG_NSA_ILi64EEEEEENS_10tfloat32_tENS5_IJlSD_lEEESJ_SK_NS4_8TiledMMAINS4_8MMA_AtomIJNS4_23SM100_MMA_TF32_2x1SM_SSISJ_SJ_fLi256ELi256ELNS4_4UMMA5MajorE0ELSP_0ELNSO_7ScaleInE0ELSQ_0EEEEEENS4_6LayoutINS5_IJSD_SD_SD_EEENS5_IJNSA_ILi0EEESV_SV_EEEEENS5_IJNS4_10UnderscoreESY_SY_EEEEENS4_28SM100_TMA_2SM_LOAD_MULTICASTENS4_14ComposedLayoutINS4_7SwizzleILi3ELi4ELi3EEENS4_18smem_ptr_flag_bitsILi32EEENST_INS5_IJNSA_ILi8EEENSA_ILi32EEEEEENS5_IJS18_SD_EEEEEEEvNS4_8identityENS4_18SM100_TMA_2SM_LOADES1C_vS1D_EENS_8epilogue10collective18CollectiveEpilogueINS1G_23Sm100TmaWarpSpecializedILi4ELi2ELi32ELb1ELb0EEEJNS5_IJNSA_ILi128EEESG_SH_EEENS5_IJNST_IS1L_SD_EENST_IS18_SD_EEEEESJ_SK_SJ_SK_NS1G_6fusion15FusionCallbacksIS1K_NS1Q_17LinearCombinationISJ_fSJ_fLNS_15FloatRoundStyleE2EEES1M_S1P_JEEENS4_5SM1004TMEM4LOAD26SM100_TMEM_LOAD_32dp32b32xENS4_13SM90_TMA_LOADES1C_NS4_39AutoVectorizingCopyWithAssumedAlignmentILi128EEENS4_14SM90_TMA_STOREES1C_S22_S22_EEEvvEEEEvNT_6ParamsE:
[----:B------:R-:W1:Y:S01]  /*0000*/  LDC R1, c[0x0][0x37c] ;  /* 0x0000df00ff017b82 */ /* 0x000e620000000800 */
[----:B------:R-:W2:Y:S01]  /*0010*/  S2R R110, SR_TID.X ;  /* 0x00000000006e7919 */ /* 0x000ea20000002100 */
[----:B------:R-:W3:Y:S06]  /*0020*/  LDCU.64 UR8, c[0x0][0x890] ;  /* 0x00011200ff0877ac */ /* 0x000eec0008000a00 */
[----:B------:R-:W4:Y:S01]  /*0030*/  S2UR UR52, SR_CgaCtaId ;  /* 0x00000000003479c3 */ /* 0x000f220000008800 */
[----:B------:R-:W-:Y:S02]  /*0040*/  PRMT R94, RZ, 0x7610, R94 ;  /* 0x00007610ff5e7816 */ /* 0x000fe4000000005e */
[----:B------:R-:W-:-:S02]  /*0050*/  ELECT P0, URZ, PT ;  /* 0x0000000000ff782f */ /* 0x000fc40003800000 */
[----:B---3--:R-:W-:-:S04]  /*0060*/  ISETP.NE.U32.AND P1, PT, RZ, UR8, PT ;  /* 0x00000008ff007c0c */ /* 0x008fc8000bf25070 */
[----:B------:R-:W-:Y:S01]  /*0070*/  ISETP.NE.AND.EX P2, PT, RZ, UR9, PT, P1 ;  /* 0x00000009ff007c0c */ /* 0x000fe2000bf45310 */
[----:B----4-:R-:W-:Y:S02]  /*0080*/  ULOP3.LUT UR68, UR52, 0x1, URZ, 0xc0, !UPT ;  /* 0x0000000134447892 */ /* 0x010fe4000f8ec0ff */
[----:B------:R-:W-:Y:S01]  /*0090*/  ULOP3.LUT UR69, UR52, 0x1, URZ, 0x3c, !UPT ;  /* 0x0000000134457892 */ /* 0x000fe2000f8e3cff */
[----:B--2---:R-:W-:-:S05]  /*00a0*/  SHF.R.U32.HI R95, RZ, 0x5, R110 ;  /* 0x00000005ff5f7819 */ /* 0x004fca000001166e */
[----:B------:R-:W2:Y:S02]  /*00b0*/  SHFL.IDX PT, R0, R95, RZ, 0x1f ;  /* 0x00001fff5f007589 */ /* 0x000ea400000e0000 */
[----:B--2---:R-:W-:Y:S02]  /*00c0*/  R2UR UR17, R0 ;  /* 0x00000000001172ca */ /* 0x004fe400000e0000 */
[----:B-1----:R-:W-:Y:S05]  /*00d0*/  @P2 BRA `(.L_x_0) ;  /* 0x0000000000302947 */ /* 0x002fea0003800000 */
[----:B------:R-:W1:Y:S02]  /*00e0*/  LDCU.64 UR4, c[0x0][0x888] ;  /* 0x00011100ff0477ac */ /* 0x000e640008000a00 */
[----:B-1----:R-:W-:-:S04]  /*00f0*/  UISETP.NE.U32.AND UP0, UPT, UR4, URZ, UPT ;  /* 0x000000ff0400728c */ /* 0x002fc8000bf05070 */
[----:B------:R-:W-:-:S09]  /*0100*/  UISETP.NE.AND.EX UP0, UPT, UR5, URZ, UPT, UP0 ;  /* 0x000000ff0500728c */ /* 0x000fd2000bf05300 */
[----:B------:R-:W-:Y:S05]  /*0110*/  BRA.U !UP0, `(.L_x_1) ;  /* 0x0000000108147547 */ /* 0x000fea000b800000 */
[----:B------:R-:W1:Y:S01]  /*0120*/  LDC.64 R2, c[0x0][0x888] ;  /* 0x00022200ff027b82 */ /* 0x000e620000000a00 */
[----:B------:R-:W1:Y:S02]  /*0130*/  LDCU.64 UR4, c[0x0][0x358] ;  /* 0x00006b00ff0477ac */ /* 0x000e640008000a00 */
[----:B-1----:R1:W5:Y:S01]  /*0140*/  LDG.E R45, desc[UR4][R2.64] ;  /* 0x00000004022d7981 */ /* 0x002362000c1e1900 */
[----:B------:R-:W-:Y:S01]  /*0150*/  HFMA2 R94, -RZ, RZ, 0, 5.9604644775390625e-08 ;  /* 0x00000001ff5e7431 */ /* 0x000fe200000001ff */
[----:B------:R-:W-:Y:S05]  /*0160*/  BRA `(.L_x_0) ;  /* 0x00000000000c7947 */ /* 0x000fea0003800000 */
.L_x_1:
[----:B------:R-:W1:Y:S01]  /*0170*/  LDCU UR4, c[0x0][0x880] ;  /* 0x00011000ff0477ac */ /* 0x000e620008000800 */
[----:B------:R-:W-:Y:S01]  /*0180*/  HFMA2 R94, -RZ, RZ, 0, 5.9604644775390625e-08 ;  /* 0x00000001ff5e7431 */ /* 0x000fe200000001ff */
[----:B-1----:R-:W-:-:S07]  /*0190*/  MOV R45, UR4 ;  /* 0x00000004002d7c02 */ /* 0x002fce0008000f00 */
.L_x_0:
[----:B------:R-:W2:Y:S02]  /*01a0*/  LDCU.64 UR4, c[0x0][0x8b0] ;  /* 0x00011600ff0477ac */ /* 0x000ea40008000a00 */
[----:B--2---:R-:W-:-:S04]  /*01b0*/  UISETP.NE.U32.AND UP0, UPT, UR4, URZ, UPT ;  /* 0x000000ff0400728c */ /* 0x004fc8000bf05070 */
[----:B------:R-:W-:-:S09]  /*01c0*/  UISETP.NE.AND.EX UP0, UPT, UR5, URZ, UPT, UP0 ;  /* 0x000000ff0500728c */ /* 0x000fd2000bf05300 */
[----:B------:R-:W-:Y:S05]  /*01d0*/  BRA.U UP0, `(.L_x_2) ;  /* 0x0000000100287547 */ /* 0x000fea000b800000 */
[----:B------:R-:W2:Y:S02]  /*01e0*/  LDCU.64 UR4, c[0x0][0x8a8] ;  /* 0x00011500ff0477ac */ /* 0x000ea40008000a00 */
[----:B--2---:R-:W-:-:S04]  /*01f0*/  UISETP.NE.U32.AND UP0, UPT, UR4, URZ, UPT ;  /* 0x000000ff0400728c */ /* 0x004fc8000bf05070 */
[----:B------:R-:W-:-:S09]  /*0200*/  UISETP.NE.AND.EX UP0, UPT, UR5, URZ, UPT, UP0 ;  /* 0x000000ff0500728c */ /* 0x000fd2000bf05300 */
[----:B------:R-:W-:Y:S05]  /*0210*/  BRA.U !UP0, `(.L_x_3) ;  /* 0x0000000108107547 */ /* 0x000fea000b800000 */
[----:B------:R-:W2:Y:S01]  /*0220*/  LDC.64 R38, c[0x0][0x8a8] ;  /* 0x00022a00ff267b82 */ /* 0x000ea20000000a00 */
[----:B------:R-:W2:Y:S02]  /*0230*/  LDCU.64 UR4, c[0x0][0x358] ;  /* 0x00006b00ff0477ac */ /* 0x000ea40008000a00 */
[----:B--2---:R2:W5:Y:S01]  /*0240*/  LDG.E R38, desc[UR4][R38.64] ;  /* 0x0000000426267981 */ /* 0x004562000c1e1900 */
[----:B------:R-:W-:Y:S05]  /*0250*/  BRA `(.L_x_2) ;  /* 0x0000000000087947 */ /* 0x000fea0003800000 */
.L_x_3:
[----:B------:R-:W2:Y:S02]  /*0260*/  LDCU UR4, c[0x0][0x8a0] ;  /* 0x00011400ff0477ac */ /* 0x000ea40008000800 */
[----:B--2---:R-:W-:Y:S02]  /*0270*/  MOV R38, UR4 ;  /* 0x0000000400267c02 */ /* 0x004fe40008000f00 */
.L_x_2:
[----:B------:R-:W-:Y:S01]  /*0280*/  IMAD.U32 R0, RZ, RZ, UR17 ;  /* 0x00000011ff007e24 */ /* 0x000fe2000f8e00ff */
[----:B------:R-:W-:Y:S04]  /*0290*/  BSSY.RECONVERGENT B0, `(.L_x_4) ;  /* 0x000000c000007945 */ /* 0x000fe80003800200 */
[C---:B------:R-:W-:Y:S02]  /*02a0*/  ISETP.NE.OR P3, PT, R0.reuse, 0x1, !P0 ;  /* 0x000000010000780c */ /* 0x040fe40004765670 */
[----:B------:R-:W-:-:S11]  /*02b0*/  ISETP.NE.OR P2, PT, R0, 0x3, !P0 ;  /* 0x000000030000780c */ /* 0x000fd60004745670 */
[----:B------:R-:W-:Y:S05]  /*02c0*/  @P3 BRA `(.L_x_5) ;  /* 0x0000000000203947 */ /* 0x000fea0003800000 */
[----:B------:R-:W3:Y:S02]  /*02d0*/  LDCU.64 UR4, c[0x0][0x348] ;  /* 0x00006900ff0477ac */ /* 0x000ee40008000a00 */
[----:B---3--:R-:W-:Y:S02]  /*02e0*/  UIADD3 UR6, UP1, UPT, UR4, 0x80, URZ ;  /* 0x0000008004067890 */ /* 0x008fe4000ff3e0ff */
[----:B------:R-:W-:Y:S02]  /*02f0*/  UIADD3 UR4, UP0, UPT, UR4, 0x180, URZ ;  /* 0x0000018004047890 */ /* 0x000fe4000ff1e0ff */
[----:B------:R-:W-:Y:S02]  /*0300*/  UIADD3.X UR7, UPT, UPT, URZ, UR5, URZ, UP1, !UPT ;  /* 0x00000005ff077290 */ /* 0x000fe40008ffe4ff */
[----:B------:R-:W-:-:S07]  /*0310*/  UIADD3.X UR5, UPT, UPT, URZ, UR5, URZ, UP0, !UPT ;  /* 0x00000005ff057290 */ /* 0x000fce00087fe4ff */
[----:B------:R3:W-:Y:S02]  /*0320*/  UTMACCTL.PF [UR6] ;  /* 0x00000000060079b9 */ /* 0x0007e40008040000 */
[----:B------:R3:W-:Y:S02]  /*0330*/  UTMACCTL.PF [UR4] ;  /* 0x00000000040079b9 */ /* 0x0007e40008040000 */
[----:B---3--:R-:W-:Y:S01]  /*0340*/  NOP ;  /* 0x0000000000007918 */ /* 0x008fe20000000000 */
.L_x_5:
[----:B------:R-:W-:Y:S05]  /*0350*/  BSYNC.RECONVERGENT B0 ;  /* 0x0000000000007941 */ /* 0x000fea0003800200 */
.L_x_4:
[----:B------:R-:W-:Y:S04]  /*0360*/  BSSY.RECONVERGENT B0, `(.L_x_6) ;  /* 0x000000a000007945 */ /* 0x000fe80003800200 */
        /* <DEDUP_REMOVED lines=9> */
.L_x_7:
[----:B------:R-:W-:Y:S05]  /*0400*/  BSYNC.RECONVERGENT B0 ;  /* 0x0000000000007941 */ /* 0x000fea0003800200 */
.L_x_6:
[----:B------:R-:W3:Y:S01]  /*0410*/  LDCU.64 UR4, c[0x0][0x888] ;  /* 0x00011100ff0477ac */ /* 0x000ee20008000a00 */
[----:B------:R-:W-:Y:S01]  /*0420*/  ISETP.NE.AND.EX P1, PT, RZ, UR9, PT, P1 ;  /* 0x00000009ff007c0c */ /* 0x000fe2000bf25310 */
[----:B------:R-:W-:Y:S01]  /*0430*/  UPLOP3.LUT UP4, UPT, UPT, UPT, UPT, 0x80, 0x8 ;  /* 0x000000000008789c */ /* 0x000fe20003f8f070 */
[----:B---3--:R-:W-:-:S04]  /*0440*/  ISETP.NE.U32.AND P2, PT, RZ, UR4, PT ;  /* 0x00000004ff007c0c */ /* 0x008fc8000bf45070 */
[----:B------:R-:W-:-:S13]  /*0450*/  ISETP.NE.AND.EX P2, PT, RZ, UR5, PT, P2 ;  /* 0x00000005ff007c0c */ /* 0x000fda000bf45320 */
[----:B------:R-:W-:Y:S05]  /*0460*/  @P2 BRA P1, `(.L_x_8) ;  /* 0x0000000000282947 */ /* 0x000fea0000800000 */
[----:B------:R-:W-:Y:S01]  /*0470*/  UISETP.NE.U32.AND UP0, UPT, UR8, URZ, UPT ;  /* 0x000000ff0800728c */ /* 0x000fe2000bf05070 */
[----:B-----5:R-:W-:Y:S01]  /*0480*/  FSETP.NEU.AND P1, PT, R45, RZ, PT ;  /* 0x000000ff2d00720b */ /* 0x020fe20003f2d000 */
[----:B------:R-:W-:Y:S02]  /*0490*/  UISETP.NE.U32.AND UP2, UPT, UR4, URZ, UPT ;  /* 0x000000ff0400728c */ /* 0x000fe4000bf45070 */
[----:B------:R-:W-:Y:S02]  /*04a0*/  UISETP.NE.AND.EX UP1, UPT, UR9, URZ, UPT, UP0 ;  /* 0x000000ff0900728c */ /* 0x000fe4000bf25300 */
[----:B------:R-:W-:-:S04]  /*04b0*/  UISETP.NE.AND.EX UP0, UPT, UR5, URZ, UPT, UP2 ;  /* 0x000000ff0500728c */ /* 0x000fc8000bf05320 */
[----:B------:R-:W-:-:S04]  /*04c0*/  USEL UR4, URZ, 0xffffffff, UP0 ;  /* 0xffffffffff047887 */ /* 0x000fc80008000000 */
[----:B------:R-:W-:Y:S01]  /*04d0*/  VOTEU.ANY UP0, P1 ;  /* 0x0000000000ff7886 */ /* 0x000fe20000800100 */
[----:B------:R-:W-:-:S04]  /*04e0*/  @!UP1 USEL UR4, URZ, 0xffffffff, UP0 ;  /* 0xffffffffff049887 */ /* 0x000fc80008000000 */
[----:B------:R-:W-:-:S04]  /*04f0*/  ULOP3.LUT UR4, UR4, 0x1, URZ, 0xc0, !UPT ;  /* 0x0000000104047892 */ /* 0x000fc8000f8ec0ff */
[----:B------:R-:W-:-:S11]  /*0500*/  UISETP.NE.U32.AND UP4, UPT, UR4, 0x1, UPT ;  /* 0x000000010400788c */ /* 0x000fd6000bf85070 */
.L_x_8:
[----:B------:R-:W3:Y:S01]  /*0510*/  SHFL.IDX PT, R0, R95, RZ, 0x1f ;  /* 0x00001fff5f007589 */ /* 0x000ee200000e0000 */
[----:B------:R-:W-:-:S04]  /*0520*/  UISETP.NE.AND UP0, UPT, UR17, 0x2, UPT ;  /* 0x000000021100788c */ /* 0x000fc8000bf05270 */
[----:B------:R-:W-:Y:S02]  /*0530*/  UISETP.EQ.AND UP1, UPT, UR68, URZ, !UP0 ;  /* 0x000000ff4400728c */ /* 0x000fe4000c722270 */
[----:B------:R-:W-:-:S04]  /*0540*/  USEL UR46, URZ, 0x1, UP0 ;  /* 0x00000001ff2e7887 */ /* 0x000fc80008000000 */
[----:B------:R-:W-:Y:S02]  /*0550*/  PLOP3.LUT P4, PT, P0, PT, UP1, 0x80, 0x8 ;  /* 0x000000000008781c */ /* 0x000fe4000078f018 */
[----:B---3--:R-:W-:-:S13]  /*0560*/  ISETP.NE.AND P1, PT, R0, RZ, PT ;  /* 0x000000ff0000720c */ /* 0x008fda0003f25270 */
[----:B------:R-:W-:Y:S05]  /*0570*/  @P1 BRA `(.L_x_9) ;  /* 0x0000000000441947 */ /* 0x000fea0003800000 */
[----:B------:R-:W-:Y:S01]  /*0580*/  UMOV UR4, 0x400 ;  /* 0x0000040000047882 */ /* 0x000fe20000000000 */
[----:B------:R-:W-:Y:S01]  /*0590*/  UMOV UR8, 0x1 ;  /* 0x0000000100087882 */ /* 0x000fe20000000000 */
[----:B------:R-:W-:Y:S01]  /*05a0*/  UMOV UR6, 0x4 ;  /* 0x0000000400067882 */ /* 0x000fe20000000000 */
[----:B------:R-:W-:Y:S02]  /*05b0*/  ULEA UR4, UR52, UR4, 0x18 ;  /* 0x0000000434047291 */ /* 0x000fe4000f8ec0ff */
[----:B------:R-:W-:-:S04]  /*05c0*/  UIADD3 UR8, UPT, UPT, -UR8, 0x100000, URZ ;  /* 0x0010000008087890 */ /* 0x000fc8000fffe1ff */
[----:B------:R-:W-:Y:S02]  /*05d0*/  USHF.L.U32 UR9, UR8, 0xb, URZ ;  /* 0x0000000b08097899 */ /* 0x000fe400080006ff */
[----:B------:R-:W-:Y:S02]  /*05e0*/  USHF.L.U32 UR8, UR8, 0x1, URZ ;  /* 0x0000000108087899 */ /* 0x000fe400080006ff */
[----:B------:R-:W-:-:S04]  /*05f0*/  UIADD3 UR6, UPT, UPT, -UR6, 0x100000, URZ ;  /* 0x0010000006067890 */ /* 0x000fc8000fffe1ff */
[----:B------:R-:W-:Y:S02]  /*0600*/  USHF.L.U32 UR7, UR6, 0xb, URZ ;  /* 0x0000000b06077899 */ /* 0x000fe400080006ff */
[----:B------:R-:W-:Y:S01]  /*0610*/  USHF.L.U32 UR6, UR6, 0x1, URZ ;  /* 0x0000000106067899 */ /* 0x000fe200080006ff */
[----:B------:R-:W-:Y:S01]  /*0620*/  ELECT P1, URZ, PT ;  /* 0x0000000000ff782f */ /* 0x000fe20003820000 */
[----:B------:R-:W3:Y:S02]  /*0630*/  FENCE.VIEW.ASYNC.S ;  /* 0x00000000000073c6 */ /* 0x000ee40000000000 */
[----:B---3--:R3:W4:Y:S08]  /*0640*/  SYNCS.EXCH.64 URZ, [UR4], UR8 ;  /* 0x0000000804ff75b2 */ /* 0x0087300008000100 */
[----:B------:R3:W1:Y:S01]  /*0650*/  SYNCS.EXCH.64 URZ, [UR4+0x10], UR6 ;  /* 0x0000100604ff75b2 */ /* 0x0006620008000100 */
[----:B------:R3:W1:Y:S01]  /*0660*/  SYNCS.EXCH.64 URZ, [UR4+0x8], UR8 ;  /* 0x0000080804ff75b2 */ /* 0x0006620008000100 */
[----:B------:R3:W1:Y:S01]  /*0670*/  SYNCS.EXCH.64 URZ, [UR4+0x18], UR6 ;  /* 0x0000180604ff75b2 */ /* 0x0006620008000100 */
[----:B------:R-:W-:Y:S01]  /*0680*/  NOP ;  /* 0x0000000000007918 */ /* 0x000fe20000000000 */
.L_x_9:
[----:B------:R-:W2:Y:S01]  /*0690*/  SHFL.IDX PT, R0, R95, RZ, 0x1f ;  /* 0x00001fff5f007589 */ /* 0x000ea200000e0000 */
[----:B------:R-:W-:Y:S01]  /*06a0*/  NOP ;  /* 0x0000000000007918 */ /* 0x000fe20000000000 */
[----:B--2---:R-:W-:-:S13]  /*06b0*/  ISETP.NE.AND P1, PT, R0, 0x1, PT ;  /* 0x000000010000780c */ /* 0x004fda0003f25270 */
[----:B------:R-:W-:Y:S05]  /*06c0*/  @P1 BRA `(.L_x_10) ;  /* 0x0000000000541947 */ /* 0x000fea0003800000 */
[----:B---3--:R-:W-:Y:S01]  /*06d0*/  UMOV UR4, 0x400 ;  /* 0x0000040000047882 */ /* 0x008fe20000000000 */
        /* <DEDUP_REMOVED lines=10> */
[----:B------:R-:W2:Y:S02]  /*0780*/  FENCE.VIEW.ASYNC.S ;  /* 0x00000000000073c6 */ /* 0x000ea40000000000 */
[----:B--2---:R2:W3:Y:S08]  /*0790*/  SYNCS.EXCH.64 URZ, [UR4+0x20], UR8 ;  /* 0x0000200804ff75b2 */ /* 0x0044f00008000100 */
[----:B------:R2:W1:Y:S01]  /*07a0*/  SYNCS.EXCH.64 URZ, [UR4+0x40], UR6 ;  /* 0x0000400604ff75b2 */ /* 0x0004620008000100 */
[----:B------:R2:W1:Y:S01]  /*07b0*/  SYNCS.EXCH.64 URZ, [UR4+0x28], UR8 ;  /* 0x0000280804ff75b2 */ /* 0x0004620008000100 */
[----:B------:R2:W1:Y:S01]  /*07c0*/  SYNCS.EXCH.64 URZ, [UR4+0x48], UR6 ;  /* 0x0000480604ff75b2 */ /* 0x0004620008000100 */
[----:B------:R2:W1:Y:S01]  /*07d0*/  SYNCS.EXCH.64 URZ, [UR4+0x30], UR8 ;  /* 0x0000300804ff75b2 */ /* 0x0004620008000100 */
[----:B------:R2:W1:Y:S01]  /*07e0*/  SYNCS.EXCH.64 URZ, [UR4+0x50], UR6 ;  /* 0x0000500604ff75b2 */ /* 0x0004620008000100 */
[----:B------:R2:W1:Y:S01]  /*07f0*/  SYNCS.EXCH.64 URZ, [UR4+0x38], UR8 ;  /* 0x0000380804ff75b2 */ /* 0x0004620008000100 */
[----:B------:R2:W1:Y:S01]  /*0800*/  SYNCS.EXCH.64 URZ, [UR4+0x58], UR6 ;  /* 0x0000580604ff75b2 */ /* 0x0004620008000100 */
[----:B------:R-:W-:Y:S01]  /*0810*/  NOP ;  /* 0x0000000000007918 */ /* 0x000fe20000000000 */
.L_x_10:
[----:B------:R-:W4:Y:S01]  /*0820*/  SHFL.IDX PT, R0, R95, RZ, 0x1f ;  /* 0x00001fff5f007589 */ /* 0x000f2200000e0000 */
[----:B------:R-:W-:Y:S01]  /*0830*/  NOP ;  /* 0x0000000000007918 */ /* 0x000fe20000000000 */
[----:B----4-:R-:W-:-:S13]  /*0840*/  ISETP.NE.AND P1, PT, R0, 0x3, PT ;  /* 0x000000030000780c */ /* 0x010fda0003f25270 */
[----:B------:R-:W-:Y:S05]  /*0850*/  @P1 BRA `(.L_x_11) ;  /* 0x00000000002c1947 */ /* 0x000fea0003800000 */
[----:B--23--:R-:W-:Y:S01]  /*0860*/  UMOV UR6, 0x400 ;  /* 0x0000040000067882 */ /* 0x00cfe20000000000 */
[----:B------:R-:W-:Y:S01]  /*0870*/  UMOV UR4, 0x20 ;  /* 0x0000002000047882 */ /* 0x000fe20000000000 */
[----:B------:R-:W-:Y:S02]  /*0880*/  ULEA UR6, UR52, UR6, 0x18 ;  /* 0x0000000634067291 */ /* 0x000fe4000f8ec0ff */
[----:B------:R-:W-:-:S04]  /*0890*/  UIADD3 UR4, UPT, UPT, -UR4, 0x100000, URZ ;  /* 0x0010000004047890 */ /* 0x000fc8000fffe1ff */
[----:B------:R-:W-:Y:S02]  /*08a0*/  USHF.L.U32 UR5, UR4, 0xb, URZ ;  /* 0x0000000b04057899 */ /* 0x000fe400080006ff */
[----:B------:R-:W-:Y:S01]  /*08b0*/  USHF.L.U32 UR4, UR4, 0x1, URZ ;  /* 0x0000000104047899 */ /* 0x000fe200080006ff */
[----:B------:R-:W-:Y:S01]  /*08c0*/  ELECT P1, URZ, PT ;  /* 0x0000000000ff782f */ /* 0x000fe20003820000 */
[----:B------:R-:W2:Y:S10]  /*08d0*/  FENCE.VIEW.ASYNC.S ;  /* 0x00000000000073c6 */ /* 0x000eb40000000000 */
[----:B--2---:R4:W2:Y:S01]  /*08e0*/  SYNCS.EXCH.64 URZ, [UR6+0x60], UR4 ;  /* 0x0000600406ff75b2 */ /* 0x0048a20008000100 */
[----:B------:R4:W3:Y:S02]  /*08f0*/  SYNCS.EXCH.64 URZ, [UR6+0x68], UR4 ;  /* 0x0000680406ff75b2 */ /* 0x0008e40008000100 */
[----:B----4-:R-:W-:Y:S01]  /*0900*/  NOP ;  /* 0x0000000000007918 */ /* 0x010fe20000000000 */
.L_x_11:
[----:B------:R-:W4:Y:S01]  /*0910*/  SHFL.IDX PT, R0, R95, RZ, 0x1f ;  /* 0x00001fff5f007589 */ /* 0x000f2200000e0000 */
[----:B------:R-:W-:Y:S01]  /*0920*/  NOP ;  /* 0x0000000000007918 */ /* 0x000fe20000000000 */
[----:B----4-:R-:W-:-:S13]  /*0930*/  ISETP.NE.AND P1, PT, R0, 0x4, PT ;  /* 0x000000040000780c */ /* 0x010fda0003f25270 */
[----:B------:R-:W-:Y:S05]  /*0940*/  @P1 BRA `(.L_x_12) ;  /* 0x0000000000481947 */ /* 0x000fea0003800000 */
[----:B--23--:R-:W-:Y:S01]  /*0950*/  UMOV UR4, 0x720 ;  /* 0x0000072000047882 */ /* 0x00cfe20000000000 */
[----:B------:R-:W-:Y:S01]  /*0960*/  UMOV UR6, 0x400 ;  /* 0x0000040000067882 */ /* 0x000fe20000000000 */
[----:B------:R-:W-:Y:S01]  /*0970*/  USEL UR4, UR4, 0x620, UP4 ;  /* 0x0000062004047887 */ /* 0x000fe2000a000000 */
        /* <DEDUP_REMOVED lines=10> */
[----:B--2---:R4:W2:Y:S08]  /*0a20*/  SYNCS.EXCH.64 URZ, [UR6+0x70], UR8 ;  /* 0x0000700806ff75b2 */ /* 0x0048b00008000100 */
[----:B------:R4:W3:Y:S01]  /*0a30*/  SYNCS.EXCH.64 URZ, [UR6+0x80], UR4 ;  /* 0x0000800406ff75b2 */ /* 0x0008e20008000100 */
[----:B------:R4:W1:Y:S01]  /*0a40*/  SYNCS.EXCH.64 URZ, [UR6+0x78], UR8 ;  /* 0x0000780806ff75b2 */ /* 0x0008620008000100 */
[----:B------:R4:W1:Y:S02]  /*0a50*/  SYNCS.EXCH.64 URZ, [UR6+0x88], UR4 ;  /* 0x0000880406ff75b2 */ /* 0x0008640008000100 */
[----:B----4-:R-:W-:Y:S01]  /*0a60*/  NOP ;  /* 0x0000000000007918 */ /* 0x010fe20000000000 */
.L_x_12:
[----:B------:R-:W4:Y:S01]  /*0a70*/  SHFL.IDX PT, R0, R95, RZ, 0x1f ;  /* 0x00001fff5f007589 */ /* 0x000f2200000e0000 */
[----:B------:R-:W-:Y:S01]  /*0a80*/  NOP ;  /* 0x0000000000007918 */ /* 0x000fe20000000000 */
[----:B----4-:R-:W-:-:S13]  /*0a90*/  ISETP.NE.AND P1, PT, R0, 0x5, PT ;  /* 0x000000050000780c */ /* 0x010fda0003f25270 */
[----:B------:R-:W-:Y:S05]  /*0aa0*/  @P1 BRA `(.L_x_13) ;  /* 0x0000000000441947 */ /* 0x000fea0003800000 */
[----:B--23--:R-:W-:Y:S01]  /*0ab0*/  UMOV UR4, 0x400 ;  /* 0x0000040000047882 */ /* 0x00cfe20000000000 */
        /* <DEDUP_REMOVED lines=16> */
.L_x_13:
[----:B------:R-:W4:Y:S01]  /*0bc0*/  SHFL.IDX PT, R0, R95, RZ, 0x1f ;  /* 0x00001fff5f007589 */ /* 0x000f2200000e0000 */
[----:B------:R-:W-:Y:S01]  /*0bd0*/  ISETP.NE.OR P0, PT, RZ, UR17, !P0 ;  /* 0x00000011ff007c0c */ /* 0x000fe2000c705670 */
        /* <DEDUP_REMOVED lines=12> */
[----:B------:R4:W3:Y:S01]  /*0ca0*/  SYNCS.EXCH.64 URZ, [UR4+0xc0], UR6 ;  /* 0x0000c00604ff75b2 */ /* 0x0008e20008000100 */
[----:B------:R4:W1:Y:S01]  /*0cb0*/  SYNCS.EXCH.64 URZ, [UR4+0xb8], UR6 ;  /* 0x0000b80604ff75b2 */ /* 0x0008620008000100 */
[----:B------:R4:W1:Y:S02]  /*0cc0*/  SYNCS.EXCH.64 URZ, [UR4+0xc8], UR6 ;  /* 0x0000c80604ff75b2 */ /* 0x0008640008000100 */
[----:B----4-:R-:W-:Y:S01]  /*0cd0*/  NOP ;  /* 0x0000000000007918 */ /* 0x010fe20000000000 */
.L_x_14:
[----:B------:R-:W-:Y:S01]  /*0ce0*/  VOTEU.ALL UP0, P0 ;  /* 0x0000000000ff7886 */ /* 0x000fe20000000000 */
[----:B--23--:R-:W-:Y:S01]  /*0cf0*/  UMOV UR4, 0x20 ;  /* 0x0000002000047882 */ /* 0x00cfe20000000000 */
[----:B------:R-:W2:Y:S01]  /*0d00*/  LDCU UR7, c[0x0][0x36c] ;  /* 0x00006d80ff0777ac */ /* 0x000ea20008000800 */
[----:B------:R-:W-:Y:S01]  /*0d10*/  NOP ;  /* 0x0000000000007918 */ /* 0x000fe20000000000 */
[----:B------:R-:W-:Y:S01]  /*0d20*/  LOP3.LUT R0, R110, 0x1f, RZ, 0xc0, !PT ;  /* 0x0000001f6e007812 */ /* 0x000fe200078ec0ff */
[----:B------:R-:W-:Y:S01]  /*0d30*/  @!UP0 UMOV UR6, 0x400 ;  /* 0x0000040000068882 */ /* 0x000fe20000000000 */
[----:B------:R-:W-:-:S04]  /*0d40*/  @!UP0 UIADD3 UR4, UPT, UPT, -UR4, 0x100000, URZ ;  /* 0x0010000004048890 */ /* 0x000fc8000fffe1ff */
[----:B------:R-:W-:Y:S02]  /*0d50*/  @!UP0 USHF.L.U32 UR5, UR4, 0xb, URZ ;  /* 0x0000000b04058899 */ /* 0x000fe400080006ff */
[----:B------:R-:W-:Y:S02]  /*0d60*/  @!UP0 USHF.L.U32 UR4, UR4, 0x1, URZ ;  /* 0x0000000104048899 */ /* 0x000fe400080006ff */
[----:B------:R-:W-:Y:S01]  /*0d70*/  @!UP0 ULEA UR6, UR52, UR6, 0x18 ;  /* 0x0000000634068291 */ /* 0x000fe2000f8ec0ff */
[----:B------:R-:W-:Y:S01]  /*0d80*/  VOTEU.ALL UP0, P0 ;  /* 0x0000000000ff7886 */ /* 0x000fe20000000000 */
[----:B------:R-:W-:Y:S02]  /*0d90*/  UISETP.NE.AND UP5, UPT, UR17, URZ, UPT ;  /* 0x000000ff1100728c */ /* 0x000fe4000bfa5270 */
[----:B--2---:R-:W-:Y:S01]  /*0da0*/  UISETP.EQ.U32.AND UP6, UPT, UR7, 0x1, UPT ;  /* 0x000000010700788c */ /* 0x004fe2000bfc2070 */
[----:B------:R-:W2:Y:S07]  /*0db0*/  FENCE.VIEW.ASYNC.S ;  /* 0x00000000000073c6 */ /* 0x000eae0000000000 */
[----:B--2---:R2:W3:Y:S01]  /*0dc0*/  @!UP0 SYNCS.EXCH.64 URZ, [UR6+0xd0], UR4 ;  /* 0x0000d00406ff85b2 */ /* 0x0044e20008000100 */
[----:B------:R-:W-:Y:S05]  /*0dd0*/  BRA.U !UP6, `(.L_x_15) ;  /* 0x000000010e087547 */ /* 0x000fea000b800000 */
[----:B-1-3--:R-:W-:Y:S01]  /*0de0*/  UCGABAR_ARV ;  /* 0x00000000000079c7 */ /* 0x00afe20008000000 */
[----:B------:R-:W-:Y:S05]  /*0df0*/  BRA `(.L_x_16) ;  /* 0x0000000000047947 */ /* 0x000fea0003800000 */
.L_x_15:
[----:B-1-3--:R-:W-:Y:S01]  /*0e00*/  NOP ;  /* 0x0000000000007918 */ /* 0x00afe20000000000 */
.L_x_16:
[----:B------:R-:W1:Y:S01]  /*0e10*/  S2UR UR20, SR_CTAID.X ;  /* 0x00000000001479c3 */ /* 0x000e620000002500 */
[----:B------:R-:W-:-:S05]  /*0e20*/  CS2R.32 R97, SR_CgaSize ;  /* 0x0000000000617805 */ /* 0x000fca0000008a00 */
[----:B------:R-:W-:-:S05]  /*0e30*/  IMAD R97, R97, -0xa0, RZ ;  /* 0xffffff6061617824 */ /* 0x000fca00078e02ff */
[----:B--2---:R-:W-:-:S14]  /*0e40*/  R2UR UR5, R97 ;  /* 0x00000000610572ca */ /* 0x004fdc00000e0000 */
[----:B------:R-:W2:Y:S01]  /*0e50*/  LDCU UR5, c[0x0][UR5+0x2b0] ;  /* 0x00005600050577ac */ /* 0x000ea20008000800 */
[----:B------:R-:W-:-:S05]  /*0e60*/  CS2R.32 R97, SR_CgaSize ;  /* 0x0000000000617805 */ /* 0x000fca0000008a00 */
[----:B------:R-:W-:-:S05]  /*0e70*/  IMAD R97, R97, -0xa0, RZ ;  /* 0xffffff6061617824 */ /* 0x000fca00078e02ff */
[----:B------:R-:W-:-:S14]  /*0e80*/  R2UR UR4, R97 ;  /* 0x00000000610472ca */ /* 0x000fdc00000e0000 */
[----:B------:R-:W3:Y:S01]  /*0e90*/  LDCU UR4, c[0x0][UR4+0x2b4] ;  /* 0x00005680040477ac */ /* 0x000ee20008000800 */
[----:B------:R-:W4:Y:S01]  /*0ea0*/  S2UR UR16, SR_CTAID.Y ;  /* 0x00000000001079c3 */ /* 0x000f220000002600 */
[----:B------:R-:W-:-:S05]  /*0eb0*/  CS2R.32 R97, SR_CgaSize ;  /* 0x0000000000617805 */ /* 0x000fca0000008a00 */
[----:B------:R-:W-:-:S05]  /*0ec0*/  IMAD R97, R97, -0xa0, RZ ;  /* 0xffffff6061617824 */ /* 0x000fca00078e02ff */
[----:B------:R-:W-:-:S14]  /*0ed0*/  R2UR UR7, R97 ;  /* 0x00000000610772ca */ /* 0x000fdc00000e0000 */
[----:B------:R-:W3:Y:S01]  /*0ee0*/  LDCU UR7, c[0x0][UR7+0x2a0] ;  /* 0x00005400070777ac */ /* 0x000ee20008000800 */
[----:B------:R-:W-:-:S05]  /*0ef0*/  CS2R.32 R97, SR_CgaSize ;  /* 0x0000000000617805 */ /* 0x000fca0000008a00 */
[----:B------:R-:W-:-:S05]  /*0f00*/  IMAD R97, R97, -0xa0, RZ ;  /* 0xffffff6061617824 */ /* 0x000fca00078e02ff */
[----:B------:R-:W-:-:S14]  /*0f10*/  R2UR UR8, R97 ;  /* 0x00000000610872ca */ /* 0x000fdc00000e0000 */
[----:B------:R-:W3:Y:S01]  /*0f20*/  LDCU UR8, c[0x0][UR8+0x2a4] ;  /* 0x00005480080877ac */ /* 0x000ee20008000800 */
[----:B------:R-:W-:Y:S01]  /*0f30*/  UISETP.GT.U32.AND UP0, UPT, UR68, 0xffff, UPT ;  /* 0x0000ffff4400788c */ /* 0x000fe2000bf04070 */
[----:B------:R-:W3:Y:S01]  /*0f40*/  LDCU UR21, c[0x0][0xb24] ;  /* 0x00016480ff1577ac */ /* 0x000ee20008000800 */
[----:B------:R-:W3:Y:S01]  /*0f50*/  LDCU UR45, c[0x0][0xb24] ;  /* 0x00016480ff2d77ac */ /* 0x000ee20008000800 */
[----:B-1----:R-:W-:Y:S01]  /*0f60*/  I2FP.F32.U32 R3, UR20 ;  /* 0x0000001400037c45 */ /* 0x002fe20008201000 */
[----:B------:R-:W1:Y:S04]  /*0f70*/  LDCU UR27, c[0x0][0xb30] ;  /* 0x00016600ff1b77ac */ /* 0x000e680008000800 */
[----:B--2---:R-:W-:Y:S01]  /*0f80*/  FMUL R3, R3, UR5 ;  /* 0x0000000503037c20 */ /* 0x004fe20008400000 */
[----:B------:R-:W-:Y:S01]  /*0f90*/  USHF.L.U32 UR37, UR52, 0x9, URZ ;  /* 0x0000000934257899 */ /* 0x000fe200080006ff */
[----:B----4-:R-:W-:Y:S01]  /*0fa0*/  I2FP.F32.U32 R2, UR16 ;  /* 0x0000001000027c45 */ /* 0x010fe20008201000 */
[----:B------:R-:W-:Y:S01]  /*0fb0*/  UMOV UR12, 0x55 ;  /* 0x00000055000c7882 */ /* 0x000fe20000000000 */
[----:B------:R-:W-:-:S02]  /*0fc0*/  USHF.L.U32 UR11, UR20, 0x7, URZ ;  /* 0x00000007140b7899 */ /* 0x000fc400080006ff */
[----:B------:R-:W2:Y:S01]  /*0fd0*/  F2I.U32.TRUNC.NTZ R3, R3 ;  /* 0x0000000300037305 */ /* 0x000ea2000020f000 */
[----:B------:R-:W-:Y:S01]  /*0fe0*/  USEL UR31, UR68, 0xffff, !UP0 ;  /* 0x0000ffff441f7887 */ /* 0x000fe2000c000000 */
[----:B---3--:R-:W-:-:S06]  /*0ff0*/  FMUL R2, R2, UR4 ;  /* 0x0000000402027c20 */ /* 0x008fcc0008400000 */
[----:B------:R-:W3:Y:S01]  /*1000*/  F2I.U32.TRUNC.NTZ R2, R2 ;  /* 0x0000000200027305 */ /* 0x000ee2000020f000 */
[----:B--2---:R-:W-:Y:S02]  /*1010*/  R2UR UR4, R3 ;  /* 0x00000000030472ca */ /* 0x004fe400000e0000 */
[----:B------:R-:W-:Y:S02]  /*1020*/  PRMT R3, RZ, 0x7610, R3 ;  /* 0x00007610ff037816 */ /* 0x000fe40000000003 */
[----:B---3--:R-:W-:Y:S02]  /*1030*/  R2UR UR6, R2 ;  /* 0x00000000020672ca */ /* 0x008fe400000e0000 */
[----:B------:R-:W-:-:S07]  /*1040*/  PRMT R2, RZ, 0x7610, R2 ;  /* 0x00007610ff027816 */ /* 0x000fce0000000002 */
[----:B------:R-:W-:-:S04]  /*1050*/  UIADD3 UR5, UPT, UPT, -UR4, URZ, URZ ;  /* 0x000000ff04057290 */ /* 0x000fc8000fffe1ff */
[----:B------:R-:W-:Y:S02]  /*1060*/  UIMAD UR5, UR7, UR5, UR20 ;  /* 0x00000005070572a4 */ /* 0x000fe4000f8e0214 */
[----:B------:R-:W-:-:S04]  /*1070*/  UIADD3 UR4, UPT, UPT, -UR6, URZ, URZ ;  /* 0x000000ff06047290 */ /* 0x000fc8000fffe1ff */
[----:B------:R-:W-:Y:S01]  /*1080*/  IMAD.U32 R97, RZ, RZ, UR5 ;  /* 0x00000005ff617e24 */ /* 0x000fe2000f8e00ff */
[----:B------:R-:W-:-:S06]  /*1090*/  UIMAD UR4, UR8, UR4, UR16 ;  /* 0x00000004080472a4 */ /* 0x000fcc000f8e0210 */
[----:B------:R-:W-:Y:S01]  /*10a0*/  IMAD.U32 R96, RZ, RZ, UR4 ;  /* 0x00000004ff607e24 */ /* 0x000fe2000f8e00ff */
[----:B-1----:R-:W-:Y:S06]  /*10b0*/  BRA.U UP5, `(.L_x_17) ;  /* 0x0000000105647547 */ /* 0x002fec000b800000 */
[----:B------:R-:W-:Y:S02]  /*10c0*/  R2UR UR4, R97 ;  /* 0x00000000610472ca */ /* 0x000fe400000e0000 */
[----:B------:R-:W-:-:S11]  /*10d0*/  R2UR UR13, R96 ;  /* 0x00000000600d72ca */ /* 0x000fd600000e0000 */
[----:B------:R-:W-:Y:S02]  /*10e0*/  UISETP.GT.U32.AND UP0, UPT, UR4, 0x1, UPT ;  /* 0x000000010400788c */ /* 0x000fe4000bf04070 */
[----:B------:R-:W-:Y:S02]  /*10f0*/  ULOP3.LUT UR10, UR4, 0xfffffffe, URZ, 0xc0, !UPT ;  /* 0xfffffffe040a7892 */ /* 0x000fe4000f8ec0ff */
[----:B------:R-:W-:Y:S02]  /*1100*/  UISETP.NE.AND UP3, UPT, UR13, URZ, UP0 ;  /* 0x000000ff0d00728c */ /* 0x000fe40008765270 */
[----:B------:R-:W-:Y:S02]  /*1110*/  UISETP.NE.AND UP2, UPT, UR13, 0x1, UP0 ;  /* 0x000000010d00788c */ /* 0x000fe40008745270 */
[----:B------:R-:W-:Y:S02]  /*1120*/  UISETP.NE.AND UP1, UPT, UR13, 0x2, UP0 ;  /* 0x000000020d00788c */ /* 0x000fe40008725270 */
[----:B------:R-:W-:-:S02]  /*1130*/  UISETP.NE.AND UP0, UPT, UR13, 0x3, UP0 ;  /* 0x000000030d00788c */ /* 0x000fc40008705270 */
[----:B------:R-:W-:Y:S02]  /*1140*/  USEL UR6, URZ, 0x1, UP3 ;  /* 0x00000001ff067887 */ /* 0x000fe40009800000 */
[----:B------:R-:W-:Y:S02]  /*1150*/  USEL UR5, URZ, 0x4, UP2 ;  /* 0x00000004ff057887 */ /* 0x000fe40009000000 */
[----:B------:R-:W-:Y:S02]  /*1160*/  USEL UR4, URZ, 0x10, UP1 ;  /* 0x00000010ff047887 */ /* 0x000fe40008800000 */
[----:B------:R-:W-:Y:S02]  /*1170*/  USEL UR9, URZ, 0x40, UP0 ;  /* 0x00000040ff097887 */ /* 0x000fe40008000000 */
[----:B------:R-:W-:Y:S02]  /*1180*/  USEL UR8, URZ, 0x2, UP3 ;  /* 0x00000002ff087887 */ /* 0x000fe40009800000 */
[----:B------:R-:W-:-:S02]  /*1190*/  UIADD3 UR4, UPT, UPT, UR4, UR5, UR6 ;  /* 0x0000000504047290 */ /* 0x000fc4000fffe006 */
[----:B------:R-:W-:Y:S02]  /*11a0*/  USEL UR6, URZ, 0x20, UP1 ;  /* 0x00000020ff067887 */ /* 0x000fe40008800000 */
[----:B------:R-:W-:Y:S02]  /*11b0*/  USEL UR7, URZ, 0x8, UP2 ;  /* 0x00000008ff077887 */ /* 0x000fe40009000000 */
[----:B------:R-:W-:Y:S02]  /*11c0*/  UIADD3 UR5, UPT, UPT, UR8, UR9, UR4 ;  /* 0x0000000908057290 */ /* 0x000fe4000fffe004 */
[----:B------:R-:W-:Y:S02]  /*11d0*/  ULEA UR4, UR13, UR10, 0x1 ;  /* 0x0000000a0d047291 */ /* 0x000fe4000f8e08ff */
[----:B------:R-:W-:Y:S02]  /*11e0*/  USEL UR8, URZ, 0x80, UP0 ;  /* 0x00000080ff087887 */ /* 0x000fe40008000000 */
[----:B------:R-:W-:-:S03]  /*11f0*/  UIADD3 UR5, UPT, UPT, UR6, UR7, UR5 ;  /* 0x0000000706057290 */ /* 0x000fc6000fffe005 */
[----:B------:R-:W-:Y:S01]  /*1200*/  UMOV UR6, 0x3 ;  /* 0x0000000300067882 */ /* 0x000fe20000000000 */
[----:B------:R-:W-:Y:S02]  /*1210*/  UIADD3 UR5, UPT, UPT, UR5, UR8, URZ ;  /* 0x0000000805057290 */ /* 0x000fe4000fffe0ff */
[----:B------:R-:W-:-:S04]  /*1220*/  USHF.L.U32 UR4, UR6, UR4, URZ ;  /* 0x0000000406047299 */ /* 0x000fc800080006ff */
[----:B------:R-:W-:Y:S02]  /*1230*/  IMAD.U32 R3, RZ, RZ, UR5 ;  /* 0x00000005ff037e24 */ /* 0x000fe4000f8e00ff */
[----:B------:R-:W-:-:S07]  /*1240*/  IMAD.U32 R2, RZ, RZ, UR4 ;  /* 0x00000004ff027e24 */ /* 0x000fce000f8e00ff */
.L_x_17:
[----:B------:R-:W1:Y:S01]  /*1250*/  S2UR UR36, SR_CTAID.Z ;  /* 0x00000000002479c3 */ /* 0x000e620000002700 */
[----:B------:R-:W-:Y:S02]  /*1260*/  UISETP.GE.AND UP0, UPT, UR21, 0x1, UPT ;  /* 0x000000011500788c */ /* 0x000fe4000bf06270 */
[----:B------:R-:W-:Y:S02]  /*1270*/  ULOP3.LUT UR31, UR31, 0xffff, URZ, 0xc0, !UPT ;  /* 0x0000ffff1f1f7892 */ /* 0x000fe4000f8ec0ff */
[----:B------:R-:W-:Y:S02]  /*1280*/  UISETP.NE.AND UP3, UPT, UR17, 0x2, UPT ;  /* 0x000000021100788c */ /* 0x000fe4000bf65270 */
[----:B------:R-:W-:Y:S02]  /*1290*/  ULOP3.LUT UR37, UR37, 0xc00, URZ, 0xc0, !UPT ;  /* 0x00000c0025257892 */ /* 0x000fe4000f8ec0ff */
[----:B------:R-:W-:Y:S02]  /*12a0*/  ULOP3.LUT UR55, UR11, 0x80, URZ, 0xc0, !UPT ;  /* 0x000000800b377892 */ /* 0x000fe4000f8ec0ff */
[----:B------:R-:W-:Y:S01]  /*12b0*/  USHF.L.U32 UR31, UR12, UR31, URZ ;  /* 0x0000001f0c1f7299 */ /* 0x000fe200080006ff */
[----:B------:R-:W-:Y:S11]  /*12c0*/  BRA.U !UP0, `(.L_x_18) ;  /* 0x0000000108d47547 */ /* 0x000ff6000b800000 */
[----:B------:R-:W2:Y:S01]  /*12d0*/  LDCU.128 UR12, c[0x0][0xb10] ;  /* 0x00016200ff0c77ac */ /* 0x000ea20008000c00 */
[----:B------:R-:W3:Y:S01]  /*12e0*/  LDCU UR6, c[0x0][0x370] ;  /* 0x00006e00ff0677ac */ /* 0x000ee20008000800 */
[----:B------:R-:W4:Y:S01]  /*12f0*/  LDCU UR5, c[0x0][0x374] ;  /* 0x00006e80ff0577ac */ /* 0x000f220008000800 */
[----:B------:R-:W1:Y:S01]  /*1300*/  LDCU UR26, c[0x0][0xb0c] ;  /* 0x00016180ff1a77ac */ /* 0x000e620008000800 */
[----:B------:R-:W1:Y:S01]  /*1310*/  LDCU UR4, c[0x0][0xb20] ;  /* 0x00016400ff0477ac */ /* 0x000e620008000800 */
[----:B------:R-:W1:Y:S01]  /*1320*/  LDCU.64 UR8, c[0x0][0xb28] ;  /* 0x00016500ff0877ac */ /* 0x000e620008000a00 */
[----:B--2---:R-:W-:Y:S02]  /*1330*/  UISETP.NE.AND UP0, UPT, UR14, 0x1, UPT ;  /* 0x000000010e00788c */ /* 0x004fe4000bf05270 */
[----:B----4-:R-:W-:Y:S02]  /*1340*/  UIMAD.WIDE.U32 UR10, UR5, UR15, URZ ;  /* 0x0000000f050a72a5 */ /* 0x010fe4000f8e00ff */
[----:B---3--:R-:W-:-:S02]  /*1350*/  UIMAD.WIDE.U32 UR22, UR6, UR12, URZ ;  /* 0x0000000c061672a5 */ /* 0x008fc4000f8e00ff */
[----:B-1----:R-:W-:Y:S02]  /*1360*/  UISETP.NE.AND UP1, UPT, UR26, 0x1, UPT ;  /* 0x000000011a00788c */ /* 0x002fe4000bf25270 */
[----:B------:R-:W-:Y:S01]  /*1370*/  UISETP.NE.AND UP2, UPT, UR21, 0x1, UPT ;  /* 0x000000011500788c */ /* 0x000fe2000bf45270 */
[----:B------:R-:W-:Y:S02]  /*1380*/  UMOV UR10, UR11 ;  /* 0x0000000b000a7c82 */ /* 0x000fe40008000000 */
[----:B------:R-:W-:Y:S01]  /*1390*/  UMOV UR22, UR23 ;  /* 0x0000001700167c82 */ /* 0x000fe20008000000 */
[----:B------:R-:W-:Y:S02]  /*13a0*/  @UP0 USHF.R.U32.HI UR5, URZ, UR4, UR10 ;  /* 0x00000004ff050299 */ /* 0x000fe4000801160a */
[----:B------:R-:W-:Y:S02]  /*13b0*/  UIMAD.WIDE.U32 UR24, UR16, UR15, URZ ;  /* 0x0000000f101872a5 */ /* 0x000fe4000f8e00ff */
[----:B------:R-:W-:-:S02]  /*13c0*/  UIMAD.WIDE.U32 UR10, UR5, UR8, URZ ;  /* 0x00000008050a72a5 */ /* 0x000fc4000f8e00ff */
[----:B------:R-:W-:Y:S02]  /*13d0*/  @UP1 USHF.R.U32.HI UR6, URZ, UR13, UR22 ;  /* 0x0000000dff061299 */ /* 0x000fe40008011616 */
[----:B------:R-:W-:Y:S02]  /*13e0*/  UIMAD.WIDE.U32 UR18, UR20, UR12, URZ ;  /* 0x0000000c141272a5 */ /* 0x000fe4000f8e00ff */
[----:B------:R-:W-:Y:S01]  /*13f0*/  UIMAD.WIDE.U32 UR22, UR6, UR8, URZ ;  /* 0x00000008061672a5 */ /* 0x000fe2000f8e00ff */
[----:B------:R-:W-:Y:S01]  /*1400*/  UMOV UR24, UR25 ;  /* 0x0000001900187c82 */ /* 0x000fe20008000000 */
[----:B------:R-:W-:Y:S01]  /*1410*/  UMOV UR10, UR11 ;  /* 0x0000000b000a7c82 */ /* 0x000fe20008000000 */
[----:B------:R-:W-:Y:S02]  /*1420*/  USHF.R.U32.HI UR24, URZ, UR4, UR24 ;  /* 0x00000004ff187299 */ /* 0x000fe40008011618 */
[----:B------:R-:W-:Y:S02]  /*1430*/  @UP2 USHF.R.U32.HI UR5, URZ, UR9, UR10 ;  /* 0x00000009ff052299 */ /* 0x000fe4000801160a */
[----:B------:R-:W-:Y:S01]  /*1440*/  UMOV UR7, UR23 ;  /* 0x0000001700077c82 */ /* 0x000fe20008000000 */
[----:B------:R-:W-:Y:S01]  /*1450*/  UMOV UR18, UR19 ;  /* 0x0000001300127c82 */ /* 0x000fe20008000000 */
[----:B------:R-:W-:-:S02]  /*1460*/  @UP2 USHF.R.U32.HI UR6, URZ, UR9, UR7 ;  /* 0x00000009ff062299 */ /* 0x000fc40008011607 */
[----:B------:R-:W-:Y:S02]  /*1470*/  USHF.R.U32.HI UR13, URZ, UR13, UR18 ;  /* 0x0000000dff0d7299 */ /* 0x000fe40008011612 */
[----:B------:R-:W-:Y:S02]  /*1480*/  USEL UR4, UR16, UR24, !UP0 ;  /* 0x0000001810047287 */ /* 0x000fe4000c000000 */
[----:B------:R-:W-:Y:S02]  /*1490*/  UIMAD UR7, UR5, UR21, URZ ;  /* 0x00000015050772a4 */ /* 0x000fe4000f8e02ff */
[----:B------:R-:W-:Y:S02]  /*14a0*/  USEL UR5, UR20, UR13, !UP1 ;  /* 0x0000000d14057287 */ /* 0x000fe4000c800000 */
[----:B------:R-:W-:Y:S02]  /*14b0*/  UIMAD UR12, UR6, UR21, URZ ;  /* 0x00000015060c72a4 */ /* 0x000fe4000f8e02ff */
[----:B------:R-:W-:-:S02]  /*14c0*/  UISETP.GE.AND UP0, UPT, UR4, UR7, UPT ;  /* 0x000000070400728c */ /* 0x000fc4000bf06270 */
[----:B------:R-:W-:Y:S02]  /*14d0*/  UIMAD.WIDE.U32 UR10, UR4, UR8, URZ ;  /* 0x00000008040a72a5 */ /* 0x000fe4000f8e00ff */
[----:B------:R-:W-:Y:S02]  /*14e0*/  UISETP.GE.OR UP0, UPT, UR5, UR12, UP0 ;  /* 0x0000000c0500728c */ /* 0x000fe40008706670 */
[----:B------:R-:W-:Y:S02]  /*14f0*/  UIMAD.WIDE.U32 UR12, UR5, UR8, URZ ;  /* 0x00000008050c72a5 */ /* 0x000fe4000f8e00ff */
[----:B------:R-:W-:Y:S01]  /*1500*/  UIADD3 UR10, UPT, UPT, -UR4, URZ, URZ ;  /* 0x000000ff040a7290 */ /* 0x000fe2000fffe1ff */
[----:B------:R-:W-:Y:S01]  /*1510*/  UMOV UR8, UR11 ;  /* 0x0000000b00087c82 */ /* 0x000fe20008000000 */
[----:B------:R-:W-:Y:S02]  /*1520*/  UIADD3 UR11, UPT, UPT, -UR5, URZ, URZ ;  /* 0x000000ff050b7290 */ /* 0x000fe4000fffe1ff */
[----:B------:R-:W-:-:S03]  /*1530*/  USHF.R.U32.HI UR8, URZ, UR9, UR8 ;  /* 0x00000009ff087299 */ /* 0x000fc60008011608 */
[----:B------:R-:W-:Y:S01]  /*1540*/  @!UP0 UMOV UR7, UR13 ;  /* 0x0000000d00078c82 */ /* 0x000fe20008000000 */
[----:B------:R-:W-:Y:S02]  /*1550*/  UIMAD UR16, UR14, UR10, UR16 ;  /* 0x0000000a0e1072a4 */ /* 0x000fe4000f8e0210 */
[----:B------:R-:W-:Y:S02]  /*1560*/  USEL UR8, UR4, UR8, !UP2 ;  /* 0x0000000804087287 */ /* 0x000fe4000d000000 */
[----:B------:R-:W-:Y:S02]  /*1570*/  @!UP0 USHF.R.U32.HI UR7, URZ, UR9, UR7 ;  /* 0x00000009ff078299 */ /* 0x000fe40008011607 */
[----:B------:R-:W-:Y:S02]  /*1580*/  UIADD3 UR9, UPT, UPT, -UR8, URZ, URZ ;  /* 0x000000ff08097290 */ /* 0x000fe4000fffe1ff */
[----:B------:R-:W-:Y:S02]  /*1590*/  @!UP0 USEL UR7, UR5, UR7, !UP2 ;  /* 0x0000000705078287 */ /* 0x000fe4000d000000 */
[----:B------:R-:W-:-:S02]  /*15a0*/  UIMAD UR9, UR21, UR9, UR4 ;  /* 0x00000009150972a4 */ /* 0x000fc4000f8e0204 */
[----:B------:R-:W-:Y:S02]  /*15b0*/  @!UP0 UIADD3 UR8, UPT, UPT, UR8, -UR7, URZ ;  /* 0x8000000708088290 */ /* 0x000fe4000fffe0ff */
[----:B------:R-:W-:Y:S02]  /*15c0*/  @!UP0 UIMAD UR6, UR9, UR6, UR7 ;  /* 0x00000006090682a4 */ /* 0x000fe4000f8e0207 */
[----:B------:R-:W-:Y:S02]  /*15d0*/  @!UP0 UIMAD UR4, UR8, UR21, UR5 ;  /* 0x00000015080482a4 */ /* 0x000fe4000f8e0205 */
[----:B------:R-:W-:Y:S02]  /*15e0*/  UIMAD UR20, UR26, UR11, UR20 ;  /* 0x0000000b1a1472a4 */ /* 0x000fe4000f8e0214 */
[----:B------:R-:W-:Y:S01]  /*15f0*/  UIMAD UR16, UR4, UR14, UR16 ;  /* 0x0000000e041072a4 */ /* 0x000fe2000f8e0210 */
[----:B------:R-:W-:Y:S02]  /*1600*/  @!UP0 UMOV UR5, UR6 ;  /* 0x0000000600058c82 */ /* 0x000fe40008000000 */
[----:B------:R-:W-:-:S12]  /*1610*/  UIMAD UR20, UR5, UR26, UR20 ;  /* 0x0000001a051472a4 */ /* 0x000fd8000f8e0214 */
.L_x_18:
[----:B------:R-:W-:-:S09]  /*1620*/  UISETP.NE.AND UP0, UPT, UR27, 0x1, UPT ;  /* 0x000000011b00788c */ /* 0x000fd2000bf05270 */
[----:B------:R-:W-:Y:S05]  /*1630*/  BRA.U UP0, `(.L_x_19) ;  /* 0x0000000100447547 */ /* 0x000fea000b800000 */
[----:B------:R-:W2:Y:S01]  /*1640*/  LDCU.128 UR8, c[0x0][0xb10] ;  /* 0x00016200ff0877ac */ /* 0x000ea20008000c00 */
[----:B------:R-:W3:Y:S01]  /*1650*/  LDCU UR12, c[0x0][0xb0c] ;  /* 0x00016180ff0c77ac */ /* 0x000ee20008000800 */
[----:B------:R-:W4:Y:S01]  /*1660*/  LDCU UR13, c[0x0][0xb20] ;  /* 0x00016400ff0d77ac */ /* 0x000f220008000800 */
[----:B--2---:R-:W-:Y:S02]  /*1670*/  UIMAD.WIDE.U32 UR6, UR20, UR8, URZ ;  /* 0x00000008140672a5 */ /* 0x004fe4000f8e00ff */
[----:B------:R-:W-:Y:S02]  /*1680*/  UIMAD.WIDE.U32 UR4, UR16, UR11, URZ ;  /* 0x0000000b100472a5 */ /* 0x000fe4000f8e00ff */
[----:B---3--:R-:W-:Y:S02]  /*1690*/  UISETP.NE.AND UP1, UPT, UR12, 0x1, UPT ;  /* 0x000000010c00788c */ /* 0x008fe4000bf25270 */
[----:B------:R-:W-:Y:S01]  /*16a0*/  UISETP.NE.AND UP0, UPT, UR10, 0x1, UPT ;  /* 0x000000010a00788c */ /* 0x000fe2000bf05270 */
[----:B------:R-:W-:-:S02]  /*16b0*/  UMOV UR6, UR7 ;  /* 0x0000000700067c82 */ /* 0x000fc40008000000 */
[----:B------:R-:W-:Y:S01]  /*16c0*/  UMOV UR4, UR5 ;  /* 0x0000000500047c82 */ /* 0x000fe20008000000 */
[----:B------:R-:W-:Y:S02]  /*16d0*/  USHF.R.U32.HI UR6, URZ, UR9, UR6 ;  /* 0x00000009ff067299 */ /* 0x000fe40008011606 */
[----:B----4-:R-:W-:Y:S02]  /*16e0*/  USHF.R.U32.HI UR4, URZ, UR13, UR4 ;  /* 0x0000000dff047299 */ /* 0x010fe40008011604 */
[----:B------:R-:W-:Y:S02]  /*16f0*/  USEL UR5, UR20, UR6, !UP1 ;  /* 0x0000000614057287 */ /* 0x000fe4000c800000 */
[----:B------:R-:W-:-:S04]  /*1700*/  USEL UR4, UR16, UR4, !UP0 ;  /* 0x0000000410047287 */ /* 0x000fc8000c000000 */
[----:B------:R-:W-:Y:S02]  /*1710*/  UIADD3 UR6, UPT, UPT, UR5, -UR4, URZ ;  /* 0x8000000405067290 */ /* 0x000fe4000fffe0ff */
[----:B------:R-:W-:Y:S02]  /*1720*/  UIADD3 UR4, UPT, UPT, -UR5, UR4, URZ ;  /* 0x0000000405047290 */ /* 0x000fe4000fffe1ff */
[----:B------:R-:W-:Y:S02]  /*1730*/  UIMAD UR16, UR6, UR10, UR16 ;  /* 0x0000000a061072a4 */ /* 0x000fe4000f8e0210 */
[----:B------:R-:W-:-:S12]  /*1740*/  UIMAD UR20, UR4, UR12, UR20 ;  /* 0x0000000c041472a4 */ /* 0x000fd8000f8e0214 */
.L_x_19:
[----:B------:R-:W-:Y:S05]  /*1750*/  BRA.U !UP6, `(.L_x_20) ;  /* 0x000000010e0c7547 */ /* 0x000fea000b800000 */
[----:B------:R-:W-:Y:S01]  /*1760*/  UCGABAR_WAIT ;  /* 0x0000000000007dc7 */ /* 0x000fe20008000000 */
[----:B------:R-:W-:Y:S01]  /*1770*/  CCTL.IVALL ;  /* 0x00000000ff00798f */ /* 0x000fe20002000000 */
[----:B------:R-:W-:Y:S05]  /*1780*/  BRA `(.L_x_21) ;  /* 0x0000000000047947 */ /* 0x000fea0003800000 */
.L_x_20:
[----:B------:R-:W-:Y:S06]  /*1790*/  BAR.SYNC.DEFER_BLOCKING 0x0 ;  /* 0x0000000000007b1d */ /* 0x000fec0000010000 */
.L_x_21:
[----:B------:R-:W-:Y:S05]  /*17a0*/  BRA.U UP3, `(.L_x_22) ;  /* 0x0000001503287547 */ /* 0x000fea000b800000 */
[----:B------:R-:W2:Y:S01]  /*17b0*/  LDCU UR6, c[0x0][0x38c] ;  /* 0x00007180ff0677ac */ /* 0x000ea20008000800 */
[----:B------:R-:W-:Y:S01]  /*17c0*/  PLOP3.LUT P2, PT, PT, PT, UP4, 0x80, 0x8 ;  /* 0x000000000008781c */ /* 0x000fe20003f4f048 */
[----:B------:R-:W-:Y:S01]  /*17d0*/  IMAD.MOV.U32 R12, RZ, RZ, 0x1 ;  /* 0x00000001ff0c7424 */ /* 0x000fe200078e00ff */
[----:B------:R-:W-:Y:S02]  /*17e0*/  ISETP.NE.AND P3, PT, R0, RZ, P4 ;  /* 0x000000ff0000720c */ /* 0x000fe40002765270 */
[----:B------:R-:W-:Y:S02]  /*17f0*/  CS2R R10, SRZ ;  /* 0x00000000000a7805 */ /* 0x000fe4000001ff00 */
[----:B------:R-:W-:Y:S01]  /*1800*/  PLOP3.LUT P2, PT, P2, PT, PT, 0x8, 0x80 ;  /* 0x000000000080781c */ /* 0x000fe2000174e170 */
[----:B------:R-:W-:Y:S01]  /*1810*/  IMAD.MOV.U32 R9, RZ, RZ, RZ ;  /* 0x000000ffff097224 */ /* 0x000fe200078e00ff */
[----:B------:R-:W3:Y:S01]  /*1820*/  LDCU UR48, c[0x0][0x370] ;  /* 0x00006e00ff3077ac */ /* 0x000ee20008000800 */
[----:B------:R-:W-:Y:S01]  /*1830*/  IMAD.MOV.U32 R8, RZ, RZ, 0x1 ;  /* 0x00000001ff087424 */ /* 0x000fe200078e00ff */
[----:B------:R-:W4:Y:S01]  /*1840*/  LDCU.64 UR42, c[0x0][0x348] ;  /* 0x00006900ff2a77ac */ /* 0x000f220008000a00 */
[----:B------:R-:W-:Y:S01]  /*1850*/  ULEA.HI UR53, UR37, UR55, URZ, 0x1b ;  /* 0x0000003725357291 */ /* 0x000fe2000f8fd8ff */
[----:B------:R-:W1:Y:S01]  /*1860*/  LDCU UR47, c[0x0][0x374] ;  /* 0x00006e80ff2f77ac */ /* 0x000e620008000800 */
[----:B--2---:R-:W-:-:S02]  /*1870*/  UIADD3 UR5, UPT, UPT, UR6, 0x3f, URZ ;  /* 0x0000003f06057890 */ /* 0x004fc4000fffe0ff */
[----:B------:R-:W-:Y:S02]  /*1880*/  UIADD3 UR56, UPT, UPT, UR6, 0x7e, URZ ;  /* 0x0000007e06387890 */ /* 0x000fe4000fffe0ff */
[----:B------:R-:W-:Y:S01]  /*1890*/  USHF.R.S32.HI UR4, URZ, 0x1f, UR5 ;  /* 0x0000001fff047899 */ /* 0x000fe20008011405 */
[----:B------:R-:W-:-:S03]  /*18a0*/  UMOV UR29, URZ ;  /* 0x000000ff001d7c82 */ /* 0x000fc60008000000 */
[----:B------:R-:W-:Y:S02]  /*18b0*/  ULEA.HI UR4, UR4, UR5, URZ, 0x6 ;  /* 0x0000000504047291 */ /* 0x000fe4000f8f30ff */
[----:B------:R-:W-:Y:S02]  /*18c0*/  UIADD3 UR5, UPT, UPT, UR6, -0x1, URZ ;  /* 0xffffffff06057890 */ /* 0x000fe4000fffe0ff */
[----:B------:R-:W-:Y:S02]  /*18d0*/  USHF.R.S32.HI UR50, URZ, 0x6, UR4 ;  /* 0x00000006ff327899 */ /* 0x000fe40008011404 */
[----:B------:R-:W-:Y:S02]  /*18e0*/  UISETP.GE.U32.AND UP1, UPT, UR5, -0x7f, UPT ;  /* 0xffffff810500788c */ /* 0x000fe4000bf26070 */
[----:B------:R-:W-:-:S04]  /*18f0*/  UISETP.LT.U32.AND UP0, UPT, UR50, 0x2, UPT ;  /* 0x000000023200788c */ /* 0x000fc8000bf01070 */
[----:B------:R-:W-:Y:S02]  /*1900*/  USEL UR49, UR50, 0x2, UP0 ;  /* 0x0000000232317887 */ /* 0x000fe40008000000 */
[----:B------:R-:W-:Y:S02]  /*1910*/  UISETP.NE.AND UP0, UPT, UR17, URZ, UPT ;  /* 0x000000ff1100728c */ /* 0x000fe4000bf05270 */
[----:B------:R-:W-:Y:S02]  /*1920*/  UIADD3 UR4, UPT, UPT, UR49, -0x1, URZ ;  /* 0xffffffff31047890 */ /* 0x000fe4000fffe0ff */
[----:B------:R-:W-:Y:S02]  /*1930*/  @UP1 UIADD3 UR4, UPT, UPT, UR49, URZ, URZ ;  /* 0x000000ff31041290 */ /* 0x000fe4000fffe0ff */
[----:B------:R-:W-:Y:S02]  /*1940*/  USEL UR38, UR46, 0x2, UP0 ;  /* 0x000000022e267887 */ /* 0x000fe40008000000 */
[----:B------:R-:W-:-:S02]  /*1950*/  UIADD3 UR54, UPT, UPT, UR50, -UR49, URZ ;  /* 0x8000003132367290 */ /* 0x000fc4000fffe0ff */
[----:B------:R-:W-:Y:S02]  /*1960*/  UIADD3 UR39, UPT, UPT, UR4, 0x1, URZ ;  /* 0x0000000104277890 */ /* 0x000fe4000fffe0ff */
[----:B-1-34-:R-:W-:-:S12]  /*1970*/  UIADD3 UR51, UPT, UPT, -UR4, URZ, URZ ;  /* 0x000000ff04337290 */ /* 0x01afd8000fffe1ff */
.L_x_46:
[----:B------:R-:W-:Y:S01]  /*1980*/  UISETP.NE.AND UP0, UPT, UR52, URZ, UPT ;  /* 0x000000ff3400728c */ /* 0x000fe2000bf05270 */
[----:B-1----:R-:W1:Y:S08]  /*1990*/  S2UR UR52, SR_CgaCtaId ;  /* 0x00000000003479c3 */ /* 0x002e700000008800 */
[----:B---3--:R-:W-:Y:S05]  /*19a0*/  BRA.U UP0, `(.L_x_23) ;  /* 0x0000000100347547 */ /* 0x008fea000b800000 */
[----:B------:R-:W2:Y:S01]  /*19b0*/  S2R R0, SR_CgaCtaId ;  /* 0x0000000000007919 */ /* 0x000ea20000008800 */
[----:B------:R-:W-:Y:S02]  /*19c0*/  MOV R3, 0x400 ;  /* 0x0000040000037802 */ /* 0x000fe40000000f00 */
[----:B------:R-:W-:Y:S02]  /*19d0*/  SHF.L.U32 R2, R8, 0x1f, RZ ;  /* 0x0000001f08027819 */ /* 0x000fe400000006ff */
[----:B--2---:R-:W-:-:S05]  /*19e0*/  LEA R0, R0, R3, 0x18 ;  /* 0x0000000300007211 */ /* 0x004fca00078ec0ff */
[----:B------:R-:W-:-:S04]  /*19f0*/  IMAD R3, R9, 0x8, R0 ;  /* 0x0000000809037824 */ /* 0x000fc800078e0200 */
[----:B------:R-:W2:Y:S02]  /*1a00*/  SYNCS.PHASECHK.TRANS64.TRYWAIT P0, [R3+URZ+0xc0], R2 ;  /* 0x0000c002030075a7 */ /* 0x000ea400080011ff */
[----:B--2---:R-:W-:Y:S05]  /*1a10*/  @!P0 BRA `(.L_x_24) ;  /* 0x000000c800748947 */ /* 0x004fea0003800000 */
.L_x_185:
[----:B------:R-:W-:Y:S01]  /*1a20*/  VIADD R9, R9, 0x1 ;  /* 0x0000000109097836 */ /* 0x000fe20000000000 */
[----:B------:R2:W-:Y:S04]  /*1a30*/  SYNCS.ARRIVE.TRANS64.A1T0 RZ, [R3+URZ+0xb0], RZ ;  /* 0x0000b0ff03ff79a7 */ /* 0x0005e800081000ff */
[----:B------:R-:W-:-:S04]  /*1a40*/  ISETP.NE.AND P0, PT, R9, 0x2, PT ;  /* 0x000000020900780c */ /* 0x000fc80003f05270 */
[----:B------:R-:W-:Y:S02]  /*1a50*/  SEL R9, R9, RZ, P0 ;  /* 0x000000ff09097207 */ /* 0x000fe40000000000 */
[----:B--2---:R-:W-:-:S04]  /*1a60*/  SEL R3, RZ, 0x1, P0 ;  /* 0x00000001ff037807 */ /* 0x004fc80000000000 */
[----:B------:R-:W-:Y:S02]  /*1a70*/  LOP3.LUT R8, R8, R3, RZ, 0x3c, !PT ;  /* 0x0000000308087212 */ /* 0x000fe400078e3cff */
.L_x_23:
[----:B------:R-:W-:Y:S01]  /*1a80*/  UMOV UR21, 0x400 ;  /* 0x0000040000157882 */ /* 0x000fe20000000000 */
[----:B------:R-:W-:Y:S01]  /*1a90*/  SHF.L.U32 R0, R12, 0x1f, RZ ;  /* 0x0000001f0c007819 */ /* 0x000fe200000006ff */
[----:B-1----:R-:W-:Y:S02]  /*1aa0*/  ULEA UR21, UR52, UR21, 0x18 ;  /* 0x0000001534157291 */ /* 0x002fe4000f8ec0ff */
[----:B------:R-:W-:Y:S02]  /*1ab0*/  UISETP.GE.U32.AND UP0, UPT, UR56, 0x7f, UPT ;  /* 0x0000007f3800788c */ /* 0x000fe4000bf06070 */
[----:B------:R-:W-:Y:S02]  /*1ac0*/  ULEA UR4, UR29, UR21, 0x3 ;  /* 0x000000151d047291 */ /* 0x000fe4000f8e18ff */
[----:B------:R-:W-:Y:S01]  /*1ad0*/  ULEA UR19, UR16, UR55, 0x8 ;  /* 0x0000003710137291 */ /* 0x000fe2000f8e40ff */
[----:B------:R-:W-:-:S06]  /*1ae0*/  UMOV UR13, URZ ;  /* 0x000000ff000d7c82 */ /* 0x000fcc0008000000 */
[----:B------:R1:W2:Y:S01]  /*1af0*/  SYNCS.PHASECHK.TRANS64.TRYWAIT P1, [UR4+0x10], R0 ;  /* 0x00001000ff0075a7 */ /* 0x0002a20008021104 */
[----:B------:R-:W-:-:S04]  /*1b00*/  ULEA.HI UR4, UR20, UR20, URZ, 0x1 ;  /* 0x0000001414047291 */ /* 0x000fc8000f8f08ff */
[----:B------:R-:W-:-:S04]  /*1b10*/  USHF.L.U32 UR4, UR4, 0x7, URZ ;  /* 0x0000000704047899 */ /* 0x000fc800080006ff */
[----:B------:R-:W-:-:S04]  /*1b20*/  ULOP3.LUT UR35, UR4, 0xffffff00, URZ, 0xc0, !UPT ;  /* 0xffffff0004237892 */ /* 0x000fc8000f8ec0ff */
[----:B------:R-:W-:Y:S01]  /*1b30*/  UIADD3 UR35, UPT, UPT, UR53, UR35, URZ ;  /* 0x0000002335237290 */ /* 0x000fe2000fffe0ff */
[----:B------:R-:W-:Y:S11]  /*1b40*/  BRA.U !UP0, `(.L_x_25) ;  /* 0x0000000508107547 */ /* 0x000ff6000b800000 */
[----:B------:R-:W-:Y:S01]  /*1b50*/  UMOV UR30, UR51 ;  /* 0x00000033001e7c82 */ /* 0x000fe20008000000 */
[----:B------:R-:W-:Y:S01]  /*1b60*/  UMOV UR6, UR29 ;  /* 0x0000001d00067c82 */ /* 0x000fe20008000000 */
[----:B------:R-:W-:-:S05]  /*1b70*/  UMOV UR26, 0x20 ;  /* 0x00000020001a7882 */ /* 0x000fca0000000000 */
.L_x_33:
[----:B------:R-:W-:Y:S01]  /*1b80*/  ULEA UR5, UR6, UR21, 0x3 ;  /* 0x0000001506057291 */ /* 0x000fe2000f8e18ff */
[----:B--2---:R-:W-:Y:S01]  /*1b90*/  @P4 MOV R2, 0x20000 ;  /* 0x0002000000024802 */ /* 0x004fe20000000f00 */
[----:B--23--:R-:W-:Y:S10]  /*1ba0*/  @P1 BRA `(.L_x_26) ;  /* 0x00000000000c1947 */ /* 0x00cff40003800000 */
[----:B------:R-:W-:-:S04]  /*1bb0*/  SHF.L.U32 R3, R12, 0x1f, RZ ;  /* 0x0000001f0c037819 */ /* 0x000fc800000006ff */
[----:B------:R-:W2:Y:S02]  /*1bc0*/  SYNCS.PHASECHK.TRANS64.TRYWAIT P0, [UR5+0x10], R3 ;  /* 0x00001003ff0075a7 */ /* 0x000ea40008001105 */
[----:B--2---:R-:W-:Y:S05]  /*1bd0*/  @!P0 BRA `(.L_x_27) ;  /* 0x000000c800188947 */ /* 0x004fea0003800000 */
.L_x_26:
[----:B------:R2:W-:Y:S01]  /*1be0*/  @P4 SYNCS.ARRIVE.TRANS64 RZ, [UR5], R2 ;  /* 0x00000002ffff49a7 */ /* 0x0005e20008000005 */
[----:B------:R-:W-:Y:S02]  /*1bf0*/  ULOP3.LUT UR4, UR38, 0x2, URZ, 0xfc, !UPT ;  /* 0x0000000226047892 */ /* 0x000fe4000f8efcff */
[----:B------:R-:W-:Y:S02]  /*1c00*/  UIADD3 UR30, UPT, UPT, UR30, 0x1, URZ ;  /* 0x000000011e1e7890 */ /* 0x000fe4000fffe0ff */
[----:B------:R-:W-:Y:S02]  /*1c10*/  UISETP.NE.AND UP0, UPT, UR4, 0x2, UPT ;  /* 0x000000020400788c */ /* 0x000fe4000bf05270 */
[----:B------:R-:W-:-:S07]  /*1c20*/  UISETP.NE.AND UP2, UPT, UR30, 0x1, UPT ;  /* 0x000000011e00788c */ /* 0x000fce000bf45270 */
[----:B------:R-:W-:Y:S05]  /*1c30*/  BRA.U UP0, `(.L_x_28) ;  /* 0x0000000100047547 */ /* 0x000fea000b800000 */
[----:B------:R-:W-:Y:S05]  /*1c40*/  BPT.TRAP 0x1 ;  /* 0x000000040000795c */ /* 0x000fea0000300000 */
.L_x_28:
[----:B------:R-:W-:Y:S04]  /*1c50*/  BSSY.RECONVERGENT B0, `(.L_x_29) ;  /* 0x0000003000007945 */ /* 0x000fe80003800200 */
[----:B------:R-:W-:Y:S05]  /*1c60*/  @!P3 BRA `(.L_x_30) ;  /* 0x000000000004b947 */ /* 0x000fea0003800000 */
[----:B------:R-:W-:Y:S05]  /*1c70*/  BPT.TRAP 0x1 ;  /* 0x000000040000795c */ /* 0x000fea0000300000 */
.L_x_30:
[----:B------:R-:W-:Y:S05]  /*1c80*/  BSYNC.RECONVERGENT B0 ;  /* 0x0000000000007941 */ /* 0x000fea0003800200 */
.L_x_29:
[----:B------:R-:W-:Y:S01]  /*1c90*/  UIADD3 UR4, UPT, UPT, UR6, 0x1, URZ ;  /* 0x0000000106047890 */ /* 0x000fe2000fffe0ff */
[----:B------:R-:W-:Y:S01]  /*1ca0*/  BSSY.RECONVERGENT B0, `(.L_x_31) ;  /* 0x000002a000007945 */ /* 0x000fe20003800200 */
[----:B------:R-:W-:Y:S02]  /*1cb0*/  ELECT P0, URZ, PT ;  /* 0x0000000000ff782f */ /* 0x000fe40003800000 */
[----:B------:R-:W-:-:S04]  /*1cc0*/  UISETP.NE.AND UP0, UPT, UR4, 0x2, UPT ;  /* 0x000000020400788c */ /* 0x000fc8000bf05270 */
[----:B------:R-:W-:Y:S02]  /*1cd0*/  USEL UR7, URZ, 0x1, UP0 ;  /* 0x00000001ff077887 */ /* 0x000fe40008000000 */
[----:B------:R-:W-:-:S04]  /*1ce0*/  USEL UR29, UR4, URZ, UP0 ;  /* 0x000000ff041d7287 */ /* 0x000fc80008000000 */
[----:B------:R-:W-:Y:S01]  /*1cf0*/  ULEA UR4, UR29, UR21, 0x3 ;  /* 0x000000151d047291 */ /* 0x000fe2000f8e18ff */
[----:B------:R-:W-:-:S04]  /*1d00*/  LOP3.LUT R12, R12, UR7, RZ, 0x3c, !PT ;  /* 0x000000070c0c7c12 */ /* 0x000fc8000f8e3cff */
[----:B-1----:R-:W-:-:S04]  /*1d10*/  SHF.L.U32 R0, R12, 0x1f, RZ ;  /* 0x0000001f0c007819 */ /* 0x002fc800000006ff */
[----:B------:R1:W3:Y:S01]  /*1d20*/  SYNCS.PHASECHK.TRANS64.TRYWAIT P1, [UR4+0x10], R0 ;  /* 0x00001000ff0075a7 */ /* 0x0002e20008021104 */
[----:B------:R-:W-:Y:S05]  /*1d30*/  @!P0 BRA `(.L_x_32) ;  /* 0x0000000000808947 */ /* 0x000fea0003800000 */
[----:B------:R-:W-:Y:S02]  /*1d40*/  USHF.L.U32 UR4, UR6, 0xf, URZ ;  /* 0x0000000f06047899 */ /* 0x000fe400080006ff */
[----:B------:R-:W-:Y:S02]  /*1d50*/  UIADD3 UR22, UP1, UPT, UR42, 0x80, URZ ;  /* 0x000000802a167890 */ /* 0x000fe4000ff3e0ff */
[----:B------:R-:W-:Y:S02]  /*1d60*/  ULEA UR24, UR37, UR4, 0x2 ;  /* 0x0000000425187291 */ /* 0x000fe4000f8e10ff */
[----:B------:R-:W-:Y:S02]  /*1d70*/  UIADD3 UR14, UP0, UPT, UR42, 0x180, URZ ;  /* 0x000001802a0e7890 */ /* 0x000fe4000ff1e0ff */
[----:B------:R-:W-:Y:S02]  /*1d80*/  UIADD3 UR24, UPT, UPT, UR21, UR24, URZ ;  /* 0x0000001815187290 */ /* 0x000fe4000fffe0ff */
[----:B------:R-:W-:-:S02]  /*1d90*/  UIADD3 UR4, UPT, UPT, UR21, UR4, URZ ;  /* 0x0000000415047290 */ /* 0x000fc4000fffe0ff */
[----:B------:R-:W-:Y:S02]  /*1da0*/  UIADD3 UR34, UPT, UPT, UR26, -0x20, URZ ;  /* 0xffffffe01a227890 */ /* 0x000fe4000fffe0ff */
[----:B------:R-:W-:Y:S02]  /*1db0*/  ULOP3.LUT UR33, UR5, 0xfefffff8, URZ, 0xc0, !UPT ;  /* 0xfefffff805217892 */ /* 0x000fe4000f8ec0ff */
[----:B------:R-:W-:Y:S02]  /*1dc0*/  UIADD3.X UR23, UPT, UPT, URZ, UR43, URZ, UP1, !UPT ;  /* 0x0000002bff177290 */ /* 0x000fe40008ffe4ff */
[----:B------:R-:W-:Y:S02]  /*1dd0*/  UIADD3 UR32, UPT, UPT, UR24, 0x10800, URZ ;  /* 0x0001080018207890 */ /* 0x000fe4000fffe0ff */
[----:B------:R-:W-:Y:S02]  /*1de0*/  UPRMT UR7, URZ, 0x5410, UR31 ;  /* 0x00005410ff077896 */ /* 0x000fe4000800001f */
[----:B------:R-:W-:-:S02]  /*1df0*/  UIADD3 UR24, UPT, UPT, UR24, 0x14800, URZ ;  /* 0x0001480018187890 */ /* 0x000fc4000fffe0ff */
[----:B------:R-:W-:Y:S02]  /*1e00*/  UIADD3.X UR15, UPT, UPT, URZ, UR43, URZ, UP0, !UPT ;  /* 0x0000002bff0f7290 */ /* 0x000fe400087fe4ff */
[----:B------:R-:W-:Y:S02]  /*1e10*/  UIADD3 UR16, UPT, UPT, UR4, 0x20800, URZ ;  /* 0x0002080004107890 */ /* 0x000fe4000fffe0ff */
[----:B------:R-:W-:Y:S01]  /*1e20*/  UIADD3 UR8, UPT, UPT, UR4, 0x24800, URZ ;  /* 0x0002480004087890 */ /* 0x000fe2000fffe0ff */
[----:B------:R-:W-:Y:S01]  /*1e30*/  UMOV UR40, 0x0 ;  /* 0x0000000000287882 */ /* 0x000fe20000000000 */
[----:B------:R-:W-:Y:S01]  /*1e40*/  UMOV UR41, 0x10000000 ;  /* 0x1000000000297882 */ /* 0x000fe20000000000 */
[----:B------:R-:W-:Y:S01]  /*1e50*/  UMOV UR27, UR35 ;  /* 0x00000023001b7c82 */ /* 0x000fe20008000000 */
[----:B------:R-:W-:Y:S01]  /*1e60*/  UMOV UR28, UR36 ;  /* 0x00000024001c7c82 */ /* 0x000fe20008000000 */
[----:B------:R-:W-:Y:S01]  /*1e70*/  UMOV UR25, UR33 ;  /* 0x0000002100197c82 */ /* 0x000fe20008000000 */
[----:B------:R-:W-:Y:S01]  /*1e80*/  UMOV UR20, UR36 ;  /* 0x0000002400147c82 */ /* 0x000fe20008000000 */
[----:B------:R-:W-:Y:S01]  /*1e90*/  UMOV UR17, UR33 ;  /* 0x0000002100117c82 */ /* 0x000fe20008000000 */
[----:B------:R-:W-:Y:S01]  /*1ea0*/  UMOV UR18, UR34 ;  /* 0x0000002200127c82 */ /* 0x000fe20008000000 */
[----:B------:R4:W-:Y:S01]  /*1eb0*/  UTMALDG.3D.MULTICAST.2CTA [UR32], [UR22], UR7, desc[UR40] ;  /* 0x00002820160073b4 */ /* 0x0009e20008211807 */
[----:B------:R-:W-:Y:S01]  /*1ec0*/  UMOV UR10, UR26 ;  /* 0x0000001a000a7c82 */ /* 0x000fe20008000000 */
[----:B------:R-:W-:Y:S01]  /*1ed0*/  UMOV UR11, UR19 ;  /* 0x00000013000b7c82 */ /* 0x000fe20008000000 */
[----:B------:R-:W-:Y:S01]  /*1ee0*/  UMOV UR12, UR36 ;  /* 0x00000024000c7c82 */ /* 0x000fe20008000000 */
[----:B------:R-:W-:Y:S01]  /*1ef0*/  UMOV UR9, UR33 ;  /* 0x0000002100097c82 */ /* 0x000fe20008000000 */
[----:B------:R4:W-:Y:S01]  /*1f00*/  UTMALDG.3D.MULTICAST.2CTA [UR24], [UR22], UR7, desc[UR40] ;  /* 0x00002818160073b4 */ /* 0x0009e20008211807 */
[----:B------:R4:W-:Y:S01]  /*1f10*/  UTMALDG.3D.2CTA [UR16], [UR14], desc[UR40] ;  /* 0x000028100e0075b4 */ /* 0x0009e20008211000 */
[----:B------:R4:W-:Y:S02]  /*1f20*/  UTMALDG.3D.2CTA [UR8], [UR14], desc[UR40] ;  /* 0x000028080e0075b4 */ /* 0x0009e40008211000 */
[----:B----4-:R-:W-:Y:S01]  /*1f30*/  NOP ;  /* 0x0000000000007918 */ /* 0x010fe20000000000 */
.L_x_32:
[----:B------:R-:W-:Y:S05]  /*1f40*/  BSYNC.RECONVERGENT B0 ;  /* 0x0000000000007941 */ /* 0x000fea0003800200 */
.L_x_31:
[----:B------:R-:W-:Y:S01]  /*1f50*/  UIADD3 UR26, UPT, UPT, UR26, 0x40, URZ ;  /* 0x000000401a1a7890 */ /* 0x000fe2000fffe0ff */
[----:B------:R-:W-:Y:S01]  /*1f60*/  UMOV UR6, UR29 ;  /* 0x0000001d00067c82 */ /* 0x000fe20008000000 */
[----:B------:R-:W-:Y:S01]  /*1f70*/  UMOV UR13, UR39 ;  /* 0x00000027000d7c82 */ /* 0x000fe20008000000 */
[----:B------:R-:W-:Y:S09]  /*1f80*/  BRA.U UP2, `(.L_x_33) ;  /* 0xfffffff902fc7547 */ /* 0x000ff2000b83ffff */
.L_x_25:
[----:B------:R-:W-:Y:S01]  /*1f90*/  ULEA UR4, UR29, UR21, 0x3 ;  /* 0x000000151d047291 */ /* 0x000fe2000f8e18ff */
[----:B-1----:R-:W-:Y:S01]  /*1fa0*/  SHF.L.U32 R0, R12, 0x1f, RZ ;  /* 0x0000001f0c007819 */ /* 0x002fe200000006ff */
[----:B------:R-:W-:Y:S01]  /*1fb0*/  @!P2 SYNCS.ARRIVE.TRANS64.A1T0 RZ, [UR21+0x68], RZ ;  /* 0x000068ffffffa9a7 */ /* 0x000fe20008100015 */
[----:B------:R-:W-:-:S06]  /*1fc0*/  UISETP.GT.AND UP0, UPT, UR50, UR49, UPT ;  /* 0x000000313200728c */ /* 0x000fcc000bf04270 */
[----:B--23--:R1:W2:Y:S03]  /*1fd0*/  SYNCS.PHASECHK.TRANS64.TRYWAIT P1, [UR4+0x10], R0 ;  /* 0x00001000ff0075a7 */ /* 0x00c2a60008021104 */
[----:B------:R-:W-:Y:S05]  /*1fe0*/  BRA.U !UP0, `(.L_x_34) ;  /* 0x0000000508087547 */ /* 0x000fea000b800000 */
[----:B------:R-:W-:Y:S01]  /*1ff0*/  UIADD3 UR30, UPT, UPT, UR54, UR13, URZ ;  /* 0x0000000d361e7290 */ /* 0x000fe2000fffe0ff */
[----:B------:R-:W-:-:S11]  /*2000*/  UMOV UR7, UR29 ;  /* 0x0000001d00077c82 */ /* 0x000fd60008000000 */
.L_x_42:
[----:B------:R-:W-:Y:S01]  /*2010*/  ULEA UR6, UR7, UR21, 0x3 ;  /* 0x0000001507067291 */ /* 0x000fe2000f8e18ff */
[----:B--2---:R-:W-:Y:S01]  /*2020*/  @P4 MOV R2, 0x20000 ;  /* 0x0002000000024802 */ /* 0x004fe20000000f00 */
[----:B--23--:R-:W-:Y:S10]  /*2030*/  @P1 BRA `(.L_x_35) ;  /* 0x00000000000c1947 */ /* 0x00cff40003800000 */
[----:B------:R-:W-:-:S04]  /*2040*/  SHF.L.U32 R3, R12, 0x1f, RZ ;  /* 0x0000001f0c037819 */ /* 0x000fc800000006ff */
[----:B------:R-:W2:Y:S02]  /*2050*/  SYNCS.PHASECHK.TRANS64.TRYWAIT P0, [UR6+0x10], R3 ;  /* 0x00001003ff0075a7 */ /* 0x000ea40008001106 */
[----:B--2---:R-:W-:Y:S05]  /*2060*/  @!P0 BRA `(.L_x_36) ;  /* 0x000000c4000c8947 */ /* 0x004fea0003800000 */
.L_x_35:
[----:B------:R2:W-:Y:S01]  /*2070*/  @P4 SYNCS.ARRIVE.TRANS64 RZ, [UR6], R2 ;  /* 0x00000002ffff49a7 */ /* 0x0005e20008000006 */
[----:B------:R-:W-:-:S04]  /*2080*/  ULOP3.LUT UR4, UR38, 0x2, URZ, 0xfc, !UPT ;  /* 0x0000000226047892 */ /* 0x000fc8000f8efcff */
[----:B------:R-:W-:-:S09]  /*2090*/  UISETP.NE.AND UP0, UPT, UR4, 0x2, UPT ;  /* 0x000000020400788c */ /* 0x000fd2000bf05270 */
[----:B------:R-:W-:Y:S05]  /*20a0*/  BRA.U UP0, `(.L_x_37) ;  /* 0x0000000100047547 */ /* 0x000fea000b800000 */
[----:B------:R-:W-:Y:S05]  /*20b0*/  BPT.TRAP 0x1 ;  /* 0x000000040000795c */ /* 0x000fea0000300000 */
.L_x_37:
[----:B------:R-:W-:Y:S04]  /*20c0*/  BSSY.RECONVERGENT B0, `(.L_x_38) ;  /* 0x0000003000007945 */ /* 0x000fe80003800200 */
[----:B------:R-:W-:Y:S05]  /*20d0*/  @!P3 BRA `(.L_x_39) ;  /* 0x000000000004b947 */ /* 0x000fea0003800000 */
[----:B------:R-:W-:Y:S05]  /*20e0*/  BPT.TRAP 0x1 ;  /* 0x000000040000795c */ /* 0x000fea0000300000 */
.L_x_39:
[----:B------:R-:W-:Y:S05]  /*20f0*/  BSYNC.RECONVERGENT B0 ;  /* 0x0000000000007941 */ /* 0x000fea0003800200 */
.L_x_38:
        /* <DEDUP_REMOVED lines=14> */
[----:B------:R-:W-:Y:S02]  /*21e0*/  USHF.L.U32 UR34, UR13, 0x6, URZ ;  /* 0x000000060d227899 */ /* 0x000fe400080006ff */
[----:B------:R-:W-:Y:S02]  /*21f0*/  UIADD3 UR24, UPT, UPT, UR21, UR24, URZ ;  /* 0x0000001815187290 */ /* 0x000fe4000fffe0ff */
[----:B------:R-:W-:-:S02]  /*2200*/  UIADD3 UR22, UP0, UPT, UR42, 0x180, URZ ;  /* 0x000001802a167890 */ /* 0x000fc4000ff1e0ff */
[----:B------:R-:W-:Y:S02]  /*2210*/  UIADD3 UR4, UPT, UPT, UR21, UR4, URZ ;  /* 0x0000000415047290 */ /* 0x000fe4000fffe0ff */
[----:B------:R-:W-:Y:S02]  /*2220*/  ULOP3.LUT UR33, UR6, 0xfefffff8, URZ, 0xc0, !UPT ;  /* 0xfefffff806217892 */ /* 0x000fe4000f8ec0ff */
[----:B------:R-:W-:Y:S02]  /*2230*/  UIADD3.X UR15, UPT, UPT, URZ, UR43, URZ, UP1, !UPT ;  /* 0x0000002bff0f7290 */ /* 0x000fe40008ffe4ff */
[----:B------:R-:W-:Y:S02]  /*2240*/  UIADD3 UR32, UPT, UPT, UR24, 0x10800, URZ ;  /* 0x0001080018207890 */ /* 0x000fe4000fffe0ff */
[----:B------:R-:W-:Y:S02]  /*2250*/  UPRMT UR5, URZ, 0x5410, UR31 ;  /* 0x00005410ff057896 */ /* 0x000fe4000800001f */
[----:B------:R-:W-:-:S02]  /*2260*/  UIADD3 UR26, UPT, UPT, UR34, 0x20, URZ ;  /* 0x00000020221a7890 */ /* 0x000fc4000fffe0ff */
[----:B------:R-:W-:Y:S02]  /*2270*/  UIADD3 UR24, UPT, UPT, UR24, 0x14800, URZ ;  /* 0x0001480018187890 */ /* 0x000fe4000fffe0ff */
        /* <DEDUP_REMOVED lines=20> */
.L_x_41:
[----:B------:R-:W-:Y:S05]  /*23c0*/  BSYNC.RECONVERGENT B0 ;  /* 0x0000000000007941 */ /* 0x000fea0003800200 */
.L_x_40:
[----:B------:R-:W-:Y:S01]  /*23d0*/  UIADD3 UR13, UPT, UPT, UR13, 0x1, URZ ;  /* 0x000000010d0d7890 */ /* 0x000fe2000fffe0ff */
[----:B------:R-:W-:-:S03]  /*23e0*/  UMOV UR7, UR29 ;  /* 0x0000001d00077c82 */ /* 0x000fc60008000000 */
[----:B------:R-:W-:-:S09]  /*23f0*/  UISETP.NE.AND UP0, UPT, UR13, UR30, UPT ;  /* 0x0000001e0d00728c */ /* 0x000fd2000bf05270 */
[----:B------:R-:W-:Y:S05]  /*2400*/  BRA.U UP0, `(.L_x_42) ;  /* 0xfffffffd00007547 */ /* 0x000fea000b83ffff */
.L_x_34:
[C---:B------:R-:W-:Y:S01]  /*2410*/  LEA R3, R11.reuse, UR21, 0x3 ;  /* 0x000000150b037c11 */ /* 0x040fe2000f8e18ff */
[----:B------:R-:W-:Y:S01]  /*2420*/  NOP ;  /* 0x0000000000007918 */ /* 0x000fe20000000000 */
[----:B-1----:R-:W-:Y:S02]  /*2430*/  SHF.L.U32 R0, R10, 0x1f, RZ ;  /* 0x0000001f0a007819 */ /* 0x002fe400000006ff */
[----:B------:R-:W-:Y:S02]  /*2440*/  LEA R5, R11, UR21, 0x4 ;  /* 0x000000150b057c11 */ /* 0x000fe4000f8e20ff */
[----:B------:R-:W1:Y:S02]  /*2450*/  SYNCS.PHASECHK.TRANS64.TRYWAIT P0, [R3+URZ+0x70], R0 ;  /* 0x00007000030075a7 */ /* 0x000e6400080011ff */
[----:B-1----:R-:W-:Y:S05]  /*2460*/  @!P0 BRA `(.L_x_43) ;  /* 0x000000c000248947 */ /* 0x002fea0003800000 */
.L_x_188:
[----:B------:R-:W4:Y:S01]  /*2470*/  LDS.128 R4, [R5+0xe0] ;  /* 0x0000e00005047984 */ /* 0x000f220000000c00 */
[----:B------:R-:W-:Y:S01]  /*2480*/  UISETP.GE.AND UP0, UPT, UR45, 0x1, UPT ;  /* 0x000000012d00788c */ /* 0x000fe2000bf06270 */
[----:B------:R-:W-:Y:S01]  /*2490*/  @!PT LDS RZ, [RZ] ;  /* 0x00000000fffff984 */ /* 0x000fe20000000800 */
[----:B------:R-:W-:Y:S01]  /*24a0*/  @!PT LDS RZ, [RZ] ;  /* 0x00000000fffff984 */ /* 0x000fe20000000800 */
[----:B------:R-:W-:Y:S01]  /*24b0*/  @!PT LDS RZ, [RZ] ;  /* 0x00000000fffff984 */ /* 0x000fe20000000800 */
[----:B------:R-:W-:Y:S01]  /*24c0*/  @!PT LDS RZ, [RZ] ;  /* 0x00000000fffff984 */ /* 0x000fe20000000800 */
[----:B------:R1:W-:Y:S06]  /*24d0*/  MEMBAR.ALL.CTA ;  /* 0x0000000000007992 */ /* 0x0003ec0000008000 */
[----:B-1----:R-:W1:Y:S01]  /*24e0*/  FENCE.VIEW.ASYNC.S ;  /* 0x00000000000073c6 */ /* 0x002e620000000000 */
[----:B----4-:R-:W-:-:S13]  /*24f0*/  LOP3.LUT P0, RZ, R6, 0x1, RZ, 0xc0, !PT ;  /* 0x0000000106ff7812 */ /* 0x010fda000780c0ff */
[----:B-1----:R-:W-:Y:S01]  /*2500*/  VOTEU.ANY UP1, P0 ;  /* 0x0000000000ff7886 */ /* 0x002fe20000020100 */
[----:B------:R-:W-:-:S13]  /*2510*/  PLOP3.LUT P0, PT, PT, PT, UP1, 0x80, 0x8 ;  /* 0x000000000008781c */ /* 0x000fda0003f0f018 */
[----:B------:R-:W-:Y:S02]  /*2520*/  @P0 LOP3.LUT R0, R5, 0xffff, RZ, 0xc0, !PT ;  /* 0x0000ffff05000812 */ /* 0x000fe400078ec0ff */
[----:B--2---:R-:W-:Y:S02]  /*2530*/  @P0 MOV R2, R4 ;  /* 0x0000000400020202 */ /* 0x004fe40000000f00 */
[----:B------:R-:W-:Y:S01]  /*2540*/  @P0 R2UR UR5, R0 ;  /* 0x00000000000502ca */ /* 0x000fe200000e0000 */
[----:B------:R-:W-:Y:S01]  /*2550*/  VIADD R0, R3, 0x80 ;  /* 0x0000008003007836 */ /* 0x000fe20000000000 */
[----:B------:R-:W-:Y:S02]  /*2560*/  @P0 SHF.R.U32.HI R4, RZ, 0x10, R5 ;  /* 0x00000010ff040819 */ /* 0x000fe40000011605 */
[----:B------:R-:W-:Y:S02]  /*2570*/  @P0 R2UR UR6, R2 ;  /* 0x00000000020602ca */ /* 0x000fe400000e0000 */
[----:B------:R-:W-:-:S02]  /*2580*/  PRMT R0, RZ, 0x654, R0 ;  /* 0x00000654ff007816 */ /* 0x000fc40000000000 */
[----:B------:R-:W-:Y:S02]  /*2590*/  @P0 R2UR UR4, R4 ;  /* 0x00000000040402ca */ /* 0x000fe400000e0000 */
[----:B------:R1:W-:Y:S03]  /*25a0*/  SYNCS.ARRIVE.TRANS64.RED.A1T0 RZ, [R0+URZ], RZ ;  /* 0x000000ff00ff79a7 */ /* 0x0003e600081004ff */
[----:B------:R-:W-:-:S04]  /*25b0*/  @UP1 UMOV UR44, UR5 ;  /* 0x00000005002c1c82 */ /* 0x000fc80008000000 */
[----:B------:R-:W-:-:S04]  /*25c0*/  @UP1 UMOV UR46, UR6 ;  /* 0x00000006002e1c82 */ /* 0x000fc80008000000 */
[----:B------:R-:W-:Y:S01]  /*25d0*/  @UP1 UMOV UR36, UR4 ;  /* 0x0000000400241c82 */ /* 0x000fe20008000000 */
[----:B------:R-:W-:Y:S05]  /*25e0*/  BRA.U !UP0, `(.L_x_44) ;  /* 0x0000000108d47547 */ /* 0x000fea000b800000 */
[----:B------:R-:W2:Y:S01]  /*25f0*/  LDCU.128 UR12, c[0x0][0xb10] ;  /* 0x00016200ff0c77ac */ /* 0x000ea20008000c00 */
[----:B------:R-:W4:Y:S01]  /*2600*/  LDCU UR22, c[0x0][0xb20] ;  /* 0x00016400ff1677ac */ /* 0x000f220008000800 */
[----:B------:R-:W3:Y:S01]  /*2610*/  LDCU UR20, c[0x0][0xb0c] ;  /* 0x00016180ff1477ac */ /* 0x000ee20008000800 */
[----:B------:R-:W1:Y:S01]  /*2620*/  LDCU.64 UR8, c[0x0][0xb28] ;  /* 0x00016500ff0877ac */ /* 0x000e620008000a00 */
[----:B------:R-:W-:Y:S02]  /*2630*/  UISETP.NE.AND UP3, UPT, UR45, 0x1, UPT ;  /* 0x000000012d00788c */ /* 0x000fe4000bf65270 */
[----:B--2---:R-:W-:Y:S02]  /*2640*/  UIMAD.WIDE.U32 UR6, UR47, UR15, URZ ;  /* 0x0000000f2f0672a5 */ /* 0x004fe4000f8e00ff */
[----:B------:R-:W-:Y:S02]  /*2650*/  UIMAD.WIDE.U32 UR4, UR48, UR12, URZ ;  /* 0x0000000c300472a5 */ /* 0x000fe4000f8e00ff */
[----:B------:R-:W-:-:S02]  /*2660*/  UISETP.NE.AND UP0, UPT, UR14, 0x1, UPT ;  /* 0x000000010e00788c */ /* 0x000fc4000bf05270 */
[----:B------:R-:W-:Y:S01]  /*2670*/  UIMAD.WIDE.U32 UR18, UR44, UR15, URZ ;  /* 0x0000000f2c1272a5 */ /* 0x000fe2000f8e00ff */
[----:B------:R-:W-:Y:S02]  /*2680*/  UMOV UR6, UR7 ;  /* 0x0000000700067c82 */ /* 0x000fe40008000000 */
[----:B------:R-:W-:Y:S01]  /*2690*/  UMOV UR4, UR5 ;  /* 0x0000000500047c82 */ /* 0x000fe20008000000 */
[----:B----4-:R-:W-:Y:S02]  /*26a0*/  USHF.R.U32.HI UR6, URZ, UR22, UR6 ;  /* 0x00000016ff067299 */ /* 0x010fe40008011606 */
[----:B---3--:R-:W-:Y:S02]  /*26b0*/  UISETP.NE.AND UP2, UPT, UR20, 0x1, UPT ;  /* 0x000000011400788c */ /* 0x008fe4000bf45270 */
[----:B------:R-:W-:Y:S02]  /*26c0*/  USHF.R.U32.HI UR4, URZ, UR13, UR4 ;  /* 0x0000000dff047299 */ /* 0x000fe40008011604 */
[----:B------:R-:W-:-:S02]  /*26d0*/  USEL UR5, UR47, UR6, !UP0 ;  /* 0x000000062f057287 */ /* 0x000fc4000c000000 */
[----:B------:R-:W-:Y:S02]  /*26e0*/  USEL UR6, UR48, UR4, !UP2 ;  /* 0x0000000430067287 */ /* 0x000fe4000d000000 */
[----:B-1----:R-:W-:Y:S01]  /*26f0*/  UIMAD.WIDE.U32 UR10, UR5, UR8, URZ ;  /* 0x00000008050a72a5 */ /* 0x002fe2000f8e00ff */
[----:B------:R-:W-:Y:S01]  /*2700*/  UMOV UR4, UR19 ;  /* 0x0000001300047c82 */ /* 0x000fe20008000000 */
[----:B------:R-:W-:Y:S02]  /*2710*/  UIMAD.WIDE.U32 UR16, UR46, UR12, URZ ;  /* 0x0000000c2e1072a5 */ /* 0x000fe4000f8e00ff */
[----:B------:R-:W-:-:S03]  /*2720*/  UIMAD.WIDE.U32 UR18, UR6, UR8, URZ ;  /* 0x00000008061272a5 */ /* 0x000fc6000f8e00ff */
[----:B------:R-:W-:Y:S01]  /*2730*/  UMOV UR10, UR11 ;  /* 0x0000000b000a7c82 */ /* 0x000fe20008000000 */
[----:B------:R-:W-:Y:S02]  /*2740*/  USHF.R.U32.HI UR4, URZ, UR22, UR4 ;  /* 0x00000016ff047299 */ /* 0x000fe40008011604 */
[----:B------:R-:W-:Y:S01]  /*2750*/  @UP3 USHF.R.U32.HI UR5, URZ, UR9, UR10 ;  /* 0x00000009ff053299 */ /* 0x000fe2000801160a */
[----:B------:R-:W-:Y:S01]  /*2760*/  UMOV UR16, UR17 ;  /* 0x0000001100107c82 */ /* 0x000fe20008000000 */
[----:B------:R-:W-:Y:S01]  /*2770*/  UMOV UR18, UR19 ;  /* 0x0000001300127c82 */ /* 0x000fe20008000000 */
[----:B------:R-:W-:Y:S02]  /*2780*/  USHF.R.U32.HI UR13, URZ, UR13, UR16 ;  /* 0x0000000dff0d7299 */ /* 0x000fe40008011610 */
[----:B------:R-:W-:Y:S02]  /*2790*/  USEL UR4, UR44, UR4, !UP0 ;  /* 0x000000042c047287 */ /* 0x000fe4000c000000 */
[----:B------:R-:W-:-:S02]  /*27a0*/  @UP3 USHF.R.U32.HI UR6, URZ, UR9, UR18 ;  /* 0x00000009ff063299 */ /* 0x000fc40008011612 */
[----:B------:R-:W-:Y:S02]  /*27b0*/  UIMAD UR7, UR45, UR5, URZ ;  /* 0x000000052d0772a4 */ /* 0x000fe4000f8e02ff */
[----:B------:R-:W-:Y:S02]  /*27c0*/  USEL UR5, UR46, UR13, !UP2 ;  /* 0x0000000d2e057287 */ /* 0x000fe4000d000000 */
[----:B------:R-:W-:Y:S02]  /*27d0*/  UIMAD UR10, UR45, UR6, URZ ;  /* 0x000000062d0a72a4 */ /* 0x000fe4000f8e02ff */
[----:B------:R-:W-:Y:S02]  /*27e0*/  UISETP.GE.AND UP0, UPT, UR4, UR7, UPT ;  /* 0x000000070400728c */ /* 0x000fe4000bf06270 */
[----:B------:R-:W-:Y:S02]  /*27f0*/  UIMAD.WIDE.U32 UR12, UR4, UR8, URZ ;  /* 0x00000008040c72a5 */ /* 0x000fe4000f8e00ff */
[----:B------:R-:W-:-:S02]  /*2800*/  UISETP.GE.OR UP0, UPT, UR5, UR10, UP0 ;  /* 0x0000000a0500728c */ /* 0x000fc40008706670 */
        /* <DEDUP_REMOVED lines=19> */
.L_x_44:
[----:B------:R-:W2:Y:S02]  /*2940*/  LDCU UR4, c[0x0][0xb30] ;  /* 0x00016600ff0477ac */ /* 0x000ea40008000800 */
[----:B--2---:R-:W-:-:S09]  /*2950*/  UISETP.NE.AND UP0, UPT, UR4, 0x1, UPT ;  /* 0x000000010400788c */ /* 0x004fd2000bf05270 */
[----:B------:R-:W-:Y:S05]  /*2960*/  BRA.U UP0, `(.L_x_45) ;  /* 0x0000000100447547 */ /* 0x000fea000b800000 */
[----:B------:R-:W2:Y:S01]  /*2970*/  LDCU.128 UR8, c[0x0][0xb10] ;  /* 0x00016200ff0877ac */ /* 0x000ea20008000c00 */
[----:B------:R-:W4:Y:S01]  /*2980*/  LDCU UR12, c[0x0][0xb0c] ;  /* 0x00016180ff0c77ac */ /* 0x000f220008000800 */
[----:B------:R-:W1:Y:S01]  /*2990*/  LDCU UR13, c[0x0][0xb20] ;  /* 0x00016400ff0d77ac */ /* 0x000e620008000800 */
[----:B--2---:R-:W-:Y:S02]  /*29a0*/  UIMAD.WIDE.U32 UR6, UR46, UR8, URZ ;  /* 0x000000082e0672a5 */ /* 0x004fe4000f8e00ff */
[----:B------:R-:W-:Y:S02]  /*29b0*/  UIMAD.WIDE.U32 UR4, UR44, UR11, URZ ;  /* 0x0000000b2c0472a5 */ /* 0x000fe4000f8e00ff */
[----:B----4-:R-:W-:Y:S02]  /*29c0*/  UISETP.NE.AND UP2, UPT, UR12, 0x1, UPT ;  /* 0x000000010c00788c */ /* 0x010fe4000bf45270 */
[----:B------:R-:W-:Y:S01]  /*29d0*/  UISETP.NE.AND UP0, UPT, UR10, 0x1, UPT ;  /* 0x000000010a00788c */ /* 0x000fe2000bf05270 */
[----:B------:R-:W-:-:S02]  /*29e0*/  UMOV UR6, UR7 ;  /* 0x0000000700067c82 */ /* 0x000fc40008000000 */
[----:B------:R-:W-:Y:S01]  /*29f0*/  UMOV UR4, UR5 ;  /* 0x0000000500047c82 */ /* 0x000fe20008000000 */
[----:B------:R-:W-:Y:S02]  /*2a00*/  USHF.R.U32.HI UR9, URZ, UR9, UR6 ;  /* 0x00000009ff097299 */ /* 0x000fe40008011606 */
[----:B-1----:R-:W-:Y:S02]  /*2a10*/  USHF.R.U32.HI UR4, URZ, UR13, UR4 ;  /* 0x0000000dff047299 */ /* 0x002fe40008011604 */
[----:B------:R-:W-:Y:S02]  /*2a20*/  USEL UR5, UR46, UR9, !UP2 ;  /* 0x000000092e057287 */ /* 0x000fe4000d000000 */
[----:B------:R-:W-:-:S04]  /*2a30*/  USEL UR4, UR44, UR4, !UP0 ;  /* 0x000000042c047287 */ /* 0x000fc8000c000000 */
[----:B------:R-:W-:Y:S02]  /*2a40*/  UIADD3 UR6, UPT, UPT, UR5, -UR4, URZ ;  /* 0x8000000405067290 */ /* 0x000fe4000fffe0ff */
[----:B------:R-:W-:Y:S02]  /*2a50*/  UIADD3 UR4, UPT, UPT, -UR5, UR4, URZ ;  /* 0x0000000405047290 */ /* 0x000fe4000fffe1ff */
[----:B------:R-:W-:Y:S02]  /*2a60*/  UIMAD UR44, UR6, UR10, UR44 ;  /* 0x0000000a062c72a4 */ /* 0x000fe4000f8e022c */
[----:B------:R-:W-:-:S12]  /*2a70*/  UIMAD UR46, UR4, UR12, UR46 ;  /* 0x0000000c042e72a4 */ /* 0x000fd8000f8e022e */
.L_x_45:
[----:B------:R-:W-:Y:S01]  /*2a80*/  VIADD R11, R11, 0x1 ;  /* 0x000000010b0b7836 */ /* 0x000fe20000000000 */
[----:B------:R-:W-:Y:S02]  /*2a90*/  R2UR UR5, R97 ;  /* 0x00000000610572ca */ /* 0x000fe400000e0000 */
[----:B------:R-:W-:Y:S02]  /*2aa0*/  R2UR UR4, R96 ;  /* 0x00000000600472ca */ /* 0x000fe400000e0000 */
[C---:B------:R-:W-:Y:S02]  /*2ab0*/  ISETP.NE.AND P0, PT, R11.reuse, 0x2, PT ;  /* 0x000000020b00780c */ /* 0x040fe40003f05270 */
[----:B------:R-:W-:Y:S02]  /*2ac0*/  PLOP3.LUT P2, PT, PT, PT, PT, 0x80, 0x8 ;  /* 0x000000000008781c */ /* 0x000fe40003f4f070 */
[----:B------:R-:W-:Y:S02]  /*2ad0*/  SEL R3, RZ, 0x1, P0 ;  /* 0x00000001ff037807 */ /* 0x000fe40000000000 */
[----:B------:R-:W-:-:S02]  /*2ae0*/  SEL R11, R11, RZ, P0 ;  /* 0x000000ff0b0b7207 */ /* 0x000fc40000000000 */
[----:B------:R-:W-:Y:S01]  /*2af0*/  LOP3.LUT R10, R10, R3, RZ, 0x3c, !PT ;  /* 0x000000030a0a7212 */ /* 0x000fe200078e3cff */
[----:B------:R-:W-:Y:S02]  /*2b00*/  UIADD3 UR20, UPT, UPT, UR46, UR5, URZ ;  /* 0x000000052e147290 */ /* 0x000fe4000fffe0ff */
[----:B------:R-:W-:Y:S01]  /*2b10*/  UIADD3 UR16, UPT, UPT, UR44, UR4, URZ ;  /* 0x000000042c107290 */ /* 0x000fe2000fffe0ff */
[----:B------:R-:W-:Y:S11]  /*2b20*/  BRA.U UP1, `(.L_x_46) ;  /* 0xffffffed01947547 */ /* 0x000ff6000b83ffff */
[----:B------:R-:W-:Y:S01]  /*2b30*/  UIADD3 UR21, UPT, UPT, UR21, 0x10, URZ ;  /* 0x0000001015157890 */ /* 0x000fe2000fffe0ff */
[----:B------:R-:W-:-:S03]  /*2b40*/  SHF.L.U32 R3, R12, 0x1f, RZ ;  /* 0x0000001f0c037819 */ /* 0x000fc600000006ff */
[----:B------:R-:W-:-:S09]  /*2b50*/  ULEA UR4, UR29, UR21, 0x3 ;  /* 0x000000151d047291 */ /* 0x000fd2000f8e18ff */
[----:B------:R-:W2:Y:S02]  /*2b60*/  SYNCS.PHASECHK.TRANS64.TRYWAIT P0, [UR4], R3 ;  /* 0x00000003ff0075a7 */ /* 0x000ea40008001104 */
[----:B--2---:R-:W-:Y:S05]  /*2b70*/  @!P0 BRA `(.L_x_47) ;  /* 0x000000b800748947 */ /* 0x004fea0003800000 */
.L_x_190:
[----:B------:R-:W-:-:S04]  /*2b80*/  UIADD3 UR4, UPT, UPT, UR29, 0x1, URZ ;  /* 0x000000011d047890 */ /* 0x000fc8000fffe0ff */
[----:B------:R-:W-:-:S04]  /*2b90*/  UISETP.NE.AND UP0, UPT, UR4, 0x2, UPT ;  /* 0x000000020400788c */ /* 0x000fc8000bf05270 */
[----:B------:R-:W-:Y:S02]  /*2ba0*/  USEL UR5, URZ, 0x1, UP0 ;  /* 0x00000001ff057887 */ /* 0x000fe40008000000 */
[----:B------:R-:W-:-:S04]  /*2bb0*/  USEL UR4, UR4, URZ, UP0 ;  /* 0x000000ff04047287 */ /* 0x000fc80008000000 */
[----:B------:R-:W-:Y:S01]  /*2bc0*/  ULEA UR4, UR4, UR21, 0x3 ;  /* 0x0000001504047291 */ /* 0x000fe2000f8e18ff */
[----:B-1----:R-:W-:-:S04]  /*2bd0*/  LOP3.LUT R3, R12, UR5, RZ, 0x3c, !PT ;  /* 0x000000050c037c12 */ /* 0x002fc8000f8e3cff */
[----:B------:R-:W-:Y:S01]  /*2be0*/  SHF.L.U32 R3, R3, 0x1f, RZ ;  /* 0x0000001f03037819 */ /* 0x000fe200000006ff */
[----:B------:R-:W-:-:S07]  /*2bf0*/  IMAD.U32 R0, RZ, RZ, UR4 ;  /* 0x00000004ff007e24 */ /* 0x000fce000f8e00ff */
.L_x_48:
[----:B-1----:R1:W2:Y:S02]  /*2c00*/  SYNCS.PHASECHK.TRANS64.TRYWAIT P0, [R0+URZ], R3 ;  /* 0x00000003000075a7 */ /* 0x0022a400080011ff */
[----:B--2---:R-:W-:Y:S05]  /*2c10*/  @!P0 NANOSLEEP.SYNCS 0x989680 ;  /* 0x009896800000895d */ /* 0x004fea0003900000 */
[----:B------:R-:W2:Y:S02]  /*2c20*/  @!P0 SYNCS.PHASECHK.TRANS64 P0, [R0+URZ], R3 ;  /* 0x00000003000085a7 */ /* 0x000ea400080010ff */
[----:B--2---:R-:W-:Y:S05]  /*2c30*/  @P0 EXIT ;  /* 0x000000000000094d */ /* 0x004fea0003800000 */
[----:B------:R-:W-:Y:S05]  /*2c40*/  BRA `(.L_x_48) ;  /* 0xfffffffc00ec7947 */ /* 0x000fea000383ffff */
.L_x_22:
[----:B------:R-:W-:-:S04]  /*2c50*/  UISETP.NE.AND UP0, UPT, UR52, URZ, UPT ;  /* 0x000000ff3400728c */ /* 0x000fc8000bf05270 */
[----:B------:R-:W-:-:S09]  /*2c60*/  UISETP.NE.OR UP0, UPT, UR17, 0x1, UP0 ;  /* 0x000000011100788c */ /* 0x000fd20008705670 */
[----:B------:R-:W-:Y:S05]  /*2c70*/  BRA.U UP0, `(.L_x_49) ;  /* 0x0000000500487547 */ /* 0x000fea000b800000 */
[----:B------:R-:W-:Y:S01]  /*2c80*/  ISETP.GE.U32.AND P2, PT, R0, 0x8, PT ;  /* 0x000000080000780c */ /* 0x000fe20003f46070 */
[----:B------:R-:W-:Y:S01]  /*2c90*/  IMAD.MOV.U32 R12, RZ, RZ, 0x1 ;  /* 0x00000001ff0c7424 */ /* 0x000fe200078e00ff */
[----:B------:R-:W-:Y:S02]  /*2ca0*/  CS2R R10, SRZ ;  /* 0x00000000000a7805 */ /* 0x000fe4000001ff00 */
[----:B------:R-:W-:Y:S01]  /*2cb0*/  CS2R R8, SRZ ;  /* 0x0000000000087805 */ /* 0x000fe2000001ff00 */
[----:B------:R-:W-:Y:S01]  /*2cc0*/  UMOV UR6, 0x400 ;  /* 0x0000040000067882 */ /* 0x000fe20000000000 */
[----:B------:R-:W-:Y:S01]  /*2cd0*/  UMOV UR5, URZ ;  /* 0x000000ff00057c82 */ /* 0x000fe20008000000 */
[----:B------:R-:W-:-:S12]  /*2ce0*/  ULEA UR6, UR52, UR6, 0x18 ;  /* 0x0000000634067291 */ /* 0x000fd8000f8ec0ff */
.L_x_53:
[----:B------:R-:W-:Y:S02]  /*2cf0*/  LEA R2, R8, UR6, 0x3 ;  /* 0x0000000608027c11 */ /* 0x000fe4000f8e18ff */
[----:B------:R-:W-:-:S03]  /*2d00*/  SHF.L.U32 R5, R9, 0x1f, RZ ;  /* 0x0000001f09057819 */ /* 0x000fc600000006ff */
[----:B------:R-:W-:Y:S01]  /*2d10*/  VIADD R4, R2, 0xc0 ;  /* 0x000000c002047836 */ /* 0x000fe20000000000 */
[----:B------:R-:W2:Y:S02]  /*2d20*/  SYNCS.PHASECHK.TRANS64.TRYWAIT P0, [R2+URZ+0xb0], R5 ;  /* 0x0000b005020075a7 */ /* 0x000ea400080011ff */
[----:B--2---:R-:W-:Y:S05]  /*2d30*/  @!P0 BRA `(.L_x_50) ;  /* 0x000000b8001c8947 */ /* 0x004fea0003800000 */
.L_x_191:
[----:B------:R-:W-:Y:S01]  /*2d40*/  ULEA UR4, UR5, UR6, 0x3 ;  /* 0x0000000605047291 */ /* 0x000fe2000f8e18ff */
[----:B------:R-:W-:Y:S02]  /*2d50*/  PRMT R4, RZ, 0x654, R4 ;  /* 0x00000654ff047816 */ /* 0x000fe40000000004 */
[----:B--2---:R-:W-:Y:S01]  /*2d60*/  SHF.L.U32 R5, R12, 0x1f, RZ ;  /* 0x0000001f0c057819 */ /* 0x004fe200000006ff */
[----:B------:R-:W-:Y:S01]  /*2d70*/  UIADD3 UR7, UPT, UPT, UR4, 0x70, URZ ;  /* 0x0000007004077890 */ /* 0x000fe2000fffe0ff */
[----:B------:R2:W-:Y:S05]  /*2d80*/  SYNCS.ARRIVE.TRANS64.RED.A1T0 RZ, [R4+URZ], RZ ;  /* 0x000000ff04ff79a7 */ /* 0x0005ea00081004ff */
[----:B------:R-:W-:Y:S01]  /*2d90*/  IMAD.U32 R7, RZ, RZ, UR7 ;  /* 0x00000007ff077e24 */ /* 0x000fe2000f8e00ff */
[----:B------:R-:W3:Y:S04]  /*2da0*/  SYNCS.PHASECHK.TRANS64.TRYWAIT P0, [UR4+0x80], R5 ;  /* 0x00008005ff0075a7 */ /* 0x000ee80008001104 */
[----:B------:R-:W-:Y:S01]  /*2db0*/  PRMT R6, R0, 0x654, R7 ;  /* 0x0000065400067816 */ /* 0x000fe20000000007 */
[----:B--2---:R-:W-:Y:S01]  /*2dc0*/  @!P2 IMAD.MOV.U32 R4, RZ, RZ, 0x10 ;  /* 0x00000010ff04a424 */ /* 0x004fe200078e00ff */
[----:B---3--:R-:W-:Y:S06]  /*2dd0*/  @!P0 BRA `(.L_x_51) ;  /* 0x000000b800088947 */ /* 0x008fec0003800000 */
.L_x_193:
[----:B------:R-:W-:Y:S01]  /*2de0*/  ULEA UR8, UR5, UR6, 0x4 ;  /* 0x0000000605087291 */ /* 0x000fe2000f8e20ff */
[----:B------:R-:W-:Y:S01]  /*2df0*/  SEL R3, R6, R3, !P2 ;  /* 0x0000000306037207 */ /* 0x000fe20005000000 */
[----:B------:R-:W-:Y:S01]  /*2e00*/  UIADD3 UR9, UPT, UPT, UR4, 0x70, URZ ;  /* 0x0000007004097890 */ /* 0x000fe2000fffe0ff */
[----:B--2---:R-:W-:Y:S01]  /*2e10*/  LEA R2, R11, UR6, 0x3 ;  /* 0x000000060b027c11 */ /* 0x004fe2000f8e18ff */
[----:B------:R-:W-:Y:S01]  /*2e20*/  UIADD3 UR8, UPT, UPT, UR8, 0xe0, URZ ;  /* 0x000000e008087890 */ /* 0x000fe2000fffe0ff */
[----:B------:R-:W-:Y:S01]  /*2e30*/  SHF.L.U32 R5, R10, 0x1f, RZ ;  /* 0x0000001f0a057819 */ /* 0x000fe200000006ff */
[----:B------:R2:W-:Y:S01]  /*2e40*/  @!P2 SYNCS.ARRIVE.TRANS64.RED RZ, [R3+URZ], R4 ;  /* 0x0000000403ffa9a7 */ /* 0x0005e200080004ff */
[----:B------:R-:W-:Y:S01]  /*2e50*/  UIADD3 UR4, UPT, UPT, UR5, 0x1, URZ ;  /* 0x0000000105047890 */ /* 0x000fe2000fffe0ff */
[----:B------:R-:W-:-:S03]  /*2e60*/  VIADD R8, R8, 0x1 ;  /* 0x0000000108087836 */ /* 0x000fc60000000000 */
[----:B------:R-:W-:Y:S02]  /*2e70*/  UISETP.NE.AND UP0, UPT, UR4, 0x2, UPT ;  /* 0x000000020400788c */ /* 0x000fe4000bf05270 */
[----:B------:R-:W-:Y:S06]  /*2e80*/  UGETNEXTWORKID.BROADCAST [UR8], [UR9] ;  /* 0x00000000080073ca */ /* 0x000fec0008000100 */
[----:B------:R-:W-:Y:S01]  /*2e90*/  USEL UR7, URZ, 0x1, UP0 ;  /* 0x00000001ff077887 */ /* 0x000fe20008000000 */
[----:B------:R-:W-:Y:S01]  /*2ea0*/  ISETP.NE.AND P0, PT, R8, 0x2, PT ;  /* 0x000000020800780c */ /* 0x000fe20003f05270 */
[----:B------:R-:W-:Y:S01]  /*2eb0*/  USEL UR5, UR4, URZ, UP0 ;  /* 0x000000ff04057287 */ /* 0x000fe20008000000 */
[----:B------:R-:W3:Y:S03]  /*2ec0*/  SYNCS.PHASECHK.TRANS64.TRYWAIT P1, [R2+URZ+0x70], R5 ;  /* 0x00007005020075a7 */ /* 0x000ee600080211ff */
[----:B------:R-:W-:Y:S01]  /*2ed0*/  LOP3.LUT R12, R12, UR7, RZ, 0x3c, !PT ;  /* 0x000000070c0c7c12 */ /* 0x000fe2000f8e3cff */
[----:B--23--:R-:W-:Y:S07]  /*2ee0*/  @!P1 BRA `(.L_x_52) ;  /* 0x000000b400dc9947 */ /* 0x00cfee0003800000 */
.L_x_194:
[C---:B------:R-:W-:Y:S01]  /*2ef0*/  LEA R4, R11.reuse, UR6, 0x4 ;  /* 0x000000060b047c11 */ /* 0x040fe2000f8e20ff */
[----:B--2---:R-:W-:Y:S01]  /*2f00*/  VIADD R2, R2, 0x80 ;  /* 0x0000008002027836 */ /* 0x004fe20000000000 */
[----:B------:R-:W-:Y:S01]  /*2f10*/  SEL R8, R8, RZ, P0 ;  /* 0x000000ff08087207 */ /* 0x000fe20000000000 */
[----:B------:R-:W-:-:S03]  /*2f20*/  VIADD R11, R11, 0x1 ;  /* 0x000000010b0b7836 */ /* 0x000fc60000000000 */
[----:B------:R-:W2:Y:S01]  /*2f30*/  LDS.128 R4, [R4+0xe0] ;  /* 0x0000e00004047984 */ /* 0x000ea20000000c00 */
[----:B------:R-:W-:Y:S02]  /*2f40*/  PRMT R2, RZ, 0x654, R2 ;  /* 0x00000654ff027816 */ /* 0x000fe40000000002 */
[C---:B------:R-:W-:Y:S01]  /*2f50*/  ISETP.NE.AND P1, PT, R11.reuse, 0x2, PT ;  /* 0x000000020b00780c */ /* 0x040fe20003f25270 */
[----:B------:R-:W-:Y:S01]  /*2f60*/  @!PT LDS RZ, [RZ] ;  /* 0x00000000fffff984 */ /* 0x000fe20000000800 */
[----:B------:R-:W-:Y:S01]  /*2f70*/  @!PT LDS RZ, [RZ] ;  /* 0x00000000fffff984 */ /* 0x000fe20000000800 */
[----:B------:R-:W-:Y:S01]  /*2f80*/  @!PT LDS RZ, [RZ] ;  /* 0x00000000fffff984 */ /* 0x000fe20000000800 */
[----:B------:R-:W-:Y:S01]  /*2f90*/  @!PT LDS RZ, [RZ] ;  /* 0x00000000fffff984 */ /* 0x000fe20000000800 */
[----:B------:R3:W-:Y:S06]  /*2fa0*/  MEMBAR.ALL.CTA ;  /* 0x0000000000007992 */ /* 0x0007ec0000008000 */
[----:B---3--:R-:W3:Y:S01]  /*2fb0*/  FENCE.VIEW.ASYNC.S ;  /* 0x00000000000073c6 */ /* 0x008ee20000000000 */
[----:B------:R-:W-:Y:S01]  /*2fc0*/  SEL R11, R11, RZ, P1 ;  /* 0x000000ff0b0b7207 */ /* 0x000fe20000800000 */
[----:B---3--:R3:W-:Y:S01]  /*2fd0*/  SYNCS.ARRIVE.TRANS64.RED.A1T0 RZ, [R2+URZ], RZ ;  /* 0x000000ff02ff79a7 */ /* 0x0087e200081004ff */
[----:B--2---:R-:W-:-:S02]  /*2fe0*/  LOP3.LUT P3, RZ, R6, 0x1, RZ, 0xc0, !PT ;  /* 0x0000000106ff7812 */ /* 0x004fc4000786c0ff */
[----:B------:R-:W-:-:S04]  /*2ff0*/  SEL R5, RZ, 0x1, P1 ;  /* 0x00000001ff057807 */ /* 0x000fc80000800000 */
[----:B------:R-:W-:Y:S02]  /*3000*/  LOP3.LUT R10, R10, R5, RZ, 0x3c, !PT ;  /* 0x000000050a0a7212 */ /* 0x000fe400078e3cff */
[----:B---3--:R-:W-:-:S04]  /*3010*/  SEL R2, RZ, 0x1, P0 ;  /* 0x00000001ff027807 */ /* 0x008fc80000000000 */
[----:B------:R-:W-:Y:S01]  /*3020*/  LOP3.LUT R9, R9, R2, RZ, 0x3c, !PT ;  /* 0x0000000209097212 */ /* 0x000fe200078e3cff */
[----:B------:R-:W-:Y:S06]  /*3030*/  @P3 BRA `(.L_x_53) ;  /* 0xfffffffc002c3947 */ /* 0x000fec000383ffff */
[----:B------:R-:W-:Y:S01]  /*3040*/  ULEA UR4, UR5, UR6, 0x3 ;  /* 0x0000000605047291 */ /* 0x000fe2000f8e18ff */
[----:B------:R-:W-:-:S08]  /*3050*/  SHF.L.U32 R3, R12, 0x1f, RZ ;  /* 0x0000001f0c037819 */ /* 0x000fd000000006ff */
[----:B------:R-:W2:Y:S02]  /*3060*/  SYNCS.PHASECHK.TRANS64 P0, [UR4+0x80], R3 ;  /* 0x00008003ff0075a7 */ /* 0x000ea40008001004 */
[----:B--2---:R-:W-:Y:S05]  /*3070*/  @P0 BRA `(.L_x_54) ;  /* 0x0000000000080947 */ /* 0x004fea0003800000 */
[----:B------:R-:W2:Y:S02]  /*3080*/  SYNCS.PHASECHK.TRANS64.TRYWAIT P0, [UR4+0x80], R3 ;  /* 0x00008003ff0075a7 */ /* 0x000ea40008001104 */
[----:B--2---:R-:W-:Y:S05]  /*3090*/  @!P0 BRA `(.L_x_55) ;  /* 0x000000b400848947 */ /* 0x004fea0003800000 */
.L_x_54:
[----:B------:R-:W-:-:S04]  /*30a0*/  UIADD3 UR7, UPT, UPT, UR5, 0x1, URZ ;  /* 0x0000000105077890 */ /* 0x000fc8000fffe0ff */
[----:B------:R-:W-:-:S04]  /*30b0*/  UISETP.NE.AND UP0, UPT, UR7, 0x2, UPT ;  /* 0x000000020700788c */ /* 0x000fc8000bf05270 */
[----:B------:R-:W-:Y:S02]  /*30c0*/  USEL UR8, URZ, 0x1, UP0 ;  /* 0x00000001ff087887 */ /* 0x000fe40008000000 */
[----:B------:R-:W-:-:S04]  /*30d0*/  USEL UR7, UR7, URZ, UP0 ;  /* 0x000000ff07077287 */ /* 0x000fc80008000000 */
[----:B------:R-:W-:Y:S01]  /*30e0*/  ULEA UR7, UR7, UR6, 0x3 ;  /* 0x0000000607077291 */ /* 0x000fe2000f8e18ff */
[----:B--2---:R-:W-:-:S04]  /*30f0*/  LOP3.LUT R3, R12, UR8, RZ, 0x3c, !PT ;  /* 0x000000080c037c12 */ /* 0x004fc8000f8e3cff */
[----:B------:R-:W-:-:S04]  /*3100*/  SHF.L.U32 R0, R3, 0x1f, RZ ;  /* 0x0000001f03007819 */ /* 0x000fc800000006ff */
[----:B------:R-:W2:Y:S02]  /*3110*/  SYNCS.PHASECHK.TRANS64 P0, [UR7+0x80], R0 ;  /* 0x00008000ff0075a7 */ /* 0x000ea40008001007 */
[----:B-12---:R-:W-:Y:S05]  /*3120*/  @P0 EXIT ;  /* 0x000000000000094d */ /* 0x006fea0003800000 */
[----:B------:R-:W-:Y:S02]  /*3130*/  SHF.L.U32 R3, R3, 0x1f, RZ ;  /* 0x0000001f03037819 */ /* 0x000fe400000006ff */
[----:B------:R-:W-:-:S07]  /*3140*/  MOV R0, UR7 ;  /* 0x0000000700007c02 */ /* 0x000fce0008000f00 */
.L_x_56:
[----:B-1----:R1:W2:Y:S02]  /*3150*/  SYNCS.PHASECHK.TRANS64.TRYWAIT P0, [R0+URZ+0x80], R3 ;  /* 0x00008003000075a7 */ /* 0x0022a400080011ff */
[----:B--2---:R-:W-:Y:S05]  /*3160*/  @!P0 NANOSLEEP.SYNCS 0x989680 ;  /* 0x009896800000895d */ /* 0x004fea0003900000 */
[----:B------:R-:W2:Y:S02]  /*3170*/  @!P0 SYNCS.PHASECHK.TRANS64 P0, [R0+URZ+0x80], R3 ;  /* 0x00008003000085a7 */ /* 0x000ea400080010ff */
[----:B--2---:R-:W-:Y:S05]  /*3180*/  @P0 EXIT ;  /* 0x000000000000094d */ /* 0x004fea0003800000 */
[----:B------:R-:W-:Y:S05]  /*3190*/  BRA `(.L_x_56) ;  /* 0xfffffffc00ec7947 */ /* 0x000fea000383ffff */
.L_x_49:
[----:B------:R-:W-:Y:S05]  /*31a0*/  BRA.U UP5, `(.L_x_57) ;  /* 0x0000001505007547 */ /* 0x000fea000b800000 */
[----:B------:R-:W-:Y:S01]  /*31b0*/  UMOV UR4, 0x40 ;  /* 0x0000004000047882 */ /* 0x000fe20000000000 */
[----:B------:R-:W-:Y:S01]  /*31c0*/  NOP ;  /* 0x0000000000007918 */ /* 0x000fe20000000000 */
[----:B------:R-:W-:Y:S01]  /*31d0*/  ULEA UR5, UR52, UR4, 0x18 ;  /* 0x0000000434057291 */ /* 0x000fe2000f8ec0ff */
[----:B------:R-:W-:Y:S02]  /*31e0*/  UMOV UR6, 0x400 ;  /* 0x0000040000067882 */ /* 0x000fe40000000000 */
[----:B------:R-:W-:-:S06]  /*31f0*/  ULEA UR6, UR52, UR6, 0x18 ;  /* 0x0000000634067291 */ /* 0x000fcc000f8ec0ff */
[----:B------:R-:W2:Y:S02]  /*3200*/  LDS.U8 R0, [UR5+0x1c] ;  /* 0x00001c05ff007984 */ /* 0x000ea40008000000 */
[----:B--2---:R-:W-:-:S13]  /*3210*/  ISETP.NE.AND P0, PT, R0, RZ, PT ;  /* 0x000000ff0000720c */ /* 0x004fda0003f05270 */
[----:B------:R-:W-:Y:S05]  /*3220*/  @P0 BRA `(.L_x_58) ;  /* 0x0000000400080947 */ /* 0x000fea0003800000 */
[----:B------:R-:W-:Y:S02]  /*3230*/  UISETP.NE.U32.AND UP1, UPT, UR68, 0x1, UPT ;  /* 0x000000014400788c */ /* 0x000fe4000bf25070 */
[----:B------:R-:W-:-:S07]  /*3240*/  UIADD3 UR7, UPT, UPT, UR5, 0x8, URZ ;  /* 0x0000000805077890 */ /* 0x000fce000fffe0ff */
[----:B------:R-:W-:Y:S05]  /*3250*/  BRA.U !UP1, `(.L_x_59) ;  /* 0x00000001099c7547 */ /* 0x000fea000b800000 */
[----:B------:R-:W-:Y:S01]  /*3260*/  ELECT P0, URZ, PT ;  /* 0x0000000000ff782f */ /* 0x000fe20003800000 */
[----:B------:R-:W-:-:S12]  /*3270*/  BSSY B0, `(.L_x_59) ;  /* 0x0000025000007945 */ /* 0x000fd80003800000 */
[----:B------:R-:W-:Y:S05]  /*3280*/  @!P0 BRA `(.L_x_60) ;  /* 0x00000000008c8947 */ /* 0x000fea0003800000 */
[----:B------:R-:W-:-:S05]  /*3290*/  UMOV UR4, 0x10 ;  /* 0x0000001000047882 */ /* 0x000fca0000000000 */
[----:B------:R-:W-:Y:S04]  /*32a0*/  DEPBAR.LE SB2, 0x36 ;  /* 0x0000ad800000791a */ /* 0x000fe80000000000 */
[----:B------:R-:W2:Y:S02]  /*32b0*/  UTCATOMSWS.2CTA.FIND_AND_SET.ALIGN UP0, UR4, UR4 ;  /* 0x00000004000475e3 */ /* 0x000ea40008200800 */
[----:B--2---:R-:W-:Y:S01]  /*32c0*/  MOV R11, UR4 ;  /* 0x00000004000b7c02 */ /* 0x004fe20008000f00 */
[----:B------:R-:W-:Y:S06]  /*32d0*/  BRA.U UP0, `(.L_x_61) ;  /* 0x0000000100187547 */ /* 0x000fec000b800000 */
.L_x_62:
[----:B------:R-:W-:Y:S05]  /*32e0*/  NANOSLEEP 0x64 ;  /* 0x000000640000795d */ /* 0x000fea0003800000 */
[----:B------:R-:W-:-:S05]  /*32f0*/  UMOV UR4, 0x10 ;  /* 0x0000001000047882 */ /* 0x000fca0000000000 */
[----:B------:R-:W-:Y:S04]  /*3300*/  DEPBAR.LE SB2, 0x36 ;  /* 0x0000ad800000791a */ /* 0x000fe80000000000 */
[----:B------:R-:W2:Y:S02]  /*3310*/  UTCATOMSWS.2CTA.FIND_AND_SET.ALIGN UP0, UR4, UR4 ;  /* 0x00000004000475e3 */ /* 0x000ea40008200800 */
[----:B--2---:R-:W-:Y:S01]  /*3320*/  MOV R11, UR4 ;  /* 0x00000004000b7c02 */ /* 0x004fe20008000f00 */
[----:B------:R-:W-:Y:S05]  /*3330*/  BRA.U !UP0, `(.L_x_62) ;  /* 0xfffffffd08e87547 */ /* 0x000fea000b83ffff */
.L_x_61:
[----:B------:R-:W2:Y:S01]  /*3340*/  LDS R7, [UR5+0x10] ;  /* 0x00001005ff077984 */ /* 0x000ea20008000800 */
[----:B------:R-:W-:Y:S01]  /*3350*/  IMAD.U32 R5, RZ, RZ, UR6 ;  /* 0x00000006ff057e24 */ /* 0x000fe2000f8e00ff */
[----:B------:R-:W-:-:S03]  /*3360*/  MOV R4, UR69 ;  /* 0x0000004500047c02 */ /* 0x000fc60008000f00 */
[----:B------:R-:W-:Y:S01]  /*3370*/  VIADD R5, R5, 0x100 ;  /* 0x0000010005057836 */ /* 0x000fe20000000000 */
[----:B--2---:R-:W-:-:S04]  /*3380*/  SHF.L.U32 R7, R7, 0x1f, RZ ;  /* 0x0000001f07077819 */ /* 0x004fc800000006ff */
[----:B------:R-:W2:Y:S02]  /*3390*/  SYNCS.PHASECHK.TRANS64.TRYWAIT P0, [UR5+0x8], R7 ;  /* 0x00000807ff0075a7 */ /* 0x000ea40008001105 */
[----:B--2---:R-:W-:Y:S05]  /*33a0*/  @P0 BRA `(.L_x_63) ;  /* 0x0000000000080947 */ /* 0x004fea0003800000 */
[----:B------:R-:W2:Y:S02]  /*33b0*/  SYNCS.PHASECHK.TRANS64.TRYWAIT P0, [UR5+0x8], R7 ;  /* 0x00000807ff0075a7 */ /* 0x000ea40008001105 */
[----:B--2---:R-:W-:Y:S05]  /*33c0*/  @!P0 BRA `(.L_x_64) ;  /* 0x000000b000d08947 */ /* 0x004fea0003800000 */
.L_x_63:
[----:B--2---:R-:W-:Y:S01]  /*33d0*/  HFMA2 R0, -RZ, RZ, 0, 5.9604644775390625e-08 ;  /* 0x00000001ff007431 */ /* 0x004fe200000001ff */
[----:B------:R-:W-:Y:S01]  /*33e0*/  UPRMT UR4, UR69, 0x654, UR7 ;  /* 0x0000065445047896 */ /* 0x000fe20008000007 */
[----:B------:R-:W-:Y:S01]  /*33f0*/  IMAD.MOV.U32 R8, RZ, RZ, 0xffff ;  /* 0x0000ffffff087424 */ /* 0x000fe200078e00ff */
[----:B------:R-:W-:Y:S01]  /*3400*/  PRMT R4, R4, 0x654, R5 ;  /* 0x0000065404047816 */ /* 0x000fe20000000005 */
[----:B------:R-:W-:Y:S02]  /*3410*/  IMAD.MOV.U32 R6, RZ, RZ, 0x4 ;  /* 0x00000004ff067424 */ /* 0x000fe400078e00ff */
[----:B------:R-:W-:Y:S01]  /*3420*/  IMAD.SHL.U32 R9, R11, 0x20, RZ ;  /* 0x000000200b097824 */ /* 0x000fe200078e00ff */
[----:B------:R-:W-:Y:S02]  /*3430*/  MOV R5, UR4 ;  /* 0x0000000400057c02 */ /* 0x000fe40008000f00 */
[-C--:B------:R-:W-:Y:S01]  /*3440*/  SHF.L.U32 R8, R8, R11.reuse, RZ ;  /* 0x0000000b08087219 */ /* 0x080fe200000006ff */
[----:B------:R2:W-:Y:S01]  /*3450*/  SYNCS.ARRIVE.TRANS64.RED RZ, [UR4], R6 ;  /* 0x00000006ffff79a7 */ /* 0x0005e20008000404 */
[----:B------:R-:W-:Y:S01]  /*3460*/  SHF.L.U32 R7, R0, R11, RZ ;  /* 0x0000000b00077219 */ /* 0x000fe200000006ff */
[----:B------:R2:W-:Y:S04]  /*3470*/  STS [UR6+0x100], R9 ;  /* 0x00010009ff007988 */ /* 0x0005e80008000806 */
[----:B------:R2:W-:Y:S04]  /*3480*/  STAS [R4.64], R11 ;  /* 0x0000000b04007dbd */ /* 0x0005e8000c0008ff */
[----:B------:R2:W-:Y:S04]  /*3490*/  ATOMS.OR RZ, [UR5+0x14], R8 ;  /* 0x00001408ffff798c */ /* 0x0005e8000b000005 */
[----:B------:R2:W-:Y:S04]  /*34a0*/  ATOMS.OR RZ, [UR5+0x18], R7 ;  /* 0x00001807ffff798c */ /* 0x0005e8000b000005 */
[----:B------:R2:W-:Y:S02]  /*34b0*/  ATOMS.XOR RZ, [UR5+0x10], R0 ;  /* 0x00001000ffff798c */ /* 0x0005e4000b800005 */
.L_x_60:
[----:B-1----:R-:W-:Y:S05]  /*34c0*/  BSYNC B0 ;  /* 0x0000000000007941 */ /* 0x002fea0003800000 */
.L_x_59:
[----:B------:R-:W-:Y:S05]  /*34d0*/  BRA.U UP1, `(.L_x_65) ;  /* 0x00000001016c7547 */ /* 0x000fea000b800000 */
[----:B------:R-:W-:-:S03]  /*34e0*/  UMOV UR4, 0xffffffff ;  /* 0xffffffff00047882 */ /* 0x000fc60000000000 */
[----:B------:R-:W-:Y:S05]  /*34f0*/  BRA.DIV UR4, `(.L_x_66) ;  /* 0x000000b2049c7947 */ /* 0x000fea000b800000 */
[----:B------:R-:W-:-:S13]  /*3500*/  ELECT P6, URZ, PT ;  /* 0x0000000000ff782f */ /* 0x000fda00038c0000 */
.L_x_198:
[----:B------:R-:W-:Y:S05]  /*3510*/  @!P6 BRA `(.L_x_65) ;  /* 0x00000000005ce947 */ /* 0x000fea0003800000 */
[----:B--2---:R-:W2:Y:S02]  /*3520*/  LDS R5, [UR5+0x10] ;  /* 0x00001005ff057984 */ /* 0x004ea40008000800 */
[----:B--2---:R-:W-:-:S04]  /*3530*/  SHF.L.U32 R5, R5, 0x1f, RZ ;  /* 0x0000001f05057819 */ /* 0x004fc800000006ff */
[----:B------:R-:W2:Y:S02]  /*3540*/  SYNCS.PHASECHK.TRANS64.TRYWAIT P0, [UR5+0x8], R5 ;  /* 0x00000805ff0075a7 */ /* 0x000ea40008001105 */
[----:B--2---:R-:W-:Y:S05]  /*3550*/  @P0 BRA `(.L_x_67) ;  /* 0x0000000000080947 */ /* 0x004fea0003800000 */
[----:B------:R-:W2:Y:S02]  /*3560*/  SYNCS.PHASECHK.TRANS64.TRYWAIT P0, [UR5+0x8], R5 ;  /* 0x00000805ff0075a7 */ /* 0x000ea40008001105 */
[----:B--2---:R-:W-:Y:S05]  /*3570*/  @!P0 BRA `(.L_x_68) ;  /* 0x000000b0009c8947 */ /* 0x004fea0003800000 */
.L_x_67:
[----:B------:R-:W3:Y:S01]  /*3580*/  LDS R7, [UR6+0x100] ;  /* 0x00010006ff077984 */ /* 0x000ee20008000800 */
[----:B--2---:R-:W-:Y:S02]  /*3590*/  HFMA2 R0, -RZ, RZ, 0, 5.9604644775390625e-08 ;  /* 0x00000001ff007431 */ /* 0x004fe400000001ff */
[----:B------:R-:W-:Y:S01]  /*35a0*/  IMAD.MOV.U32 R4, RZ, RZ, 0xffff ;  /* 0x0000ffffff047424 */ /* 0x000fe200078e00ff */
[----:B------:R-:W-:Y:S01]  /*35b0*/  UPRMT UR4, UR69, 0x654, UR7 ;  /* 0x0000065445047896 */ /* 0x000fe20008000007 */
[----:B---3--:R-:W-:-:S03]  /*35c0*/  IMAD.SHL.U32 R5, R7, 0x20, RZ ;  /* 0x0000002007057824 */ /* 0x008fc600078e00ff */
[-C--:B------:R-:W-:Y:S02]  /*35d0*/  SHF.L.U32 R4, R4, R7.reuse, RZ ;  /* 0x0000000704047219 */ /* 0x080fe400000006ff */
[----:B------:R-:W-:Y:S01]  /*35e0*/  SHF.L.U32 R7, R0, R7, RZ ;  /* 0x0000000700077219 */ /* 0x000fe200000006ff */
[----:B------:R3:W-:Y:S04]  /*35f0*/  STS [UR6+0x100], R5 ;  /* 0x00010005ff007988 */ /* 0x0007e80008000806 */
[----:B------:R3:W-:Y:S04]  /*3600*/  ATOMS.OR RZ, [UR5+0x14], R4 ;  /* 0x00001404ffff798c */ /* 0x0007e8000b000005 */
[----:B------:R3:W-:Y:S01]  /*3610*/  ATOMS.OR RZ, [UR5+0x18], R7 ;  /* 0x00001807ffff798c */ /* 0x0007e2000b000005 */
[----:B------:R-:W-:Y:S03]  /*3620*/  SYNCS.ARRIVE.TRANS64.RED.A1T0 RZ, [UR4], RZ ;  /* 0x000000ffffff79a7 */ /* 0x000fe60008100404 */
[----:B------:R3:W-:Y:S01]  /*3630*/  ATOMS.XOR RZ, [UR5+0x10], R0 ;  /* 0x00001000ffff798c */ /* 0x0007e2000b800005 */
[----:B------:R-:W-:Y:S05]  /*3640*/  BRA `(.L_x_65) ;  /* 0x0000000000107947 */ /* 0x000fea0003800000 */
.L_x_58:
[----:B------:R-:W-:Y:S02]  /*3650*/  MOV R0, 0xffffffff ;  /* 0xffffffff00007802 */ /* 0x000fe40000000f00 */
[----:B------:R-:W-:-:S03]  /*3660*/  MOV R4, 0x3690 ;  /* 0x0000369000047802 */ /* 0x000fc60000000f00 */
[----:B------:R2:W-:Y:S04]  /*3670*/  STS [UR6+0x100], R0 ;  /* 0x00010000ff007988 */ /* 0x0005e80008000806 */
[----:B-12--5:R-:W-:Y:S05]  /*3680*/  CALL.REL.NOINC `($__internal_1_$__cuda_sm10x_tcgen05_guardrail_trap_phase_invalid_during_alloc) ;  /* 0x000000b800f07944 */ /* 0x026fea0003c00000 */
.L_x_65:
[----:B------:R-:W-:Y:S05]  /*3690*/  WARPSYNC.ALL ;  /* 0x0000000000007948 */ /* 0x000fea0003800000 */
[----:B------:R-:W4:Y:S01]  /*36a0*/  S2UR UR4, SR_CgaCtaId ;  /* 0x00000000000479c3 */ /* 0x000f220000008800 */
[----:B------:R-:W-:Y:S01]  /*36b0*/  UMOV UR41, 0x400 ;  /* 0x0000040000297882 */ /* 0x000fe20000000000 */
[----:B------:R-:W-:-:S06]  /*36c0*/  NOP ;  /* 0x0000000000007918 */ /* 0x000fcc0000000000 */
[----:B------:R-:W-:Y:S06]  /*36d0*/  BAR.ARV 0x6, 0xa0 ;  /* 0x0182800000007b1d */ /* 0x000fec0000002000 */
[----:B------:R-:W1:Y:S01]  /*36e0*/  LDCU UR6, c[0x0][0x38c] ;  /* 0x00007180ff0677ac */ /* 0x000e620008000800 */
[----:B------:R-:W-:Y:S01]  /*36f0*/  LOP3.LUT R3, R3, 0xffff, RZ, 0xc0, !PT ;  /* 0x0000ffff03037812 */ /* 0x000fe200078ec0ff */
[----:B--2---:R-:W-:Y:S01]  /*3700*/  IMAD.MOV.U32 R9, RZ, RZ, 0x1 ;  /* 0x00000001ff097424 */ /* 0x004fe200078e00ff */
[----:B------:R-:W-:Y:S01]  /*3710*/  LOP3.LUT R2, R2, 0xffff, RZ, 0xc0, !PT ;  /* 0x0000ffff02027812 */ /* 0x000fe200078ec0ff */
[----:B------:R-:W-:Y:S01]  /*3720*/  IMAD.MOV.U32 R8, RZ, RZ, RZ ;  /* 0x000000ffff087224 */ /* 0x000fe200078e00ff */
[----:B------:R-:W-:Y:S01]  /*3730*/  R2UR UR43, R3 ;  /* 0x00000000032b72ca */ /* 0x000fe200000e0000 */
[----:B------:R-:W-:Y:S01]  /*3740*/  UMOV UR47, URZ ;  /* 0x000000ff002f7c82 */ /* 0x000fe20008000000 */
[----:B------:R-:W-:-:S02]  /*3750*/  R2UR UR65, R2 ;  /* 0x00000000024172ca */ /* 0x000fc400000e0000 */
[----:B------:R-:W-:Y:S01]  /*3760*/  CS2R R2, SRZ ;  /* 0x0000000000027805 */ /* 0x000fe2000001ff00 */
[----:B------:R-:W-:Y:S01]  /*3770*/  UMOV UR38, URZ ;  /* 0x000000ff00267c82 */ /* 0x000fe20008000000 */
[----:B----4-:R-:W-:Y:S01]  /*3780*/  ULEA UR41, UR4, UR41, 0x18 ;  /* 0x0000002904297291 */ /* 0x010fe2000f8ec0ff */
[----:B------:R-:W-:Y:S01]  /*3790*/  UMOV UR37, URZ ;  /* 0x000000ff00257c82 */ /* 0x000fe20008000000 */
[----:B------:R-:W-:Y:S02]  /*37a0*/  UISETP.NE.AND UP3, UPT, UR68, URZ, UPT ;  /* 0x000000ff4400728c */ /* 0x000fe4000bf65270 */
[----:B------:R-:W-:Y:S02]  /*37b0*/  UIADD3 UR5, UPT, UPT, UR41, 0x10800, URZ ;  /* 0x0001080029057890 */ /* 0x000fe4000fffe0ff */
[----:B------:R-:W-:-:S03]  /*37c0*/  UIADD3 UR4, UPT, UPT, UR41, 0x20800, URZ ;  /* 0x0002080029047890 */ /* 0x000fc6000fffe0ff */
[----:B---3--:R-:W2:Y:S01]  /*37d0*/  LDS R0, [UR41+0x100] ;  /* 0x00010029ff007984 */ /* 0x008ea20008000800 */
[----:B-1----:R-:W-:Y:S02]  /*37e0*/  UIADD3 UR6, UPT, UPT, UR6, 0x3f, URZ ;  /* 0x0000003f06067890 */ /* 0x002fe4000fffe0ff */
[----:B------:R-:W-:Y:S02]  /*37f0*/  USHF.R.U32.HI UR5, URZ, 0x4, UR5 ;  /* 0x00000004ff057899 */ /* 0x000fe40008011605 */
[----:B------:R-:W-:Y:S02]  /*3800*/  USHF.R.S32.HI UR64, URZ, 0x1f, UR6 ;  /* 0x0000001fff407899 */ /* 0x000fe40008011406 */
[----:B------:R-:W-:Y:S02]  /*3810*/  USHF.R.U32.HI UR4, URZ, 0x4, UR4 ;  /* 0x00000004ff047899 */ /* 0x000fe40008011604 */
[----:B------:R-:W-:Y:S02]  /*3820*/  ULEA.HI UR64, UR64, UR6, URZ, 0x6 ;  /* 0x0000000640407291 */ /* 0x000fe4000f8f30ff */
[----:B------:R-:W-:-:S02]  /*3830*/  ULOP3.LUT UR5, UR5, 0x3fff, URZ, 0xc0, !UPT ;  /* 0x00003fff05057892 */ /* 0x000fc4000f8ec0ff */
[----:B------:R-:W-:Y:S02]  /*3840*/  USHF.R.S32.HI UR64, URZ, 0x6, UR64 ;  /* 0x00000006ff407899 */ /* 0x000fe40008011440 */
[----:B------:R-:W-:Y:S02]  /*3850*/  ULOP3.LUT UR45, UR4, 0x3fff, URZ, 0xc0, !UPT ;  /* 0x00003fff042d7892 */ /* 0x000fe4000f8ec0ff */
[----:B------:R-:W-:Y:S01]  /*3860*/  UISETP.LT.AND UP0, UPT, UR64, 0x1, UPT ;  /* 0x000000014000788c */ /* 0x000fe2000bf01270 */
[----:B------:R-:W-:Y:S01]  /*3870*/  UMOV UR62, 0x0 ;  /* 0x00000000003e7882 */ /* 0x000fe20000000000 */
        /* <DEDUP_REMOVED lines=9> */
[----:B------:R-:W-:-:S02]  /*3910*/  ULOP3.LUT UR44, UR5, 0x10000, URZ, 0xfc, !UPT ;  /* 0x00010000052c7892 */ /* 0x000fc4000f8efcff */
[----:B------:R-:W-:Y:S02]  /*3920*/  ULOP3.LUT UR45, UR45, 0x10000, URZ, 0xfc, !UPT ;  /* 0x000100002d2d7892 */ /* 0x000fe4000f8efcff */
[----:B------:R-:W-:Y:S01]  /*3930*/  USEL UR66, UR64, 0x1, !UP0 ;  /* 0x0000000140427887 */ /* 0x000fe2000c000000 */
[----:B------:R-:W-:Y:S01]  /*3940*/  UMOV UR52, 0x0 ;  /* 0x0000000000347882 */ /* 0x000fe20000000000 */
[----:B------:R-:W-:Y:S01]  /*3950*/  UMOV UR53, 0x10400910 ;  /* 0x1040091000357882 */ /* 0x000fe20000000000 */
[----:B------:R-:W-:Y:S01]  /*3960*/  UMOV UR50, 0x0 ;  /* 0x0000000000327882 */ /* 0x000fe20000000000 */
[----:B------:R-:W-:Y:S01]  /*3970*/  UMOV UR51, 0x10400910 ;  /* 0x1040091000337882 */ /* 0x000fe20000000000 */
[----:B------:R-:W-:Y:S01]  /*3980*/  UMOV UR48, 0x0 ;  /* 0x0000000000307882 */ /* 0x000fe20000000000 */
[----:B--2---:R-:W-:Y:S01]  /*3990*/  R2UR UR67, R0 ;  /* 0x00000000004372ca */ /* 0x004fe200000e0000 */
[----:B------:R-:W-:-:S14]  /*39a0*/  UMOV UR49, 0x10400910 ;  /* 0x1040091000317882 */ /* 0x000fdc0000000000 */
.L_x_76:
[C---:B------:R-:W-:Y:S02]  /*39b0*/  LEA R0, R8.reuse, UR41, 0x3 ;  /* 0x0000002908007c11 */ /* 0x040fe4000f8e18ff */
[----:B------:R-:W-:Y:S02]  /*39c0*/  SHF.L.U32 R5, R3, 0x1f, RZ ;  /* 0x0000001f03057819 */ /* 0x000fe400000006ff */
[----:B------:R-:W-:Y:S02]  /*39d0*/  LEA R4, R8, UR41, 0x4 ;  /* 0x0000002908047c11 */ /* 0x000fe4000f8e20ff */
[----:B------:R-:W1:Y:S02]  /*39e0*/  SYNCS.PHASECHK.TRANS64.TRYWAIT P0, [R0+URZ+0x70], R5 ;  /* 0x00007005000075a7 */ /* 0x000e6400080011ff */
[----:B-1-3--:R-:W-:Y:S05]  /*39f0*/  @!P0 BRA `(.L_x_69) ;  /* 0x000000ac00948947 */ /* 0x00afea0003800000 */
.L_x_199:
[----:B-1----:R-:W1:Y:S01]  /*3a00*/  LDS.128 R4, [R4+0xe0] ;  /* 0x0000e00004047984 */ /* 0x002e620000000c00 */
[----:B------:R-:W-:Y:S02]  /*3a10*/  VIADD R0, R0, 0x80 ;  /* 0x0000008000007836 */ /* 0x000fe40000000000 */
[----:B------:R-:W-:Y:S01]  /*3a20*/  VIADD R8, R8, 0x1 ;  /* 0x0000000108087836 */ /* 0x000fe20000000000 */
[----:B------:R-:W-:Y:S01]  /*3a30*/  @!PT LDS RZ, [RZ] ;  /* 0x00000000fffff984 */ /* 0x000fe20000000800 */
[----:B------:R-:W-:Y:S01]  /*3a40*/  @!PT LDS RZ, [RZ] ;  /* 0x00000000fffff984 */ /* 0x000fe20000000800 */
[----:B------:R-:W-:Y:S01]  /*3a50*/  @!PT LDS RZ, [RZ] ;  /* 0x00000000fffff984 */ /* 0x000fe20000000800 */
[----:B------:R-:W-:Y:S01]  /*3a60*/  @!PT LDS RZ, [RZ] ;  /* 0x00000000fffff984 */ /* 0x000fe20000000800 */
[----:B------:R2:W-:Y:S06]  /*3a70*/  MEMBAR.ALL.CTA ;  /* 0x0000000000007992 */ /* 0x0005ec0000008000 */
[----:B--2---:R-:W2:Y:S01]  /*3a80*/  FENCE.VIEW.ASYNC.S ;  /* 0x00000000000073c6 */ /* 0x004ea20000000000 */
[----:B------:R-:W-:-:S04]  /*3a90*/  PRMT R0, RZ, 0x654, R0 ;  /* 0x00000654ff007816 */ /* 0x000fc80000000000 */
[----:B--2---:R2:W-:Y:S01]  /*3aa0*/  SYNCS.ARRIVE.TRANS64.RED.A1T0 RZ, [R0+URZ], RZ ;  /* 0x000000ff00ff79a7 */ /* 0x0045e200081004ff */
[----:B-1----:R-:W-:Y:S01]  /*3ab0*/  LOP3.LUT P1, RZ, R6, 0x1, RZ, 0xc0, !PT ;  /* 0x0000000106ff7812 */ /* 0x002fe2000782c0ff */
[----:B--2---:R-:W-:-:S12]  /*3ac0*/  BRA.U UP3, `(.L_x_70) ;  /* 0x0000000503587547 */ /* 0x004fd8000b800000 */
[----:B------:R-:W1:Y:S01]  /*3ad0*/  LDCU UR4, c[0x0][0x38c] ;  /* 0x00007180ff0477ac */ /* 0x000e620008000800 */
[----:B------:R-:W-:Y:S02]  /*3ae0*/  PLOP3.LUT P2, PT, PT, PT, PT, 0x80, 0x8 ;  /* 0x000000000008781c */ /* 0x000fe40003f4f070 */
[----:B------:R-:W-:Y:S01]  /*3af0*/  SHF.L.U32 R5, R9, 0x1f, RZ ;  /* 0x0000001f09057819 */ /* 0x000fe200000006ff */
[----:B------:R-:W-:Y:S02]  /*3b00*/  ULEA UR46, UR47, UR41, 0x3 ;  /* 0x000000292f2e7291 */ /* 0x000fe4000f8e18ff */
[----:B------:R-:W-:Y:S02]  /*3b10*/  ULEA UR36, UR47, UR67, 0x8 ;  /* 0x000000432f247291 */ /* 0x000fe4000f8e40ff */
[----:B-1----:R-:W-:-:S06]  /*3b20*/  UISETP.GE.AND UP0, UPT, UR4, 0x1, UPT ;  /* 0x000000010400788c */ /* 0x002fcc000bf06270 */
[----:B------:R-:W-:-:S05]  /*3b30*/  PLOP3.LUT P0, PT, PT, PT, UP0, 0x80, 0x8 ;  /* 0x000000000008781c */ /* 0x000fca0003f0f008 */
[----:B------:R-:W-:-:S08]  /*3b40*/  @UP0 ULEA UR4, UR38, UR41, 0x3 ;  /* 0x0000002926040291 */ /* 0x000fd0000f8e18ff */
[----:B------:R-:W-:-:S04]  /*3b50*/  @P0 SHF.L.U32 R0, R2, 0x1f, RZ ;  /* 0x0000001f02000819 */ /* 0x000fc800000006ff */
[----:B------:R1:W2:Y:S01]  /*3b60*/  @P0 SYNCS.PHASECHK.TRANS64.TRYWAIT P2, [UR4], R0 ;  /* 0x00000000ff0005a7 */ /* 0x0002a20008041104 */
[----:B------:R-:W3:Y:S02]  /*3b70*/  SYNCS.PHASECHK.TRANS64.TRYWAIT P0, [UR46+0xa0], R5 ;  /* 0x0000a005ff0075a7 */ /* 0x000ee4000800112e */
[----:B-123--:R-:W-:Y:S05]  /*3b80*/  @!P0 BRA `(.L_x_71) ;  /* 0x000000ac00448947 */ /* 0x00efea0003800000 */
.L_x_201:
[----:B------:R-:W-:Y:S01]  /*3b90*/  UMOV UR42, UR37 ;  /* 0x00000025002a7c82 */ /* 0x000fe20008000000 */
[----:B------:R-:W-:Y:S05]  /*3ba0*/  BRA.U !UP0, `(.L_x_72) ;  /* 0x0000000508107547 */ /* 0x000fea000b800000 */
[----:B------:R-:W-:Y:S02]  /*3bb0*/  UIADD3 UR42, UPT, UPT, UR66, UR37, URZ ;  /* 0x00000025422a7290 */ /* 0x000fe4000fffe0ff */
[----:B------:R-:W-:Y:S01]  /*3bc0*/  UPLOP3.LUT UP2, UPT, UPT, UPT, UPT, 0x40, 0x4 ;  /* 0x000000000004789c */ /* 0x000fe20003f4e870 */
[----:B------:R-:W-:Y:S01]  /*3bd0*/  UMOV UR39, UR64 ;  /* 0x0000004000277c82 */ /* 0x000fe20008000000 */
[----:B------:R-:W-:-:S09]  /*3be0*/  UMOV UR5, UR38 ;  /* 0x0000002600057c82 */ /* 0x000fd20008000000 */
.L_x_75:
[----:B------:R-:W-:Y:S01]  /*3bf0*/  ULEA UR7, UR5, UR41, 0x3 ;  /* 0x0000002905077291 */ /* 0x000fe2000f8e18ff */
[----:B--23--:R-:W-:Y:S11]  /*3c00*/  @P2 BRA `(.L_x_73) ;  /* 0x00000000000c2947 */ /* 0x00cff60003800000 */
[----:B-1----:R-:W-:Y:S04]  /*3c10*/  SHF.L.U32 R5, R2, 0x1f, RZ ;  /* 0x0000001f02057819 */ /* 0x002fe800000006ff */
[----:B------:R-:W1:Y:S02]  /*3c20*/  SYNCS.PHASECHK.TRANS64.TRYWAIT P0, [UR7], R5 ;  /* 0x00000005ff0075a7 */ /* 0x000e640008001107 */
[----:B-1----:R-:W-:Y:S05]  /*3c30*/  @!P0 BRA `(.L_x_74) ;  /* 0x000000ac00308947 */ /* 0x002fea0003800000 */
.L_x_73:
[----:B------:R-:W-:Y:S01]  /*3c40*/  UISETP.NE.AND UP0, UPT, UR39, 0x1, UPT ;  /* 0x000000012700788c */ /* 0x000fe2000bf05270 */
[----:B------:R-:W-:Y:S01]  /*3c50*/  PLOP3.LUT P2, PT, PT, PT, PT, 0x80, 0x8 ;  /* 0x000000000008781c */ /* 0x000fe20003f4f070 */
[----:B------:R-:W-:Y:S02]  /*3c60*/  UIADD3 UR4, UPT, UPT, UR5, 0x1, URZ ;  /* 0x0000000105047890 */ /* 0x000fe4000fffe0ff */
[----:B------:R-:W-:Y:S02]  /*3c70*/  UIADD3 UR40, UPT, UPT, UR7, 0x10, URZ ;  /* 0x0000001007287890 */ /* 0x000fe4000fffe0ff */
[----:B------:R-:W-:Y:S01]  /*3c80*/  UISETP.NE.AND UP1, UPT, UR4, 0x2, UPT ;  /* 0x000000020400788c */ /* 0x000fe2000bf25270 */
[----:B------:R-:W-:Y:S01]  /*3c90*/  PLOP3.LUT P0, PT, PT, PT, UP0, 0x80, 0x8 ;  /* 0x000000000008781c */ /* 0x000fe20003f0f008 */
[----:B------:R-:W-:Y:S02]  /*3ca0*/  UIADD3 UR37, UPT, UPT, UR37, 0x1, URZ ;  /* 0x0000000125257890 */ /* 0x000fe4000fffe0ff */
[----:B------:R-:W-:Y:S02]  /*3cb0*/  USEL UR6, URZ, 0x1, UP1 ;  /* 0x00000001ff067887 */ /* 0x000fe40008800000 */
[----:B------:R-:W-:Y:S02]  /*3cc0*/  USEL UR38, UR4, URZ, UP1 ;  /* 0x000000ff04267287 */ /* 0x000fe40008800000 */
[----:B------:R-:W-:Y:S02]  /*3cd0*/  UIADD3 UR39, UPT, UPT, UR39, -0x1, URZ ;  /* 0xffffffff27277890 */ /* 0x000fe4000fffe0ff */
[----:B------:R-:W-:Y:S01]  /*3ce0*/  @UP0 ULEA UR4, UR38, UR41, 0x3 ;  /* 0x0000002926040291 */ /* 0x000fe2000f8e18ff */
[----:B------:R-:W-:Y:S01]  /*3cf0*/  LOP3.LUT R2, R2, UR6, RZ, 0x3c, !PT ;  /* 0x0000000602027c12 */ /* 0x000fe2000f8e3cff */
[----:B------:R-:W-:Y:S02]  /*3d00*/  ULEA UR6, UR5, UR45, 0xb ;  /* 0x0000002d05067291 */ /* 0x000fe4000f8e58ff */
[----:B------:R-:W-:Y:S01]  /*3d10*/  UISETP.NE.AND UP0, UPT, UR37, UR42, UPT ;  /* 0x0000002a2500728c */ /* 0x000fe2000bf05270 */
[----:B-1----:R-:W-:Y:S01]  /*3d20*/  @P0 SHF.L.U32 R0, R2, 0x1f, RZ ;  /* 0x0000001f02000819 */ /* 0x002fe200000006ff */
[----:B------:R-:W-:Y:S02]  /*3d30*/  UIADD3 UR34, UPT, UPT, UR6, 0x2, URZ ;  /* 0x0000000206227890 */ /* 0x000fe4000fffe0ff */
[----:B------:R-:W-:Y:S01]  /*3d40*/  UIADD3 UR30, UPT, UPT, UR6, 0x4, URZ ;  /* 0x00000004061e7890 */ /* 0x000fe2000fffe0ff */
[----:B------:R2:W3:Y:S01]  /*3d50*/  @P0 SYNCS.PHASECHK.TRANS64.TRYWAIT P2, [UR4], R0 ;  /* 0x00000000ff0005a7 */ /* 0x0004e20008041104 */
[----:B------:R-:W-:Y:S02]  /*3d60*/  ULEA UR4, UR5, UR44, 0xb ;  /* 0x0000002c05047291 */ /* 0x000fe4000f8e58ff */
[----:B------:R-:W-:Y:S02]  /*3d70*/  UIADD3 UR26, UPT, UPT, UR6, 0x6, URZ ;  /* 0x00000006061a7890 */ /* 0x000fe4000fffe0ff */
        /* <DEDUP_REMOVED lines=10> */
[----:B------:R-:W-:Y:S01]  /*3e20*/  UIADD3 UR8, UPT, UPT, UR4, 0x406, URZ ;  /* 0x0000040604087890 */ /* 0x000fe2000fffe0ff */
[----:B------:R-:W-:Y:S01]  /*3e30*/  UMOV UR7, 0x40004040 ;  /* 0x4000404000077882 */ /* 0x000fe20000000000 */
[----:B------:R-:W-:Y:S01]  /*3e40*/  UMOV UR5, 0x40004040 ;  /* 0x4000404000057882 */ /* 0x000fe20000000000 */
[----:B------:R-:W-:Y:S01]  /*3e50*/  UMOV UR35, 0x40004040 ;  /* 0x4000404000237882 */ /* 0x000fe20000000000 */
[----:B------:R1:W-:Y:S01]  /*3e60*/  UTCHMMA.2CTA gdesc[UR4], gdesc[UR6], tmem[UR36], tmem[UR62], idesc[UR63], UP2 ;  /* 0x00ff3e06040075ea */ /* 0x0003e20009200024 */
[----:B------:R-:W-:Y:S01]  /*3e70*/  UPLOP3.LUT UP2, UPT, UPT, UPT, UPT, 0x80, 0x8 ;  /* 0x000000000008789c */ /* 0x000fe20003f4f070 */
[----:B------:R-:W-:Y:S01]  /*3e80*/  UMOV UR33, 0x40004040 ;  /* 0x4000404000217882 */ /* 0x000fe20000000000 */
[----:B------:R-:W-:Y:S01]  /*3e90*/  UMOV UR31, 0x40004040 ;  /* 0x40004040001f7882 */ /* 0x000fe20000000000 */
[----:B------:R2:W-:Y:S01]  /*3ea0*/  UTCHMMA.2CTA gdesc[UR32], gdesc[UR34], tmem[UR36], tmem[UR60], idesc[UR61], UPT ;  /* 0x00ff3c22200075ea */ /* 0x0005e2000ba00024 */
        /* <DEDUP_REMOVED lines=14> */
[----:B------:R-:W-:Y:S01]  /*3f90*/  UMOV UR9, 0x40004040 ;  /* 0x4000404000097882 */ /* 0x000fe20000000000 */
[----:B------:R2:W-:Y:S01]  /*3fa0*/  UTCHMMA.2CTA gdesc[UR12], gdesc[UR14], tmem[UR36], tmem[UR50], idesc[UR51], UPT ;  /* 0x00ff320e0c0075ea */ /* 0x0005e2000ba00024 */
[----:B------:R2:W-:Y:S01]  /*3fb0*/  UTCHMMA.2CTA gdesc[UR8], gdesc[UR10], tmem[UR36], tmem[UR48], idesc[UR49], UPT ;  /* 0x00ff300a080075ea */ /* 0x0005e2000ba00024 */
[----:B------:R2:W-:Y:S01]  /*3fc0*/  UTCBAR.2CTA.MULTICAST [UR40], URZ, UR43 ;  /* 0x000000ff280073e9 */ /* 0x0005e2000820082b */
[----:B-1----:R-:W-:Y:S01]  /*3fd0*/  UMOV UR5, UR38 ;  /* 0x0000002600057c82 */ /* 0x002fe20008000000 */
[----:B------:R-:W-:Y:S05]  /*3fe0*/  BRA.U UP0, `(.L_x_75) ;  /* 0xfffffffd00007547 */ /* 0x000fea000b83ffff */
.L_x_72:
[----:B------:R-:W-:Y:S01]  /*3ff0*/  UIADD3 UR4, UPT, UPT, UR46, 0x90, URZ ;  /* 0x000000902e047890 */ /* 0x000fe2000fffe0ff */
[----:B------:R-:W-:-:S08]  /*4000*/  UMOV UR37, UR42 ;  /* 0x0000002a00257c82 */ /* 0x000fd00008000000 */
[----:B------:R4:W-:Y:S01]  /*4010*/  UTCBAR.2CTA.MULTICAST [UR4], URZ, UR65 ;  /* 0x000000ff040073e9 */ /* 0x0009e20008200841 */
[----:B------:R-:W-:Y:S02]  /*4020*/  NOP ;  /* 0x0000000000007918 */ /* 0x000fe40000000000 */
.L_x_70:
[----:B----4-:R-:W-:Y:S01]  /*4030*/  UIADD3 UR4, UPT, UPT, UR47, 0x1, URZ ;  /* 0x000000012f047890 */ /* 0x010fe2000fffe0ff */
[----:B------:R-:W-:-:S03]  /*4040*/  ISETP.NE.AND P0, PT, R8, 0x2, PT ;  /* 0x000000020800780c */ /* 0x000fc60003f05270 */
[----:B------:R-:W-:Y:S01]  /*4050*/  UISETP.NE.AND UP0, UPT, UR4, 0x2, UPT ;  /* 0x000000020400788c */ /* 0x000fe2000bf05270 */
[----:B-12---:R-:W-:Y:S02]  /*4060*/  SEL R0, RZ, 0x1, P0 ;  /* 0x00000001ff007807 */ /* 0x006fe40000000000 */
[----:B------:R-:W-:Y:S01]  /*4070*/  SEL R8, R8, RZ, P0 ;  /* 0x000000ff08087207 */ /* 0x000fe20000000000 */
[----:B------:R-:W-:Y:S01]  /*4080*/  USEL UR5, URZ, 0x1, UP0 ;  /* 0x00000001ff057887 */ /* 0x000fe20008000000 */
[----:B------:R-:W-:Y:S01]  /*4090*/  LOP3.LUT R3, R3, R0, RZ, 0x3c, !PT ;  /* 0x0000000003037212 */ /* 0x000fe200078e3cff */
[----:B------:R-:W-:-:S04]  /*40a0*/  USEL UR47, UR4, URZ, UP0 ;  /* 0x000000ff042f7287 */ /* 0x000fc80008000000 */
[----:B------:R-:W-:Y:S01]  /*40b0*/  LOP3.LUT R9, R9, UR5, RZ, 0x3c, !PT ;  /* 0x0000000509097c12 */ /* 0x000fe2000f8e3cff */
[----:B------:R-:W-:Y:S07]  /*40c0*/  @P1 BRA `(.L_x_76) ;  /* 0xfffffff800381947 */ /* 0x000fee000383ffff */
[----:B------:R-:W1:Y:S01]  /*40d0*/  S2UR UR8, SR_CgaCtaId ;  /* 0x00000000000879c3 */ /* 0x000e620000008800 */
[----:B------:R-:W-:Y:S01]  /*40e0*/  ELECT P0, URZ, PT ;  /* 0x0000000000ff782f */ /* 0x000fe20003800000 */
[----:B------:R-:W-:Y:S01]  /*40f0*/  HFMA2 R0, -RZ, RZ, 0, 5.9604644775390625e-08 ;  /* 0x00000001ff007431 */ /* 0x000fe200000001ff */
[----:B------:R-:W-:-:S05]  /*4100*/  UMOV UR4, 0x40 ;  /* 0x0000004000047882 */ /* 0x000fca0000000000 */
[----:B------:R-:W-:Y:S01]  /*4110*/  UVIRTCOUNT.DEALLOC.SMPOOL 0x80 ;  /* 0x000000800000784c */ /* 0x000fe20000000000 */
[----:B------:R-:W-:Y:S02]  /*4120*/  UISETP.NE.AND UP0, UPT, UR68, URZ, UPT ;  /* 0x000000ff4400728c */ /* 0x000fe4000bf05270 */
[----:B-1----:R-:W-:-:S09]  /*4130*/  ULEA UR8, UR8, UR4, 0x18 ;  /* 0x0000000408087291 */ /* 0x002fd2000f8ec0ff */
[----:B------:R1:W-:Y:S01]  /*4140*/  @P0 STS.U8 [UR8+0x1c], R0 ;  /* 0x00001c00ff000988 */ /* 0x0003e20008000008 */
[----:B------:R-:W-:Y:S05]  /*4150*/  BRA.U UP0, `(.L_x_77) ;  /* 0x0000000100587547 */ /* 0x000fea000b800000 */
[----:B------:R-:W-:Y:S01]  /*4160*/  UIADD3 UR5, UPT, UPT, UR41, 0xa0, URZ ;  /* 0x000000a029057890 */ /* 0x000fe2000fffe0ff */
[----:B------:R-:W-:-:S03]  /*4170*/  SHF.L.U32 R3, R9, 0x1f, RZ ;  /* 0x0000001f09037819 */ /* 0x000fc600000006ff */
[----:B------:R-:W-:-:S09]  /*4180*/  ULEA UR4, UR47, UR5, 0x3 ;  /* 0x000000052f047291 */ /* 0x000fd2000f8e18ff */
[----:B------:R-:W2:Y:S02]  /*4190*/  SYNCS.PHASECHK.TRANS64.TRYWAIT P0, [UR4], R3 ;  /* 0x00000003ff0075a7 */ /* 0x000ea40008001104 */
[----:B--2---:R-:W-:Y:S05]  /*41a0*/  @!P0 BRA `(.L_x_78) ;  /* 0x000000a400ec8947 */ /* 0x004fea0003800000 */
.L_x_204:
[----:B------:R-:W-:-:S04]  /*41b0*/  UIADD3 UR4, UPT, UPT, UR47, 0x1, URZ ;  /* 0x000000012f047890 */ /* 0x000fc8000fffe0ff */
[----:B------:R-:W-:-:S04]  /*41c0*/  UISETP.NE.AND UP1, UPT, UR4, 0x2, UPT ;  /* 0x000000020400788c */ /* 0x000fc8000bf25270 */
[----:B------:R-:W-:Y:S02]  /*41d0*/  USEL UR6, URZ, 0x1, UP1 ;  /* 0x00000001ff067887 */ /* 0x000fe40008800000 */
[----:B------:R-:W-:-:S04]  /*41e0*/  USEL UR4, UR4, URZ, UP1 ;  /* 0x000000ff04047287 */ /* 0x000fc80008800000 */
[----:B------:R-:W-:Y:S01]  /*41f0*/  ULEA UR4, UR4, UR5, 0x3 ;  /* 0x0000000504047291 */ /* 0x000fe2000f8e18ff */
[----:B-1----:R-:W-:-:S04]  /*4200*/  LOP3.LUT R3, R9, UR6, RZ, 0x3c, !PT ;  /* 0x0000000609037c12 */ /* 0x002fc8000f8e3cff */
[----:B------:R-:W-:Y:S01]  /*4210*/  SHF.L.U32 R3, R3, 0x1f, RZ ;  /* 0x0000001f03037819 */ /* 0x000fe200000006ff */
[----:B------:R-:W-:-:S04]  /*4220*/  IMAD.U32 R0, RZ, RZ, UR4 ;  /* 0x00000004ff007e24 */ /* 0x000fc8000f8e00ff */
[----:B------:R1:W2:Y:S03]  /*4230*/  SYNCS.PHASECHK.TRANS64.TRYWAIT P0, [R0+URZ], R3 ;  /* 0x00000003000075a7 */ /* 0x0002a600080011ff */
[----:B--2---:R-:W-:Y:S05]  /*4240*/  @!P0 NANOSLEEP.SYNCS 0x989680 ;  /* 0x009896800000895d */ /* 0x004fea0003900000 */
[----:B------:R-:W2:Y:S02]  /*4250*/  @!P0 SYNCS.PHASECHK.TRANS64 P0, [R0+URZ], R3 ;  /* 0x00000003000085a7 */ /* 0x000ea400080010ff */
[----:B--2---:R-:W-:Y:S05]  /*4260*/  @P0 BRA `(.L_x_79) ;  /* 0x0000000000200947 */ /* 0x004fea0003800000 */
.L_x_80:
[----:B--2---:R2:W4:Y:S02]  /*4270*/  SYNCS.PHASECHK.TRANS64.TRYWAIT P0, [R0+URZ], R3 ;  /* 0x00000003000075a7 */ /* 0x00452400080011ff */
[----:B----4-:R-:W-:Y:S05]  /*4280*/  @!P0 NANOSLEEP.SYNCS 0x989680 ;  /* 0x009896800000895d */ /* 0x010fea0003900000 */
[----:B------:R-:W4:Y:S02]  /*4290*/  @!P0 SYNCS.PHASECHK.TRANS64 P0, [R0+URZ], R3 ;  /* 0x00000003000085a7 */ /* 0x000f2400080010ff */
[----:B----4-:R-:W-:Y:S05]  /*42a0*/  @!P0 BRA `(.L_x_80) ;  /* 0xfffffffc00f08947 */ /* 0x010fea000383ffff */
[----:B------:R-:W-:Y:S05]  /*42b0*/  BRA `(.L_x_79) ;  /* 0x00000000000c7947 */ /* 0x000fea0003800000 */
.L_x_77:
[----:B------:R-:W-:-:S04]  /*42c0*/  UIADD3 UR4, UPT, UPT, UR41, 0xd0, URZ ;  /* 0x000000d029047890 */ /* 0x000fc8000fffe0ff */
[----:B------:R-:W-:-:S09]  /*42d0*/  UPRMT UR4, UR69, 0x654, UR4 ;  /* 0x0000065445047896 */ /* 0x000fd20008000004 */
[----:B------:R-:W-:Y:S03]  /*42e0*/  SYNCS.ARRIVE.TRANS64.RED.A1T0 RZ, [UR4], RZ ;  /* 0x000000ffffff79a7 */ /* 0x000fe60008100404 */
.L_x_79:
[----:B-12---:R-:W-:Y:S01]  /*42f0*/  SHF.L.U32 R3, RZ, 0x1f, RZ ;  /* 0x0000001fff037819 */ /* 0x006fe200000006ff */
[----:B------:R-:W-:Y:S01]  /*4300*/  UIADD3 UR4, UPT, UPT, UR41, 0xd0, URZ ;  /* 0x000000d029047890 */ /* 0x000fe2000fffe0ff */
[----:B------:R-:W-:Y:S02]  /*4310*/  PLOP3.LUT P0, PT, PT, PT, UP0, 0x80, 0x8 ;  /* 0x000000000008781c */ /* 0x000fe40003f0f008 */
[----:B------:R-:W1:Y:S02]  /*4320*/  SYNCS.PHASECHK.TRANS64.TRYWAIT P1, [UR41+0xd0], R3 ;  /* 0x0000d003ff0075a7 */ /* 0x000e640008021129 */
[----:B-1----:R-:W-:Y:S09]  /*4330*/  @!P1 BRA `(.L_x_81) ;  /* 0x000000a400a09947 */ /* 0x002ff20003800000 */
.L_x_206:
[----:B------:R-:W-:Y:S01]  /*4340*/  @!UP0 UPRMT UR4, UR69, 0x654, UR4 ;  /* 0x0000065445048896 */ /* 0x000fe20008000004 */
[----:B------:R-:W-:Y:S01]  /*4350*/  UMOV UR5, 0xffff ;  /* 0x0000ffff00057882 */ /* 0x000fe20000000000 */
[----:B------:R-:W-:-:S07]  /*4360*/  UMOV UR6, 0x1 ;  /* 0x0000000100067882 */ /* 0x000fce0000000000 */
[----:B------:R-:W-:Y:S01]  /*4370*/  @!P0 SYNCS.ARRIVE.TRANS64.RED.A1T0 RZ, [UR4], RZ ;  /* 0x000000ffffff89a7 */ /* 0x000fe20008100404 */
[----:B------:R-:W-:Y:S01]  /*4380*/  NOP ;  /* 0x0000000000007918 */ /* 0x000fe20000000000 */
[----:B-1----:R-:W1:Y:S01]  /*4390*/  LDS R0, [UR8+0x14] ;  /* 0x00001408ff007984 */ /* 0x002e620008000800 */
[----:B------:R-:W-:-:S04]  /*43a0*/  ULOP3.LUT UR4, UR67, 0xffff, URZ, 0xc0, !UPT ;  /* 0x0000ffff43047892 */ /* 0x000fc8000f8ec0ff */
[----:B------:R-:W-:-:S04]  /*43b0*/  USHF.R.U32.HI UR4, URZ, 0x5, UR4 ;  /* 0x00000005ff047899 */ /* 0x000fc80008011604 */
[----:B------:R-:W-:Y:S02]  /*43c0*/  USHF.L.U32 UR5, UR5, UR4, URZ ;  /* 0x0000000405057299 */ /* 0x000fe400080006ff */
[----:B------:R-:W-:-:S04]  /*43d0*/  USHF.L.U32 UR4, UR6, UR4, URZ ;  /* 0x0000000406047299 */ /* 0x000fc800080006ff */
[----:B-1----:R-:W-:-:S04]  /*43e0*/  LOP3.LUT R0, R0, UR5, RZ, 0xc0, !PT ;  /* 0x0000000500007c12 */ /* 0x002fc8000f8ec0ff */
[----:B------:R-:W-:-:S13]  /*43f0*/  ISETP.NE.AND P0, PT, R0, UR5, PT ;  /* 0x0000000500007c0c */ /* 0x000fda000bf05270 */
[----:B------:R-:W-:Y:S05]  /*4400*/  @P0 BRA `(.L_x_82) ;  /* 0x0000000000580947 */ /* 0x000fea0003800000 */
[----:B------:R-:W1:Y:S02]  /*4410*/  LDS R0, [UR8+0x18] ;  /* 0x00001808ff007984 */ /* 0x000e640008000800 */
[----:B-1----:R-:W-:-:S04]  /*4420*/  LOP3.LUT R0, R0, UR4, RZ, 0xc0, !PT ;  /* 0x0000000400007c12 */ /* 0x002fc8000f8ec0ff */
[----:B------:R-:W-:-:S13]  /*4430*/  ISETP.NE.AND P0, PT, R0, UR4, PT ;  /* 0x0000000400007c0c */ /* 0x000fda000bf05270 */
[----:B------:R-:W-:Y:S05]  /*4440*/  @P0 BRA `(.L_x_83) ;  /* 0x00000000003c0947 */ /* 0x000fea0003800000 */
[----:B------:R-:W1:Y:S01]  /*4450*/  S2R R2, SR_LANEID ;  /* 0x0000000000027919 */ /* 0x000e620000000000 */
[----:B------:R-:W-:Y:S01]  /*4460*/  ULOP3.LUT UR5, URZ, UR5, URZ, 0x33, !UPT ;  /* 0x00000005ff057292 */ /* 0x000fe2000f8e33ff */
[----:B------:R-:W-:Y:S01]  /*4470*/  LOP3.LUT R4, RZ, UR4, RZ, 0x33, !PT ;  /* 0x00000004ff047c12 */ /* 0x000fe2000f8e33ff */
[----:B------:R-:W-:Y:S02]  /*4480*/  VOTEU.ANY UR4, UPT, PT ;  /* 0x0000000000047886 */ /* 0x000fe400038e0100 */
[----:B------:R-:W-:Y:S01]  /*4490*/  UFLO.U32 UR4, UR4 ;  /* 0x00000004000472bd */ /* 0x000fe200080e0000 */
[----:B------:R-:W2:Y:S01]  /*44a0*/  REDUX UR6, R4 ;  /* 0x00000000040673c4 */ /* 0x000ea20000000000 */
[----:B------:R-:W-:-:S06]  /*44b0*/  IMAD.U32 R0, RZ, RZ, UR5 ;  /* 0x00000005ff007e24 */ /* 0x000fcc000f8e00ff */
[----:B------:R4:W-:Y:S01]  /*44c0*/  UTCATOMSWS.AND URZ, UR5 ;  /* 0x0000000500ff79e3 */ /* 0x0009e20008000000 */
[----:B------:R-:W3:Y:S01]  /*44d0*/  REDUX UR7, R0 ;  /* 0x00000000000773c4 */ /* 0x000ee20000000000 */
[----:B-1----:R-:W-:Y:S01]  /*44e0*/  ISETP.EQ.U32.AND P0, PT, R2, UR4, PT ;  /* 0x0000000402007c0c */ /* 0x002fe2000bf02070 */
[----:B--2---:R-:W-:Y:S01]  /*44f0*/  IMAD.U32 R2, RZ, RZ, UR6 ;  /* 0x00000006ff027e24 */ /* 0x004fe2000f8e00ff */
[----:B---3--:R-:W-:-:S11]  /*4500*/  MOV R3, UR7 ;  /* 0x0000000700037c02 */ /* 0x008fd60008000f00 */
[----:B------:R4:W-:Y:S04]  /*4510*/  @P0 ATOMS.AND RZ, [UR8+0x14], R3 ;  /* 0x00001403ffff098c */ /* 0x0009e8000a800008 */
[----:B------:R4:W-:Y:S01]  /*4520*/  @P0 ATOMS.AND RZ, [UR8+0x18], R2 ;  /* 0x00001802ffff098c */ /* 0x0009e2000a800008 */
[----:B------:R-:W-:Y:S05]  /*4530*/  BRA `(.L_x_84) ;  /* 0x0000000000147947 */ /* 0x000fea0003800000 */
.L_x_83:
[----:B------:R-:W-:Y:S02]  /*4540*/  MOV R2, 0x4560 ;  /* 0x0000456000027802 */ /* 0x000fe40000000f00 */
[----:B---3-5:R-:W-:Y:S05]  /*4550*/  CALL.REL.NOINC `($__internal_0_$__cuda_sm10x_tcgen05_guardrail_trap_col_being_dealloced_not_returned_by_alloc) ;  /* 0x000000ac00307944 */ /* 0x028fea0003c00000 */
[----:B------:R-:W-:Y:S05]  /*4560*/  BRA `(.L_x_84) ;  /* 0x0000000000087947 */ /* 0x000fea0003800000 */
.L_x_82:
[----:B------:R-:W-:Y:S02]  /*4570*/  MOV R2, 0x4590 ;  /* 0x0000459000027802 */ /* 0x000fe40000000f00 */
[----:B---3-5:R-:W-:Y:S05]  /*4580*/  CALL.REL.NOINC `($__internal_2_$__cuda_sm10x_tcgen05_guardrail_trap_unallocated_columns_being_dealloced) ;  /* 0x000000ac003c7944 */ /* 0x028fea0003c00000 */
.L_x_84:
[----:B------:R-:W-:Y:S01]  /*4590*/  NOP ;  /* 0x0000000000007918 */ /* 0x000fe20000000000 */
[----:B----4-:R-:W-:Y:S05]  /*45a0*/  EXIT ;  /* 0x000000000000794d */ /* 0x010fea0003800000 */
.L_x_57:
[----:B------:R-:W-:-:S09]  /*45b0*/  UISETP.NE.OR UP0, UPT, UR17, 0x3, !UP4 ;  /* 0x000000031100788c */ /* 0x000fd2000e705670 */
[----:B------:R-:W-:Y:S05]  /*45c0*/  BRA.U UP0, `(.L_x_85) ;  /* 0x0000001500d47547 */ /* 0x000fea000b800000 */
[----:B------:R-:W2:Y:S01]  /*45d0*/  LDCU UR37, c[0x0][0x370] ;  /* 0x00006e00ff2577ac */ /* 0x000ea20008000800 */
[----:B------:R-:W3:Y:S01]  /*45e0*/  LDC.64 R16, c[0x0][0x348] ;  /* 0x0000d200ff107b82 */ /* 0x000ee20000000a00 */
[----:B------:R-:W-:Y:S01]  /*45f0*/  HFMA2 R14, -RZ, RZ, 0, 0 ;  /* 0x00000000ff0e7431 */ /* 0x000fe200000001ff */
[----:B------:R-:W-:Y:S01]  /*4600*/  MOV R13, RZ ;  /* 0x000000ff000d7202 */ /* 0x000fe20000000f00 */
[----:B------:R-:W2:Y:S01]  /*4610*/  LDCU.128 UR48, c[0x0][0xb10] ;  /* 0x00016200ff3077ac */ /* 0x000ea20008000c00 */
[----:B------:R-:W-:Y:S01]  /*4620*/  HFMA2 R7, -RZ, RZ, 0, 2 ;  /* 0x00004000ff077431 */ /* 0x000fe200000001ff */
[----:B------:R-:W4:Y:S03]  /*4630*/  LDCU UR31, c[0x0][0x374] ;  /* 0x00006e80ff1f77ac */ /* 0x000f260008000800 */
[----:B------:R-:W1:Y:S01]  /*4640*/  LDC.64 R2, c[0x0][0x888] ;  /* 0x00022200ff027b82 */ /* 0x000e620000000a00 */
[----:B------:R-:W4:Y:S01]  /*4650*/  LDCU UR15, c[0x0][0xb0c] ;  /* 0x00016180ff0f77ac */ /* 0x000f220008000800 */
[----:B------:R-:W3:Y:S06]  /*4660*/  LDCU UR47, c[0x0][0xb20] ;  /* 0x00016400ff2f77ac */ /* 0x000eec0008000800 */
[----:B------:R-:W1:Y:S01]  /*4670*/  LDC.64 R4, c[0x0][0x890] ;  /* 0x00022400ff047b82 */ /* 0x000e620000000a00 */
[----:B------:R-:W3:Y:S01]  /*4680*/  LDCU UR4, c[0x0][0xb30] ;  /* 0x00016600ff0477ac */ /* 0x000ee20008000800 */
[----:B--2---:R-:W-:-:S02]  /*4690*/  UIMAD.WIDE.U32 UR6, UR37, UR48, URZ ;  /* 0x00000030250672a5 */ /* 0x004fc4000f8e00ff */
[----:B----4-:R-:W-:Y:S01]  /*46a0*/  UIMAD.WIDE.U32 UR8, UR31, UR51, URZ ;  /* 0x000000331f0872a5 */ /* 0x010fe2000f8e00ff */
[----:B------:R-:W-:Y:S01]  /*46b0*/  UMOV UR21, 0x400 ;  /* 0x0000040000157882 */ /* 0x000fe20000000000 */
[----:B------:R-:W-:Y:S02]  /*46c0*/  UPLOP3.LUT UP1, UPT, UPT, UPT, UPT, 0x40, 0x4 ;  /* 0x000000000004789c */ /* 0x000fe40003f2e870 */
[----:B------:R-:W-:Y:S01]  /*46d0*/  ULEA UR21, UR52, UR21, 0x18 ;  /* 0x0000001534157291 */ /* 0x000fe2000f8ec0ff */
[----:B------:R-:W-:Y:S02]  /*46e0*/  UMOV UR6, UR7 ;  /* 0x0000000700067c82 */ /* 0x000fe40008000000 */
[----:B------:R-:W-:Y:S01]  /*46f0*/  UMOV UR38, UR9 ;  /* 0x0000000900267c82 */ /* 0x000fe20008000000 */
[----:B------:R-:W-:Y:S02]  /*4700*/  UISETP.GE.AND UP0, UPT, UR45, 0x1, UPT ;  /* 0x000000012d00788c */ /* 0x000fe4000bf06270 */
[----:B------:R-:W-:Y:S01]  /*4710*/  UISETP.NE.AND UP4, UPT, UR45, 0x1, UPT ;  /* 0x000000012d00788c */ /* 0x000fe2000bf85270 */
[----:B------:R-:W2:Y:S01]  /*4720*/  LDCU.64 UR22, c[0x0][0xb28] ;  /* 0x00016500ff1677ac */ /* 0x000ea20008000a00 */
[----:B------:R-:W-:-:S02]  /*4730*/  UISETP.NE.AND UP6, UPT, UR15, 0x1, UPT ;  /* 0x000000010f00788c */ /* 0x000fc4000bfc5270 */
[----:B------:R-:W-:Y:S02]  /*4740*/  UISETP.NE.AND UP5, UPT, UR50, 0x1, UPT ;  /* 0x000000013200788c */ /* 0x000fe4000bfa5270 */
[----:B------:R-:W-:Y:S02]  /*4750*/  UIADD3 UR41, UPT, UPT, UR21, 0x20, URZ ;  /* 0x0000002015297890 */ /* 0x000fe4000fffe0ff */
[----:B------:R-:W-:Y:S02]  /*4760*/  UIADD3 UR33, UPT, UPT, UR21, 0x28, URZ ;  /* 0x0000002815217890 */ /* 0x000fe4000fffe0ff */
[----:B------:R-:W-:Y:S02]  /*4770*/  UIADD3 UR25, UPT, UPT, UR21, 0x30, URZ ;  /* 0x0000003015197890 */ /* 0x000fe4000fffe0ff */
[----:B------:R-:W-:Y:S02]  /*4780*/  UIADD3 UR17, UPT, UPT, UR21, 0x38, URZ ;  /* 0x0000003815117890 */ /* 0x000fe4000fffe0ff */
[----:B------:R-:W-:-:S02]  /*4790*/  USHF.R.U32.HI UR39, URZ, UR49, UR6 ;  /* 0x00000031ff277299 */ /* 0x000fc40008011606 */
[----:B---3--:R-:W-:Y:S02]  /*47a0*/  USHF.R.U32.HI UR38, URZ, UR47, UR38 ;  /* 0x0000002fff267299 */ /* 0x008fe40008011626 */
[----:B------:R-:W-:-:S11]  /*47b0*/  UISETP.NE.AND UP3, UPT, UR4, 0x1, UPT ;  /* 0x000000010400788c */ /* 0x000fd6000bf65270 */
.L_x_100:
[C---:B------:R-:W-:Y:S02]  /*47c0*/  LEA R12, R14.reuse, UR21, 0x3 ;  /* 0x000000150e0c7c11 */ /* 0x040fe4000f8e18ff */
[----:B------:R-:W-:Y:S02]  /*47d0*/  SHF.L.U32 R9, R13, 0x1f, RZ ;  /* 0x0000001f0d097819 */ /* 0x000fe400000006ff */
[----:B------:R-:W-:Y:S02]  /*47e0*/  LEA R10, R14, UR21, 0x4 ;  /* 0x000000150e0a7c11 */ /* 0x000fe4000f8e20ff */
[----:B---3--:R-:W3:Y:S02]  /*47f0*/  SYNCS.PHASECHK.TRANS64.TRYWAIT P0, [R12+URZ+0x70], R9 ;  /* 0x000070090c0075a7 */ /* 0x008ee400080011ff */
[----:B---3--:R-:W-:Y:S05]  /*4800*/  @!P0 BRA `(.L_x_86) ;  /* 0x000000a000848947 */ /* 0x008fea0003800000 */
.L_x_207:
[----:B---3--:R-:W3:Y:S01]  /*4810*/  LDS.128 R8, [R10+0xe0] ;  /* 0x0000e0000a087984 */ /* 0x008ee20000000c00 */
[----:B------:R-:W-:Y:S01]  /*4820*/  UISETP.GE.AND UP0, UPT, UR45, 0x1, UPT ;  /* 0x000000012d00788c */ /* 0x000fe2000bf06270 */
[----:B------:R-:W-:Y:S01]  /*4830*/  @!PT LDS RZ, [RZ] ;  /* 0x00000000fffff984 */ /* 0x000fe20000000800 */
[----:B------:R-:W-:Y:S01]  /*4840*/  @!PT LDS RZ, [RZ] ;  /* 0x00000000fffff984 */ /* 0x000fe20000000800 */
[----:B------:R-:W-:Y:S01]  /*4850*/  @!PT LDS RZ, [RZ] ;  /* 0x00000000fffff984 */ /* 0x000fe20000000800 */
[----:B------:R-:W-:Y:S01]  /*4860*/  @!PT LDS RZ, [RZ] ;  /* 0x00000000fffff984 */ /* 0x000fe20000000800 */
[----:B------:R4:W-:Y:S06]  /*4870*/  MEMBAR.ALL.CTA ;  /* 0x0000000000007992 */ /* 0x0009ec0000008000 */
[----:B----4-:R-:W4:Y:S01]  /*4880*/  FENCE.VIEW.ASYNC.S ;  /* 0x00000000000073c6 */ /* 0x010f220000000000 */
[----:B---3--:R-:W-:Y:S11]  /*4890*/  LOP3.LUT P0, RZ, R10, 0x1, RZ, 0xc0, !PT ;  /* 0x000000010aff7812 */ /* 0x008ff6000780c0ff */
[----:B------:R-:W-:Y:S02]  /*48a0*/  @!UPT UIADD3 URZ, UPT, UPT, URZ, URZ, URZ ;  /* 0x000000fffffff290 */ /* 0x000fe4000fffe0ff */
[----:B----4-:R-:W-:Y:S01]  /*48b0*/  VOTEU.ANY UP2, P0 ;  /* 0x0000000000ff7886 */ /* 0x010fe20000040100 */
[----:B------:R-:W-:Y:S11]  /*48c0*/  PLOP3.LUT P0, PT, PT, PT, UP2, 0x80, 0x8 ;  /* 0x000000000008781c */ /* 0x000ff60003f0f028 */
[----:B------:R-:W-:Y:S02]  /*48d0*/  @!UPT UIADD3 URZ, UPT, UPT, URZ, URZ, URZ ;  /* 0x000000fffffff290 */ /* 0x000fe4000fffe0ff */
[----:B------:R-:W-:Y:S02]  /*48e0*/  @P0 SHF.R.U32.HI R0, RZ, 0x10, R9 ;  /* 0x00000010ff000819 */ /* 0x000fe40000011609 */
[----:B------:R-:W-:Y:S02]  /*48f0*/  @P0 MOV R6, R8 ;  /* 0x0000000800060202 */ /* 0x000fe40000000f00 */
[----:B------:R-:W-:Y:S01]  /*4900*/  @P0 R2UR UR4, R0 ;  /* 0x00000000000402ca */ /* 0x000fe200000e0000 */
[----:B------:R-:W-:Y:S01]  /*4910*/  VIADD R0, R12, 0x80 ;  /* 0x000000800c007836 */ /* 0x000fe20000000000 */
[----:B------:R-:W-:Y:S02]  /*4920*/  @P0 LOP3.LUT R8, R9, 0xffff, RZ, 0xc0, !PT ;  /* 0x0000ffff09080812 */ /* 0x000fe400078ec0ff */
[----:B------:R-:W-:Y:S02]  /*4930*/  @P0 R2UR UR6, R6 ;  /* 0x00000000060602ca */ /* 0x000fe400000e0000 */
[----:B------:R-:W-:Y:S02]  /*4940*/  PRMT R0, RZ, 0x654, R0 ;  /* 0x00000654ff007816 */ /* 0x000fe40000000000 */
[----:B------:R-:W-:Y:S02]  /*4950*/  @P0 R2UR UR5, R8 ;  /* 0x00000000080502ca */ /* 0x000fe400000e0000 */
[----:B------:R3:W-:Y:S03]  /*4960*/  SYNCS.ARRIVE.TRANS64.RED.A1T0 RZ, [R0+URZ], RZ ;  /* 0x000000ff00ff79a7 */ /* 0x0007e600081004ff */
[----:B------:R-:W-:Y:S04]  /*4970*/  @UP2 UMOV UR30, UR4 ;  /* 0x00000004001e2c82 */ /* 0x000fe80008000000 */
[----:B------:R-:W-:Y:S04]  /*4980*/  @UP2 UMOV UR14, UR6 ;  /* 0x00000006000e2c82 */ /* 0x000fe80008000000 */
[----:B------:R-:W-:Y:S01]  /*4990*/  @UP2 UMOV UR13, UR5 ;  /* 0x00000005000d2c82 */ /* 0x000fe20008000000 */
[----:B------:R-:W-:Y:S05]  /*49a0*/  BRA.U !UP0, `(.L_x_87) ;  /* 0x0000000108a47547 */ /* 0x000fea000b800000 */
[----:B------:R-:W-:Y:S02]  /*49b0*/  UIMAD.WIDE.U32 UR18, UR13, UR51, URZ ;  /* 0x000000330d1272a5 */ /* 0x000fe4000f8e00ff */
[----:B------:R-:W-:Y:S02]  /*49c0*/  UIMAD.WIDE.U32 UR26, UR14, UR48, URZ ;  /* 0x000000300e1a72a5 */ /* 0x000fe4000f8e00ff */
[----:B------:R-:W-:Y:S02]  /*49d0*/  USEL UR4, UR31, UR38, !UP5 ;  /* 0x000000261f047287 */ /* 0x000fe4000e800000 */
[----:B------:R-:W-:Y:S02]  /*49e0*/  USEL UR7, UR37, UR39, !UP6 ;  /* 0x0000002725077287 */ /* 0x000fe4000f000000 */
[----:B--2---:R-:W-:Y:S02]  /*49f0*/  UIMAD.WIDE.U32 UR8, UR4, UR22, URZ ;  /* 0x00000016040872a5 */ /* 0x004fe4000f8e00ff */
[----:B------:R-:W-:Y:S01]  /*4a00*/  UIMAD.WIDE.U32 UR10, UR7, UR22, URZ ;  /* 0x00000016070a72a5 */ /* 0x000fe2000f8e00ff */
[----:B------:R-:W-:Y:S02]  /*4a10*/  UMOV UR5, UR19 ;  /* 0x0000001300057c82 */ /* 0x000fe40008000000 */
[----:B------:R-:W-:Y:S03]  /*4a20*/  USHF.R.U32.HI UR6, URZ, UR47, UR5 ;  /* 0x0000002fff067299 */ /* 0x000fe60008011605 */
[----:B------:R-:W-:Y:S01]  /*4a30*/  UMOV UR5, UR27 ;  /* 0x0000001b00057c82 */ /* 0x000fe20008000000 */
[----:B------:R-:W-:Y:S02]  /*4a40*/  USEL UR6, UR13, UR6, !UP5 ;  /* 0x000000060d067287 */ /* 0x000fe4000e800000 */
[----:B------:R-:W-:Y:S03]  /*4a50*/  USHF.R.U32.HI UR12, URZ, UR49, UR5 ;  /* 0x00000031ff0c7299 */ /* 0x000fe60008011605 */
[----:B------:R-:W-:Y:S02]  /*4a60*/  UMOV UR5, UR9 ;  /* 0x0000000900057c82 */ /* 0x000fe40008000000 */
[----:B------:R-:W-:Y:S03]  /*4a70*/  @UP4 USHF.R.U32.HI UR4, URZ, UR23, UR5 ;  /* 0x00000017ff044299 */ /* 0x000fe60008011605 */
[----:B------:R-:W-:Y:S01]  /*4a80*/  UMOV UR5, UR11 ;  /* 0x0000000b00057c82 */ /* 0x000fe20008000000 */
[----:B------:R-:W-:Y:S02]  /*4a90*/  UIMAD UR4, UR45, UR4, URZ ;  /* 0x000000042d0472a4 */ /* 0x000fe4000f8e02ff */
[----:B------:R-:W-:Y:S02]  /*4aa0*/  @UP4 USHF.R.U32.HI UR7, URZ, UR23, UR5 ;  /* 0x00000017ff074299 */ /* 0x000fe40008011605 */
[----:B------:R-:W-:Y:S02]  /*4ab0*/  UIMAD.WIDE.U32 UR10, UR6, UR22, URZ ;  /* 0x00000016060a72a5 */ /* 0x000fe4000f8e00ff */
[----:B------:R-:W-:Y:S02]  /*4ac0*/  USEL UR5, UR14, UR12, !UP6 ;  /* 0x0000000c0e057287 */ /* 0x000fe4000f000000 */
[----:B------:R-:W-:Y:S02]  /*4ad0*/  UIMAD UR8, UR45, UR7, URZ ;  /* 0x000000072d0872a4 */ /* 0x000fe4000f8e02ff */
[----:B------:R-:W-:Y:S03]  /*4ae0*/  UISETP.GE.AND UP0, UPT, UR6, UR4, UPT ;  /* 0x000000040600728c */ /* 0x000fe6000bf06270 */
[----:B------:R-:W-:Y:S01]  /*4af0*/  UMOV UR4, UR11 ;  /* 0x0000000b00047c82 */ /* 0x000fe20008000000 */
[----:B------:R-:W-:Y:S02]  /*4b00*/  UISETP.GE.OR UP0, UPT, UR5, UR8, UP0 ;  /* 0x000000080500728c */ /* 0x000fe40008706670 */
[----:B------:R-:W-:Y:S02]  /*4b10*/  USHF.R.U32.HI UR4, URZ, UR23, UR4 ;  /* 0x00000017ff047299 */ /* 0x000fe40008011604 */
[----:B------:R-:W-:Y:S02]  /*4b20*/  UIMAD.WIDE.U32 UR8, UR5, UR22, URZ ;  /* 0x00000016050872a5 */ /* 0x000fe4000f8e00ff */
[----:B------:R-:W-:Y:S04]  /*4b30*/  USEL UR10, UR6, UR4, !UP4 ;  /* 0x00000004060a7287 */ /* 0x000fe8000e000000 */
[----:B------:R-:W-:Y:S01]  /*4b40*/  UIADD3 UR11, UPT, UPT, -UR10, URZ, URZ ;  /* 0x000000ff0a0b7290 */ /* 0x000fe2000fffe1ff */
[----:B------:R-:W-:Y:S02]  /*4b50*/  @!UP0 UMOV UR4, UR9 ;  /* 0x0000000900048c82 */ /* 0x000fe40008000000 */
[----:B------:R-:W-:Y:S02]  /*4b60*/  @!UP0 USHF.R.U32.HI UR4, URZ, UR23, UR4 ;  /* 0x00000017ff048299 */ /* 0x000fe40008011604 */
[----:B------:R-:W-:Y:S02]  /*4b70*/  UIMAD UR8, UR45, UR11, UR6 ;  /* 0x0000000b2d0872a4 */ /* 0x000fe4000f8e0206 */
[----:B------:R-:W-:Y:S04]  /*4b80*/  @!UP0 USEL UR4, UR5, UR4, !UP4 ;  /* 0x0000000405048287 */ /* 0x000fe8000e000000 */
[----:B------:R-:W-:Y:S02]  /*4b90*/  @!UP0 UIMAD UR7, UR7, UR8, UR4 ;  /* 0x00000008070782a4 */ /* 0x000fe4000f8e0204 */
[----:B------:R-:W-:Y:S02]  /*4ba0*/  @!UP0 UIADD3 UR9, UPT, UPT, UR10, -UR4, URZ ;  /* 0x800000040a098290 */ /* 0x000fe4000fffe0ff */
[----:B------:R-:W-:Y:S02]  /*4bb0*/  UIADD3 UR8, UPT, UPT, -UR6, URZ, URZ ;  /* 0x000000ff06087290 */ /* 0x000fe4000fffe1ff */
[----:B------:R-:W-:Y:S02]  /*4bc0*/  UIADD3 UR4, UPT, UPT, -UR5, URZ, URZ ;  /* 0x000000ff05047290 */ /* 0x000fe4000fffe1ff */
[----:B------:R-:W-:Y:S03]  /*4bd0*/  @!UP0 UIMAD UR6, UR9, UR45, UR5 ;  /* 0x0000002d090682a4 */ /* 0x000fe6000f8e0205 */
[----:B------:R-:W-:Y:S01]  /*4be0*/  @!UP0 UMOV UR5, UR7 ;  /* 0x0000000700058c82 */ /* 0x000fe20008000000 */
[----:B------:R-:W-:Y:S02]  /*4bf0*/  UIMAD UR7, UR15, UR4, UR14 ;  /* 0x000000040f0772a4 */ /* 0x000fe4000f8e020e */
[----:B------:R-:W-:Y:S02]  /*4c00*/  UIMAD UR4, UR50, UR8, UR13 ;  /* 0x00000008320472a4 */ /* 0x000fe4000f8e020d */
[----:B------:R-:W-:Y:S02]  /*4c10*/  UIMAD UR14, UR5, UR15, UR7 ;  /* 0x0000000f050e72a4 */ /* 0x000fe4000f8e0207 */
[----:B------:R-:W-:Y:S11]  /*4c20*/  UIMAD UR13, UR6, UR50, UR4 ;  /* 0x00000032060d72a4 */ /* 0x000ff6000f8e0204 */
[----:B------:R-:W-:Y:S01]  /*4c30*/  @!UPT UIADD3 URZ, UPT, UPT, URZ, URZ, URZ ;  /* 0x000000fffffff290 */ /* 0x000fe2000fffe0ff */
.L_x_87:
[----:B------:R-:W4:Y:S01]  /*4c40*/  @!UP3 LDCU.128 UR8, c[0x0][0xb10] ;  /* 0x00016200ff08b7ac */ /* 0x000f220008000c00 */
[----:B------:R-:W-:Y:S01]  /*4c50*/  IMAD.MOV.U32 R10, RZ, RZ, 0x1 ;  /* 0x00000001ff0a7424 */ /* 0x000fe200078e00ff */
[C---:B-1----:R-:W-:Y:S02]  /*4c60*/  ISETP.NE.U32.AND P1, PT, R4.reuse, RZ, PT ;  /* 0x000000ff0400720c */ /* 0x042fe40003f25070 */
[----:B------:R-:W-:Y:S02]  /*4c70*/  ISETP.NE.U32.AND P0, PT, R4, RZ, PT ;  /* 0x000000ff0400720c */ /* 0x000fe40003f05070 */
[C---:B------:R-:W-:Y:S01]  /*4c80*/  ISETP.NE.AND.EX P1, PT, R5.reuse, RZ, PT, P1 ;  /* 0x000000ff0500720c */ /* 0x040fe20003f25310 */
[----:B------:R-:W1:Y:S01]  /*4c90*/  @!UP3 LDCU UR5, c[0x0][0xb0c] ;  /* 0x00016180ff05b7ac */ /* 0x000e620008000800 */
[----:B------:R-:W-:Y:S02]  /*4ca0*/  ISETP.NE.AND.EX P0, PT, R5, RZ, PT, P0 ;  /* 0x000000ff0500720c */ /* 0x000fe40003f05300 */
[----:B------:R-:W-:Y:S01]  /*4cb0*/  SHF.L.U32 R10, R10, 0x1f, RZ ;  /* 0x0000001f0a0a7819 */ /* 0x000fe200000006ff */
[----:B------:R-:W-:Y:S02]  /*4cc0*/  USHF.L.U32 UR43, UR20, 0x7, URZ ;  /* 0x00000007142b7899 */ /* 0x000fe400080006ff */
[----:B------:R-:W-:Y:S02]  /*4cd0*/  USHF.L.U32 UR42, UR16, 0x8, URZ ;  /* 0x00000008102a7899 */ /* 0x000fe400080006ff */
[----:B----4-:R-:W-:Y:S07]  /*4ce0*/  UIMAD.WIDE.U32 UR6, UR14, UR8, URZ ;  /* 0x000000080e0672a5 */ /* 0x010fee000f8e00ff */
[----:B------:R-:W-:Y:S01]  /*4cf0*/  @!UP3 UMOV UR4, UR7 ;  /* 0x000000070004bc82 */ /* 0x000fe20008000000 */
[----:B-1----:R-:W-:Y:S02]  /*4d00*/  @!UP3 UISETP.NE.AND UP0, UPT, UR5, 0x1, UPT ;  /* 0x000000010500b88c */ /* 0x002fe4000bf05270 */
[----:B------:R-:W-:Y:S02]  /*4d10*/  @!UP3 USHF.R.U32.HI UR4, URZ, UR9, UR4 ;  /* 0x00000009ff04b299 */ /* 0x000fe40008011604 */
[----:B------:R-:W-:Y:S02]  /*4d20*/  UIMAD.WIDE.U32 UR6, UR13, UR11, URZ ;  /* 0x0000000b0d0672a5 */ /* 0x000fe4000f8e00ff */
[----:B------:R-:W-:Y:S02]  /*4d30*/  @!UP3 USEL UR8, UR14, UR4, !UP0 ;  /* 0x000000040e08b287 */ /* 0x000fe4000c000000 */
[----:B------:R-:W-:Y:S03]  /*4d40*/  @!UP3 UISETP.NE.AND UP0, UPT, UR10, 0x1, UPT ;  /* 0x000000010a00b88c */ /* 0x000fe6000bf05270 */
[----:B------:R-:W-:Y:S02]  /*4d50*/  @!UP3 UMOV UR6, UR7 ;  /* 0x000000070006bc82 */ /* 0x000fe40008000000 */
[----:B------:R-:W1:Y:S02]  /*4d60*/  @!UP3 LDCU UR4, c[0x0][0xb20] ;  /* 0x00016400ff04b7ac */ /* 0x000e640008000800 */
[----:B-1----:R-:W-:Y:S04]  /*4d70*/  @!UP3 USHF.R.U32.HI UR6, URZ, UR4, UR6 ;  /* 0x00000004ff06b299 */ /* 0x002fe80008011606 */
[----:B------:R-:W-:Y:S04]  /*4d80*/  @!UP3 USEL UR6, UR13, UR6, !UP0 ;  /* 0x000000060d06b287 */ /* 0x000fe8000c000000 */
[----:B------:R-:W-:Y:S02]  /*4d90*/  @!UP3 UIADD3 UR4, UPT, UPT, -UR8, UR6, URZ ;  /* 0x000000060804b290 */ /* 0x000fe4000fffe1ff */
[----:B------:R-:W-:Y:S02]  /*4da0*/  @!UP3 UIADD3 UR6, UPT, UPT, UR8, -UR6, URZ ;  /* 0x800000060806b290 */ /* 0x000fe4000fffe0ff */
[----:B------:R-:W-:Y:S02]  /*4db0*/  @!UP3 UIMAD UR14, UR4, UR5, UR14 ;  /* 0x00000005040eb2a4 */ /* 0x000fe4000f8e020e */
[----:B------:R-:W-:Y:S01]  /*4dc0*/  @!UP3 UIMAD UR13, UR6, UR10, UR13 ;  /* 0x0000000a060db2a4 */ /* 0x000fe2000f8e020d */
[----:B------:R-:W-:Y:S11]  /*4dd0*/  BRA.U UP1, `(.L_x_88) ;  /* 0x0000000101107547 */ /* 0x000ff6000b800000 */
[----:B---3--:R-:W-:Y:S04]  /*4de0*/  MOV R0, UR46 ;  /* 0x0000002e00007c02 */ /* 0x008fe80008000f00 */
[----:B------:R-:W-:Y:S04]  /*4df0*/  SHF.L.U32 R9, R0, 0x1f, RZ ;  /* 0x0000001f00097819 */ /* 0x000fe800000006ff */
[----:B------:R-:W1:Y:S02]  /*4e00*/  SYNCS.PHASECHK.TRANS64.TRYWAIT P2, [UR21+0x68], R9 ;  /* 0x00006809ff0075a7 */ /* 0x000e640008041115 */
[----:B-1----:R-:W-:Y:S05]  /*4e10*/  @!P2 BRA `(.L_x_89) ;  /* 0x0000009c0014a947 */ /* 0x002fea0003800000 */
.L_x_88:
[----:B------:R-:W-:Y:S05]  /*4e20*/  @!P1 BRA `(.L_x_90) ;  /* 0x0000000000309947 */ /* 0x000fea0003800000 */
[----:B------:R-:W-:Y:S01]  /*4e30*/  ISETP.NE.U32.AND P1, PT, R2, RZ, PT ;  /* 0x000000ff0200720c */ /* 0x000fe20003f25070 */
[----:B------:R-:W4:Y:S01]  /*4e40*/  LDCU.64 UR4, c[0x0][0x358] ;  /* 0x00006b00ff0477ac */ /* 0x000f220008000a00 */
[----:B------:R-:W-:Y:S02]  /*4e50*/  IMAD.MOV.U32 R94, RZ, RZ, 0x1 ;  /* 0x00000001ff5e7424 */ /* 0x000fe400078e00ff */
[----:B------:R-:W-:Y:S11]  /*4e60*/  ISETP.NE.AND.EX P1, PT, R3, RZ, PT, P1 ;  /* 0x000000ff0300720c */ /* 0x000ff60003f25310 */
[----:B------:R-:W-:Y:S02]  /*4e70*/  @!UPT UIADD3 URZ, UPT, UPT, URZ, URZ, URZ ;  /* 0x000000fffffff290 */ /* 0x000fe4000fffe0ff */
[----:B-1----:R-:W1:Y:S01]  /*4e80*/  @P1 LDC.64 R8, c[0x0][0x888] ;  /* 0x00022200ff081b82 */ /* 0x002e620000000a00 */
[----:B---3--:R-:W-:Y:S04]  /*4e90*/  @P1 IMAD R0, R4, UR36, RZ ;  /* 0x0000002404001c24 */ /* 0x008fe8000f8e02ff */
[----:B-1----:R-:W-:Y:S04]  /*4ea0*/  @P1 IMAD.WIDE R8, R0, 0x4, R8 ;  /* 0x0000000400081825 */ /* 0x002fe800078e0208 */
[----:B------:R-:W-:Y:S01]  /*4eb0*/  HFMA2 R0, -RZ, RZ, 0, 5.9604644775390625e-08 ;  /* 0x00000001ff007431 */ /* 0x000fe200000001ff */
[----:B----45:R4:W5:Y:S04]  /*4ec0*/  @P1 LDG.E R45, desc[UR4][R8.64] ;  /* 0x00000004082d1981 */ /* 0x030968000c1e1900 */
[----:B------:R-:W-:Y:S01]  /*4ed0*/  @!P1 PRMT R94, R0, 0x7610, R94 ;  /* 0x00007610005e9816 */ /* 0x000fe2000000005e */
[----:B----4-:R-:W1:Y:S06]  /*4ee0*/  @!P1 LDC R45, c[0x0][0x880] ;  /* 0x00022000ff2d9b82 */ /* 0x010e6c0000000800 */
.L_x_90:
[----:B-1---5:R-:W-:Y:S01]  /*4ef0*/  @!P0 FSETP.EQ.AND P1, PT, R45, RZ, PT ;  /* 0x000000ff2d00820b */ /* 0x022fe20003f22000 */
[----:B------:R-:W-:Y:S01]  /*4f00*/  @!UPT UIADD3 URZ, UPT, UPT, URZ, URZ, URZ ;  /* 0x000000fffffff290 */ /* 0x000fe2000fffe0ff */
[----:B------:R-:W-:Y:S11]  /*4f10*/  @!P0 BRA `(.L_x_91) ;  /* 0x0000000000188947 */ /* 0x000ff60003800000 */
[----:B------:R-:W-:Y:S02]  /*4f20*/  LOP3.LUT P0, RZ, R94, 0xff, RZ, 0xc0, !PT ;  /* 0x000000ff5eff7812 */ /* 0x000fe4000780c0ff */
[----:B------:R-:W-:Y:S04]  /*4f30*/  ISETP.NE.U32.AND P1, PT, R2, RZ, PT ;  /* 0x000000ff0200720c */ /* 0x000fe80003f25070 */
[----:B------:R-:W-:Y:S04]  /*4f40*/  ISETP.NE.AND.EX P1, PT, R3, RZ, PT, P1 ;  /* 0x000000ff0300720c */ /* 0x000fe80003f25310 */
[----:B------:R-:W-:Y:S03]  /*4f50*/  PLOP3.LUT P1, PT, P1, PT, PT, 0x8, 0x80 ;  /* 0x000000000080781c */ /* 0x000fe60000f2e170 */
[----:B------:R-:W-:Y:S11]  /*4f60*/  @P0 FSETP.EQ.AND P1, PT, R45, RZ, PT ;  /* 0x000000ff2d00020b */ /* 0x000ff60003f22000 */
[----:B------:R-:W-:Y:S02]  /*4f70*/  @!UPT UIADD3 URZ, UPT, UPT, URZ, URZ, URZ ;  /* 0x000000fffffff290 */ /* 0x000fe4000fffe0ff */
.L_x_91:
[----:B------:R-:W1:Y:S01]  /*4f80*/  SYNCS.PHASECHK.TRANS64.TRYWAIT P2, [UR21+0x40], R10 ;  /* 0x0000400aff0075a7 */ /* 0x000e620008041115 */
[----:B------:R-:W-:Y:S04]  /*4f90*/  ELECT P0, URZ, PT ;  /* 0x0000000000ff782f */ /* 0x000fe80003800000 */
[----:B------:R-:W-:Y:S11]  /*4fa0*/  PLOP3.LUT P1, PT, P1, P0, PT, 0xf2, 0x2f ;  /* 0x00000000002f781c */ /* 0x000ff60000f21e72 */
[----:B------:R-:W-:Y:S02]  /*4fb0*/  @!UPT UIADD3 URZ, UPT, UPT, URZ, URZ, URZ ;  /* 0x000000fffffff290 */ /* 0x000fe4000fffe0ff */
[----:B------:R-:W-:Y:S05]  /*4fc0*/  @!P1 IADD3 R6, P0, PT, R16, 0x580, RZ ;  /* 0x0000058010069810 */ /* 0x000fea0007f1e0ff */
[----:B---3--:R-:W-:Y:S01]  /*4fd0*/  @!P1 IMAD.X R0, RZ, RZ, R17, P0 ;  /* 0x000000ffff009224 */ /* 0x008fe200000e0611 */
[----:B-1----:R-:W-:Y:S07]  /*4fe0*/  @!P2 BRA `(.L_x_92) ;  /* 0x0000009800b8a947 */ /* 0x002fee0003800000 */
.L_x_210:
[----:B------:R-:W-:Y:S01]  /*4ff0*/  @!P1 R2UR UR5, R6 ;  /* 0x00000000060592ca */ /* 0x000fe200000e0000 */
[----:B------:R-:W-:Y:S01]  /*5000*/  VOTEU.ALL UP0, P1 ;  /* 0x0000000000ff7886 */ /* 0x000fe20000800000 */
[----:B------:R-:W-:Y:S01]  /*5010*/  @!P1 R2UR UR4, R0 ;  /* 0x00000000000492ca */ /* 0x000fe200000e0000 */
[----:B------:R-:W-:Y:S01]  /*5020*/  @!P1 IMAD.MOV.U32 R0, RZ, RZ, 0x4000 ;  /* 0x00004000ff009424 */ /* 0x000fe200078e00ff */
[----:B------:R-:W-:Y:S01]  /*5030*/  UMOV UR8, 0x0 ;  /* 0x0000000000087882 */ /* 0x000fe20000000000 */
[----:B------:R-:W-:Y:S01]  /*5040*/  UMOV UR9, 0x10000000 ;  /* 0x1000000000097882 */ /* 0x000fe20000000000 */
[----:B------:R-:W-:Y:S01]  /*5050*/  @!UP0 UIADD3 UR40, UPT, UPT, UR21, 0x400, URZ ;  /* 0x0000040015288890 */ /* 0x000fe2000fffe0ff */
[----:B------:R-:W-:Y:S01]  /*5060*/  @!P1 IADD3 R6, P0, PT, R16, 0x580, RZ ;  /* 0x0000058010069810 */ /* 0x000fe20007f1e0ff */
[----:B------:R-:W-:Y:S01]  /*5070*/  VOTEU.ALL UP0, P1 ;  /* 0x0000000000ff7886 */ /* 0x000fe20000800000 */
[----:B------:R-:W-:Y:S01]  /*5080*/  UMOV UR44, UR36 ;  /* 0x00000024002c7c82 */ /* 0x000fe20008000000 */
[----:B------:R-:W-:Y:S03]  /*5090*/  UPRMT UR6, UR52, 0x654, UR41 ;  /* 0x0000065434067896 */ /* 0x000fe60008000029 */
[----:B------:R-:W-:Y:S02]  /*50a0*/  IMAD.U32 R8, RZ, RZ, UR5 ;  /* 0x00000005ff087e24 */ /* 0x000fe4000f8e00ff */
[----:B-1----:R-:W-:Y:S03]  /*50b0*/  IMAD.U32 R9, RZ, RZ, UR4 ;  /* 0x00000004ff097e24 */ /* 0x002fe6000f8e00ff */
[----:B------:R-:W-:Y:S02]  /*50c0*/  @!P1 R2UR UR4, R8 ;  /* 0x00000000080492ca */ /* 0x000fe400000e0000 */
[----:B------:R-:W-:Y:S11]  /*50d0*/  @!P1 R2UR UR5, R9 ;  /* 0x00000000090592ca */ /* 0x000ff600000e0000 */
[----:B------:R-:W-:Y:S02]  /*50e0*/  @!UPT UIADD3 URZ, UPT, UPT, URZ, URZ, URZ ;  /* 0x000000fffffff290 */ /* 0x000fe4000fffe0ff */
[----:B------:R1:W-:Y:S01]  /*50f0*/  @!UP0 UTMALDG.3D [UR40], [UR4], desc[UR8] ;  /* 0x00000828040085b4 */ /* 0x0003e20008011000 */
[----:B------:R3:W-:Y:S01]  /*5100*/  @!P1 SYNCS.ARRIVE.TRANS64.RED.A0TR RZ, [UR21+0x20], R0 ;  /* 0x00002000ffff99a7 */ /* 0x0007e20008300415 */
[----:B------:R-:W-:Y:S01]  /*5110*/  SYNCS.ARRIVE.TRANS64.RED.A1T0 RZ, [UR6], RZ ;  /* 0x000000ffffff79a7 */ /* 0x000fe20008100406 */
[----:B---3--:R-:W-:Y:S01]  /*5120*/  @!P1 IMAD.X R0, RZ, RZ, R17, P0 ;  /* 0x000000ffff009224 */ /* 0x008fe200000e0611 */
[----:B------:R-:W3:Y:S02]  /*5130*/  SYNCS.PHASECHK.TRANS64.TRYWAIT P2, [UR21+0x48], R10 ;  /* 0x0000480aff0075a7 */ /* 0x000ee40008041115 */
[----:B-1-3--:R-:W-:Y:S05]  /*5140*/  @!P2 BRA `(.L_x_93) ;  /* 0x000000980078a947 */ /* 0x00afea0003800000 */
.L_x_212:
        /* <DEDUP_REMOVED lines=8> */
[----:B------:R-:W-:Y:S01]  /*51d0*/  @!UP0 UIADD3 UR32, UPT, UPT, UR21, 0x4400, URZ ;  /* 0x0000440015208890 */ /* 0x000fe2000fffe0ff */
[----:B------:R-:W-:Y:S01]  /*51e0*/  VOTEU.ALL UP0, P1 ;  /* 0x0000000000ff7886 */ /* 0x000fe20000800000 */
[----:B------:R-:W-:Y:S01]  /*51f0*/  UMOV UR35, UR43 ;  /* 0x0000002b00237c82 */ /* 0x000fe20008000000 */
[----:B------:R-:W-:Y:S02]  /*5200*/  UPRMT UR7, UR52, 0x654, UR33 ;  /* 0x0000065434077896 */ /* 0x000fe40008000021 */
        /* <DEDUP_REMOVED lines=11> */
.L_x_214:
        /* <DEDUP_REMOVED lines=11> */
[----:B------:R-:W-:Y:S02]  /*5370*/  UMOV UR28, UR36 ;  /* 0x00000024001c7c82 */ /* 0x000fe40008000000 */
[----:B------:R-:W-:Y:S01]  /*5380*/  IMAD.U32 R8, RZ, RZ, UR5 ;  /* 0x00000005ff087e24 */ /* 0x000fe2000f8e00ff */
[----:B------:R-:W-:Y:S01]  /*5390*/  UPRMT UR29, UR52, 0x654, UR25 ;  /* 0x00000654341d7896 */ /* 0x000fe20008000019 */
        /* <DEDUP_REMOVED lines=10> */
.L_x_216:
[----:B------:R-:W-:Y:S01]  /*5440*/  @!P1 R2UR UR5, R6 ;  /* 0x00000000060592ca */ /* 0x000fe200000e0000 */
[----:B------:R-:W-:Y:S01]  /*5450*/  VOTEU.ALL UP0, P1 ;  /* 0x0000000000ff7886 */ /* 0x000fe20000800000 */
[----:B------:R-:W-:Y:S01]  /*5460*/  @!P1 R2UR UR4, R0 ;  /* 0x00000000000492ca */ /* 0x000fe200000e0000 */
[----:B------:R-:W-:Y:S01]  /*5470*/  @!P1 IMAD.MOV.U32 R0, RZ, RZ, 0x4000 ;  /* 0x00004000ff009424 */ /* 0x000fe200078e00ff */
[----:B------:R-:W-:Y:S01]  /*5480*/  UMOV UR8, 0x0 ;  /* 0x0000000000087882 */ /* 0x000fe20000000000 */
[----:B------:R-:W-:Y:S01]  /*5490*/  UMOV UR9, 0x10000000 ;  /* 0x1000000000097882 */ /* 0x000fe20000000000 */
[----:B------:R-:W-:Y:S01]  /*54a0*/  @!UP0 UIADD3 UR18, UPT, UPT, UR42, 0x60, URZ ;  /* 0x000000602a128890 */ /* 0x000fe2000fffe0ff */
[----:B-1----:R-:W-:Y:S01]  /*54b0*/  SHF.L.U32 R9, RZ, 0x1f, RZ ;  /* 0x0000001fff097819 */ /* 0x002fe200000006ff */
[----:B------:R-:W-:Y:S01]  /*54c0*/  @!UP0 UIADD3 UR16, UPT, UPT, UR21, 0xc400, URZ ;  /* 0x0000c40015108890 */ /* 0x000fe2000fffe0ff */
[----:B------:R-:W-:Y:S01]  /*54d0*/  @!P1 IADD3 R8, P0, PT, R16, 0x580, RZ ;  /* 0x0000058010089810 */ /* 0x000fe20007f1e0ff */
[----:B------:R-:W-:Y:S01]  /*54e0*/  VOTEU.ALL UP0, P1 ;  /* 0x0000000000ff7886 */ /* 0x000fe20000800000 */
[----:B------:R-:W-:Y:S01]  /*54f0*/  UMOV UR19, UR43 ;  /* 0x0000002b00137c82 */ /* 0x000fe20008000000 */
[----:B------:R-:W-:Y:S01]  /*5500*/  UMOV UR20, UR36 ;  /* 0x0000002400147c82 */ /* 0x000fe20008000000 */
[----:B------:R-:W-:Y:S01]  /*5510*/  IMAD.U32 R18, RZ, RZ, UR5 ;  /* 0x00000005ff127e24 */ /* 0x000fe2000f8e00ff */
[----:B------:R-:W-:Y:S01]  /*5520*/  UPRMT UR24, UR52, 0x654, UR17 ;  /* 0x0000065434187896 */ /* 0x000fe20008000011 */
[----:B------:R-:W-:Y:S02]  /*5530*/  IMAD.U32 R19, RZ, RZ, UR4 ;  /* 0x00000004ff137e24 */ /* 0x000fe4000f8e00ff */
[----:B------:R-:W-:Y:S01]  /*5540*/  @!P1 IMAD.X R6, RZ, RZ, R17, P0 ;  /* 0x000000ffff069224 */ /* 0x000fe200000e0611 */
[----:B------:R-:W-:Y:S02]  /*5550*/  @!P1 R2UR UR4, R18 ;  /* 0x00000000120492ca */ /* 0x000fe400000e0000 */
[----:B------:R-:W-:Y:S11]  /*5560*/  @!P1 R2UR UR5, R19 ;  /* 0x00000000130592ca */ /* 0x000ff600000e0000 */
[----:B------:R-:W-:Y:S02]  /*5570*/  @!UPT UIADD3 URZ, UPT, UPT, URZ, URZ, URZ ;  /* 0x000000fffffff290 */ /* 0x000fe4000fffe0ff */
[----:B------:R1:W-:Y:S01]  /*5580*/  @!UP0 UTMALDG.3D [UR16], [UR4], desc[UR8] ;  /* 0x00000810040085b4 */ /* 0x0003e20008011000 */
[----:B------:R1:W-:Y:S01]  /*5590*/  @!P1 SYNCS.ARRIVE.TRANS64.RED.A0TR RZ, [UR21+0x38], R0 ;  /* 0x00003800ffff99a7 */ /* 0x0003e20008300415 */
[----:B------:R-:W-:Y:S01]  /*55a0*/  SYNCS.ARRIVE.TRANS64.RED.A1T0 RZ, [UR24], RZ ;  /* 0x000000ffffff79a7 */ /* 0x000fe20008100418 */
[----:B------:R-:W3:Y:S02]  /*55b0*/  SYNCS.PHASECHK.TRANS64.TRYWAIT P2, [UR21+0x40], R9 ;  /* 0x00004009ff0075a7 */ /* 0x000ee40008041115 */
[----:B-1-3--:R-:W-:Y:S05]  /*55c0*/  @!P2 BRA `(.L_x_96) ;  /* 0x0000009400a0a947 */ /* 0x00afea0003800000 */
.L_x_218:
[----:B------:R-:W-:Y:S01]  /*55d0*/  @!P1 R2UR UR5, R8 ;  /* 0x00000000080592ca */ /* 0x000fe200000e0000 */
[----:B------:R-:W-:Y:S01]  /*55e0*/  VOTEU.ALL UP0, P1 ;  /* 0x0000000000ff7886 */ /* 0x000fe20000800000 */
[----:B------:R-:W-:Y:S01]  /*55f0*/  @!P1 R2UR UR4, R6 ;  /* 0x00000000060492ca */ /* 0x000fe200000e0000 */
[----:B-1----:R-:W-:Y:S01]  /*5600*/  @!P1 IMAD.MOV.U32 R0, RZ, RZ, 0x4000 ;  /* 0x00004000ff009424 */ /* 0x002fe200078e00ff */
        /* <DEDUP_REMOVED lines=9> */
[----:B------:R-:W-:Y:S01]  /*56a0*/  UMOV UR12, UR36 ;  /* 0x00000024000c7c82 */ /* 0x000fe20008000000 */
        /* <DEDUP_REMOVED lines=10> */
.L_x_220:
        /* <DEDUP_REMOVED lines=24> */
.L_x_222:
[----:B------:R-:W-:Y:S01]  /*58d0*/  @!P1 R2UR UR5, R8 ;  /* 0x00000000080592ca */ /* 0x000fe200000e0000 */
[----:B------:R-:W-:Y:S01]  /*58e0*/  VOTEU.ALL UP0, P1 ;  /* 0x0000000000ff7886 */ /* 0x000fe20000800000 */
[----:B------:R-:W-:Y:S01]  /*58f0*/  @!P1 R2UR UR4, R6 ;  /* 0x00000000060492ca */ /* 0x000fe200000e0000 */
[----:B-1----:R-:W-:Y:S01]  /*5900*/  @!P1 IMAD.MOV.U32 R0, RZ, RZ, 0x4000 ;  /* 0x00004000ff009424 */ /* 0x002fe200078e00ff */
[----:B------:R-:W-:Y:S01]  /*5910*/  UMOV UR6, 0x0 ;  /* 0x0000000000067882 */ /* 0x000fe20000000000 */
[----:B------:R-:W-:Y:S01]  /*5920*/  UMOV UR7, 0x10000000 ;  /* 0x1000000000077882 */ /* 0x000fe20000000000 */
[----:B------:R-:W-:Y:S01]  /*5930*/  @!UP0 UIADD3 UR10, UPT, UPT, UR42, 0xc0, URZ ;  /* 0x000000c02a0a8890 */ /* 0x000fe2000fffe0ff */
[----:B------:R-:W-:Y:S01]  /*5940*/  VIADD R14, R14, 0x1 ;  /* 0x000000010e0e7836 */ /* 0x000fe20000000000 */
[----:B------:R-:W-:Y:S01]  /*5950*/  @!UP0 UIADD3 UR8, UPT, UPT, UR21, 0x8400, URZ ;  /* 0x0000840015088890 */ /* 0x000fe2000fffe0ff */
[----:B------:R-:W-:Y:S01]  /*5960*/  VOTEU.ALL UP0, P1 ;  /* 0x0000000000ff7886 */ /* 0x000fe20000800000 */
[----:B------:R-:W-:Y:S01]  /*5970*/  UMOV UR9, UR25 ;  /* 0x0000001900097c82 */ /* 0x000fe20008000000 */
[----:B------:R-:W-:Y:S02]  /*5980*/  UMOV UR11, UR43 ;  /* 0x0000002b000b7c82 */ /* 0x000fe40008000000 */
[----:B------:R-:W-:Y:S01]  /*5990*/  IMAD.U32 R18, RZ, RZ, UR5 ;  /* 0x00000005ff127e24 */ /* 0x000fe2000f8e00ff */
[----:B------:R-:W-:Y:S01]  /*59a0*/  UMOV UR12, UR36 ;  /* 0x00000024000c7c82 */ /* 0x000fe20008000000 */
[----:B------:R-:W-:Y:S03]  /*59b0*/  IMAD.U32 R19, RZ, RZ, UR4 ;  /* 0x00000004ff137e24 */ /* 0x000fe6000f8e00ff */
        /* <DEDUP_REMOVED lines=8> */
.L_x_224:
[----:B------:R-:W-:Y:S01]  /*5a40*/  @!P1 IADD3 R6, P0, PT, R16, 0x580, RZ ;  /* 0x0000058010069810 */ /* 0x000fe20007f1e0ff */
[----:B------:R-:W-:Y:S01]  /*5a50*/  VOTEU.ALL UP0, P1 ;  /* 0x0000000000ff7886 */ /* 0x000fe20000800000 */
[----:B------:R-:W-:Y:S01]  /*5a60*/  UMOV UR6, 0x0 ;  /* 0x0000000000067882 */ /* 0x000fe20000000000 */
[----:B------:R-:W-:Y:S01]  /*5a70*/  UMOV UR7, 0x10000000 ;  /* 0x1000000000077882 */ /* 0x000fe20000000000 */
[----:B------:R-:W-:Y:S01]  /*5a80*/  @!P1 R2UR UR5, R6 ;  /* 0x00000000060592ca */ /* 0x000fe200000e0000 */
[----:B-1----:R-:W-:Y:S01]  /*5a90*/  @!P1 IMAD.X R0, RZ, RZ, R17, P0 ;  /* 0x000000ffff009224 */ /* 0x002fe200000e0611 */
[----:B------:R-:W-:Y:S01]  /*5aa0*/  @!UP0 UIADD3 UR10, UPT, UPT, UR42, 0xe0, URZ ;  /* 0x000000e02a0a8890 */ /* 0x000fe2000fffe0ff */
[----:B------:R-:W-:Y:S01]  /*5ab0*/  R2UR UR16, R96 ;  /* 0x00000000601072ca */ /* 0x000fe200000e0000 */
[----:B------:R-:W-:Y:S01]  /*5ac0*/  @!UP0 UIADD3 UR8, UPT, UPT, UR21, 0xc400, URZ ;  /* 0x0000c40015088890 */ /* 0x000fe2000fffe0ff */
[----:B------:R-:W-:Y:S01]  /*5ad0*/  R2UR UR18, R97 ;  /* 0x00000000611272ca */ /* 0x000fe200000e0000 */
[----:B------:R-:W-:Y:S01]  /*5ae0*/  VOTEU.ALL UP0, P1 ;  /* 0x0000000000ff7886 */ /* 0x000fe20000800000 */
[----:B------:R-:W-:Y:S01]  /*5af0*/  @!P1 R2UR UR4, R0 ;  /* 0x00000000000492ca */ /* 0x000fe200000e0000 */
[----:B------:R-:W-:Y:S01]  /*5b00*/  UMOV UR9, UR17 ;  /* 0x0000001100097c82 */ /* 0x000fe20008000000 */
[----:B------:R-:W-:Y:S01]  /*5b10*/  UMOV UR11, UR43 ;  /* 0x0000002b000b7c82 */ /* 0x000fe20008000000 */
[----:B------:R-:W-:Y:S01]  /*5b20*/  UMOV UR12, UR36 ;  /* 0x00000024000c7c82 */ /* 0x000fe20008000000 */
[C---:B------:R-:W-:Y:S01]  /*5b30*/  ISETP.NE.AND P0, PT, R14.reuse, 0x2, PT ;  /* 0x000000020e00780c */ /* 0x040fe20003f05270 */
[----:B------:R-:W-:Y:S01]  /*5b40*/  UPLOP3.LUT UP1, UPT, UPT, UPT, UPT, 0x80, 0x8 ;  /* 0x000000000008789c */ /* 0x000fe20003f2f070 */
[----:B------:R-:W-:Y:S01]  /*5b50*/  IMAD.U32 R8, RZ, RZ, UR5 ;  /* 0x00000005ff087e24 */ /* 0x000fe2000f8e00ff */
[----:B------:R-:W-:Y:S01]  /*5b60*/  UMOV UR36, UR30 ;  /* 0x0000001e00247c82 */ /* 0x000fe20008000000 */
[----:B------:R-:W-:Y:S01]  /*5b70*/  SEL R0, RZ, 0x1, P0 ;  /* 0x00000001ff007807 */ /* 0x000fe20000000000 */
[----:B------:R-:W-:Y:S01]  /*5b80*/  UIADD3 UR16, UPT, UPT, UR13, UR16, URZ ;  /* 0x000000100d107290 */ /* 0x000fe2000fffe0ff */
[----:B------:R-:W-:Y:S01]  /*5b90*/  SEL R14, R14, RZ, P0 ;  /* 0x000000ff0e0e7207 */ /* 0x000fe20000000000 */
[----:B------:R-:W-:Y:S01]  /*5ba0*/  UIADD3 UR20, UPT, UPT, UR14, UR18, URZ ;  /* 0x000000120e147290 */ /* 0x000fe2000fffe0ff */
[----:B------:R-:W-:Y:S01]  /*5bb0*/  LOP3.LUT R13, R13, R0, RZ, 0x3c, !PT ;  /* 0x000000000d0d7212 */ /* 0x000fe200078e3cff */
[----:B------:R-:W-:Y:S01]  /*5bc0*/  IMAD.U32 R9, RZ, RZ, UR4 ;  /* 0x00000004ff097e24 */ /* 0x000fe2000f8e00ff */
[----:B------:R-:W-:Y:S04]  /*5bd0*/  @!P1 R2UR UR4, R8 ;  /* 0x00000000080492ca */ /* 0x000fe800000e0000 */
[----:B------:R-:W-:Y:S11]  /*5be0*/  @!P1 R2UR UR5, R9 ;  /* 0x00000000090592ca */ /* 0x000ff600000e0000 */
[----:B------:R-:W-:Y:S02]  /*5bf0*/  @!UPT UIADD3 URZ, UPT, UPT, URZ, URZ, URZ ;  /* 0x000000fffffff290 */ /* 0x000fe4000fffe0ff */
[----:B------:R3:W-:Y:S01]  /*5c00*/  @!UP0 UTMALDG.3D [UR8], [UR4], desc[UR6] ;  /* 0x00000608040085b4 */ /* 0x0007e20008011000 */
[----:B------:R3:W-:Y:S01]  /*5c10*/  @!P1 SYNCS.ARRIVE.TRANS64.RED.A0TR RZ, [UR21+0x38], R7 ;  /* 0x00003807ffff99a7 */ /* 0x0007e20008300415 */
[----:B------:R-:W-:Y:S01]  /*5c20*/  SYNCS.ARRIVE.TRANS64.RED.A1T0 RZ, [UR24], RZ ;  /* 0x000000ffffff79a7 */ /* 0x000fe20008100418 */
[----:B------:R-:W-:Y:S05]  /*5c30*/  BRA.U UP2, `(.L_x_100) ;  /* 0xffffffe902e07547 */ /* 0x000fea000b83ffff */
[----:B------:R-:W1:Y:S02]  /*5c40*/  SYNCS.PHASECHK.TRANS64.TRYWAIT P0, [UR21+0x40], R10 ;  /* 0x0000400aff0075a7 */ /* 0x000e640008001115 */
[----:B-1----:R-:W-:Y:S05]  /*5c50*/  @!P0 BRA `(.L_x_101) ;  /* 0x00000090005c8947 */ /* 0x002fea0003800000 */
.L_x_226:
[----:B------:R-:W4:Y:S02]  /*5c60*/  SYNCS.PHASECHK.TRANS64.TRYWAIT P0, [UR21+0x48], R10 ;  /* 0x0000480aff0075a7 */ /* 0x000f240008001115 */
[----:B----4-:R-:W-:Y:S05]  /*5c70*/  @!P0 BRA `(.L_x_102) ;  /* 0x00000090006c8947 */ /* 0x010fea0003800000 */
.L_x_228:
[----:B------:R-:W4:Y:S01]  /*5c80*/  SYNCS.PHASECHK.TRANS64.TRYWAIT P0, [UR21+0x50], R10 ;  /* 0x0000500aff0075a7 */ /* 0x000f220008001115 */
[----:B------:R-:W-:Y:S01]  /*5c90*/  HFMA2 R0, -RZ, RZ, 0, 5.9604644775390625e-08 ;  /* 0x00000001ff007431 */ /* 0x000fe200000001ff */
[----:B----4-:R-:W-:Y:S06]  /*5ca0*/  @!P0 BRA `(.L_x_103) ;  /* 0x0000009000788947 */ /* 0x010fec0003800000 */
.L_x_230:
[----:B------:R-:W-:Y:S02]  /*5cb0*/  MOV R2, UR21 ;  /* 0x0000001500027c02 */ /* 0x000fe40008000f00 */
[----:B-1----:R-:W-:-:S07]  /*5cc0*/  SHF.L.U32 R3, R0, 0x1f, RZ ;  /* 0x0000001f00037819 */ /* 0x002fce00000006ff */
.L_x_104:
[----:B-1----:R1:W4:Y:S02]  /*5cd0*/  SYNCS.PHASECHK.TRANS64.TRYWAIT P0, [R2+URZ+0x58], R3 ;  /* 0x00005803020075a7 */ /* 0x00232400080011ff */
[----:B----4-:R-:W-:Y:S05]  /*5ce0*/  @!P0 NANOSLEEP.SYNCS 0x989680 ;  /* 0x009896800000895d */ /* 0x010fea0003900000 */
[----:B------:R-:W4:Y:S02]  /*5cf0*/  @!P0 SYNCS.PHASECHK.TRANS64 P0, [R2+URZ+0x58], R3 ;  /* 0x00005803020085a7 */ /* 0x000f2400080010ff */
[----:B--234-:R-:W-:Y:S05]  /*5d00*/  @P0 EXIT ;  /* 0x000000000000094d */ /* 0x01cfea0003800000 */
[----:B------:R-:W-:Y:S05]  /*5d10*/  BRA `(.L_x_104) ;  /* 0xfffffffc00ec7947 */ /* 0x000fea000383ffff */
.L_x_85:
[----:B------:R-:W-:-:S06]  /*5d20*/  UISETP.GE.AND UP0, UPT, UR17, 0x4, UPT ;  /* 0x000000041100788c */ /* 0x000fcc000bf06270 */
[----:B------:R-:W-:-:S13]  /*5d30*/  PLOP3.LUT P0, PT, PT, PT, UP0, 0x80, 0x8 ;  /* 0x000000000008781c */ /* 0x000fda0003f0f008 */
[----:B-1----:R-:W-:Y:S05]  /*5d40*/  @!P0 EXIT ;  /* 0x000000000000894d */ /* 0x002fea0003800000 */
[----:B------:R-:W-:Y:S01]  /*5d50*/  BAR.SYNC.DEFER_BLOCKING 0x6, 0xa0 ;  /* 0x0182800000007b1d */ /* 0x000fe20000010000 */
[C---:B------:R-:W-:Y:S01]  /*5d60*/  IMAD.SHL.U32 R5, R110.reuse, 0x20, RZ ;  /* 0x000000206e057824 */ /* 0x040fe200078e00ff */
[C---:B------:R-:W-:Y:S01]  /*5d70*/  LOP3.LUT R93, R110.reuse, 0x1, RZ, 0xc0, !PT ;  /* 0x000000016e5d7812 */ /* 0x040fe200078ec0ff */
[C---:B------:R-:W-:Y:S01]  /*5d80*/  IMAD.U32 R37, R110.reuse, 0x10000, RZ ;  /* 0x000100006e257824 */ /* 0x040fe200078e00ff */
[----:B------:R-:W-:Y:S01]  /*5d90*/  CS2R R106, SRZ ;  /* 0x00000000006a7805 */ /* 0x000fe2000001ff00 */
[C---:B------:R-:W-:Y:S01]  /*5da0*/  IMAD.SHL.U32 R92, R110.reuse, 0x4, RZ ;  /* 0x000000046e5c7824 */ /* 0x040fe200078e00ff */
[----:B------:R-:W-:Y:S02]  /*5db0*/  UMOV UR43, 0x400 ;  /* 0x00000400002b7882 */ /* 0x000fe40000000000 */
[----:B------:R-:W1:Y:S01]  /*5dc0*/  LDC.64 R88, c[0x0][0x888] ;  /* 0x00022200ff587b82 */ /* 0x000e620000000a00 */
[----:B------:R-:W-:Y:S01]  /*5dd0*/  ULEA UR43, UR52, UR43, 0x18 ;  /* 0x0000002b342b7291 */ /* 0x000fe2000f8ec0ff */
[----:B------:R-:W-:Y:S01]  /*5de0*/  ISETP.NE.U32.AND P0, PT, R93, 0x1, PT ;  /* 0x000000015d00780c */ /* 0x000fe20003f05070 */
[----:B------:R-:W-:Y:S01]  /*5df0*/  IMAD.MOV.U32 R109, RZ, RZ, 0x2 ;  /* 0x00000002ff6d7424 */ /* 0x000fe200078e00ff */
[----:B------:R-:W-:Y:S01]  /*5e00*/  LOP3.LUT R7, R5, 0xe0, RZ, 0xc0, !PT ;  /* 0x000000e005077812 */ /* 0x000fe200078ec0ff */
[----:B------:R-:W-:Y:S01]  /*5e10*/  UIADD3 UR4, UPT, UPT, UR43, 0x400, URZ ;  /* 0x000004002b047890 */ /* 0x000fe2000fffe0ff */
[----:B------:R-:W-:Y:S01]  /*5e20*/  LOP3.LUT R37, R37, 0x600000, RZ, 0xc0, !PT ;  /* 0x0060000025257812 */ /* 0x000fe200078ec0ff */
[----:B------:R-:W-:Y:S01]  /*5e30*/  IMAD.MOV.U32 R108, RZ, RZ, 0x4 ;  /* 0x00000004ff6c7424 */ /* 0x000fe200078e00ff */
[----:B------:R-:W2:Y:S01]  /*5e40*/  LDC.64 R90, c[0x0][0x890] ;  /* 0x00022400ff5a7b82 */ /* 0x000ea20000000a00 */
[C---:B------:R-:W-:Y:S01]  /*5e50*/  R2P PR, R110.reuse, 0x6 ;  /* 0x000000066e007804 */ /* 0x040fe20000000000 */
[----:B------:R-:W-:Y:S01]  /*5e60*/  IMAD.MOV.U32 R36, RZ, RZ, RZ ;  /* 0x000000ffff247224 */ /* 0x000fe200078e00ff */
[----:B------:R-:W-:Y:S01]  /*5e70*/  LOP3.LUT R92, R7, 0x1c, R92, 0xf8, !PT ;  /* 0x0000001c075c7812 */ /* 0x000fe200078ef85c */
[----:B------:R-:W-:Y:S01]  /*5e80*/  IMAD.MOV.U32 R100, RZ, RZ, RZ ;  /* 0x000000ffff647224 */ /* 0x000fe200078e00ff */
[----:B------:R-:W-:Y:S01]  /*5e90*/  LOP3.LUT R110, R110, 0x60, RZ, 0xc0, !PT ;  /* 0x000000606e6e7812 */ /* 0x000fe200078ec0ff */
[----:B------:R-:W-:Y:S01]  /*5ea0*/  IMAD.U32 R98, RZ, RZ, UR4 ;  /* 0x00000004ff627e24 */ /* 0x000fe2000f8e00ff */
[----:B------:R-:W-:Y:S01]  /*5eb0*/  LOP3.LUT R92, R92, 0xf00, R5, 0xf8, !PT ;  /* 0x00000f005c5c7812 */ /* 0x000fe200078ef805 */
[----:B------:R-:W3:Y:S01]  /*5ec0*/  LDC.64 R86, c[0x0][0x8b0] ;  /* 0x00022c00ff567b82 */ /* 0x000ee20000000a00 */
[----:B------:R-:W4:Y:S01]  /*5ed0*/  LDS R0, [UR43+0x100] ;  /* 0x0001002bff007984 */ /* 0x000f220008000800 */
[----:B------:R-:W-:Y:S01]  /*5ee0*/  SEL R109, R109, 0xfffffffe, !P1 ;  /* 0xfffffffe6d6d7807 */ /* 0x000fe20004800000 */
[----:B------:R-:W1:Y:S01]  /*5ef0*/  LDCU UR63, c[0x0][0x370] ;  /* 0x00006e00ff3f77ac */ /* 0x000e620008000800 */
[----:B------:R-:W-:Y:S01]  /*5f00*/  SEL R108, R108, 0xfffffffc, !P2 ;  /* 0xfffffffc6c6c7807 */ /* 0x000fe20005000000 */
[----:B------:R-:W1:Y:S03]  /*5f10*/  LDCU.64 UR54, c[0x0][0x348] ;  /* 0x00006900ff3677ac */ /* 0x000e660008000a00 */
[----:B------:R-:W1:Y:S01]  /*5f20*/  LDC.64 R84, c[0x0][0x8a8] ;  /* 0x00022a00ff547b82 */ /* 0x000e620000000a00 */
[----:B------:R-:W1:Y:S01]  /*5f30*/  LDCU UR42, c[0x0][0xb0c] ;  /* 0x00016180ff2a77ac */ /* 0x000e620008000800 */
[----:B------:R-:W1:Y:S01]  /*5f40*/  LDCU UR39, c[0x0][0xb30] ;  /* 0x00016600ff2777ac */ /* 0x000e620008000800 */
[----:B------:R-:W1:Y:S01]  /*5f50*/  LDCU.64 UR60, c[0x0][0x888] ;  /* 0x00011100ff3c77ac */ /* 0x000e620008000a00 */
[----:B------:R-:W1:Y:S01]  /*5f60*/  LDCU.64 UR40, c[0x0][0xb28] ;  /* 0x00016500ff2877ac */ /* 0x000e620008000a00 */
[----:B------:R-:W1:Y:S01]  /*5f70*/  LDCU.128 UR56, c[0x0][0xb10] ;  /* 0x00016200ff3877ac */ /* 0x000e620008000c00 */
[----:B------:R-:W1:Y:S01]  /*5f80*/  LDCU UR62, c[0x0][0x374] ;  /* 0x00006e80ff3e77ac */ /* 0x000e620008000800 */
[----:B------:R-:W-:Y:S01]  /*5f90*/  UMOV UR53, URZ ;  /* 0x000000ff00357c82 */ /* 0x000fe20008000000 */
[----:B------:R-:W-:Y:S01]  /*5fa0*/  UMOV UR47, URZ ;  /* 0x000000ff002f7c82 */ /* 0x000fe20008000000 */
[----:B----4-:R-:W-:Y:S01]  /*5fb0*/  IMAD.IADD R37, R0, 0x1, R37 ;  /* 0x0000000100257824 */ /* 0x010fe200078e0225 */
[----:B--2---:R-:W-:-:S07]  /*5fc0*/  P2R R0, PR, RZ, 0x1 ;  /* 0x00000001ff007803 */ /* 0x004fce0000000000 */
.L_x_180:
[----:B------:R-:W-:Y:S02]  /*5fd0*/  LEA R0, R100, UR43, 0x3 ;  /* 0x0000002b64007c11 */ /* 0x000fe4000f8e18ff */
[----:B------:R-:W-:Y:S02]  /*5fe0*/  SHF.L.U32 R3, R106, 0x1f, RZ ;  /* 0x0000001f6a037819 */ /* 0x000fe400000006ff */
[----:B-1----:R-:W-:Y:S02]  /*5ff0*/  LEA R5, R100, UR43, 0x4 ;  /* 0x0000002b64057c11 */ /* 0x002fe4000f8e20ff */
[----:B------:R-:W2:Y:S02]  /*6000*/  SYNCS.PHASECHK.TRANS64.TRYWAIT P0, [R0+URZ+0x70], R3 ;  /* 0x00007003000075a7 */ /* 0x000ea400080011ff */
[----:B--2---:R-:W-:Y:S05]  /*6010*/  @!P0 BRA `(.L_x_105) ;  /* 0x0000008c00b48947 */ /* 0x004fea0003800000 */
.L_x_231:
[----:B------:R-:W-:Y:S01]  /*6020*/  R2UR UR7, R111 ;  /* 0x000000006f0772ca */ /* 0x000fe200000e0000 */
[----:B------:R-:W4:Y:S01]  /*6030*/  LDS.128 R4, [R5+0xe0] ;  /* 0x0000e00005047984 */ /* 0x000f220000000c00 */
[----:B--2---:R-:W-:Y:S01]  /*6040*/  VIADD R0, R0, 0x80 ;  /* 0x0000008000007836 */ /* 0x004fe20000000000 */
[----:B------:R-:W-:Y:S04]  /*6050*/  UISETP.GE.AND UP0, UPT, UR45, 0x1, UPT ;  /* 0x000000012d00788c */ /* 0x000fe8000bf06270 */
[----:B------:R-:W-:Y:S01]  /*6060*/  PRMT R0, RZ, 0x654, R0 ;  /* 0x00000654ff007816 */ /* 0x000fe20000000000 */
[----:B------:R-:W-:Y:S01]  /*6070*/  @!PT LDS RZ, [RZ] ;  /* 0x00000000fffff984 */ /* 0x000fe20000000800 */
[----:B------:R-:W-:Y:S01]  /*6080*/  @!PT LDS RZ, [RZ] ;  /* 0x00000000fffff984 */ /* 0x000fe20000000800 */
[----:B------:R-:W-:Y:S01]  /*6090*/  @!PT LDS RZ, [RZ] ;  /* 0x00000000fffff984 */ /* 0x000fe20000000800 */
[----:B------:R-:W-:Y:S01]  /*60a0*/  @!PT LDS RZ, [RZ] ;  /* 0x00000000fffff984 */ /* 0x000fe20000000800 */
[----:B------:R2:W-:Y:S06]  /*60b0*/  MEMBAR.ALL.CTA ;  /* 0x0000000000007992 */ /* 0x0005ec0000008000 */
[----:B--2---:R-:W2:Y:S02]  /*60c0*/  FENCE.VIEW.ASYNC.S ;  /* 0x00000000000073c6 */ /* 0x004ea40000000000 */
[----:B--2---:R2:W-:Y:S01]  /*60d0*/  SYNCS.ARRIVE.TRANS64.RED.A1T0 RZ, [R0+URZ], RZ ;  /* 0x000000ff00ff79a7 */ /* 0x0045e200081004ff */
[----:B----4-:R-:W-:Y:S11]  /*60e0*/  LOP3.LUT P0, RZ, R6, 0x1, RZ, 0xc0, !PT ;  /* 0x0000000106ff7812 */ /* 0x010ff6000780c0ff */
[----:B------:R-:W-:Y:S02]  /*60f0*/  @!UPT UIADD3 URZ, UPT, UPT, URZ, URZ, URZ ;  /* 0x000000fffffff290 */ /* 0x000fe4000fffe0ff */
[----:B------:R-:W-:Y:S01]  /*6100*/  VOTEU.ANY UP1, P0 ;  /* 0x0000000000ff7886 */ /* 0x000fe20000020100 */
[----:B------:R-:W-:Y:S01]  /*6110*/  PLOP3.LUT P0, PT, PT, PT, UP1, 0x80, 0x8 ;  /* 0x000000000008781c */ /* 0x000fe20003f0f018 */
[----:B------:R-:W-:Y:S06]  /*6120*/  UP2UR UR4, UPR, URZ, 0x2 ;  /* 0x00000002ff047883 */ /* 0x000fec0008000000 */
[----:B------:R-:W-:Y:S06]  /*6130*/  IMAD.U32 R112, RZ, RZ, UR4 ;  /* 0x00000004ff707e24 */ /* 0x000fec000f8e00ff */
[----:B------:R-:W-:Y:S02]  /*6140*/  @P0 SHF.R.U32.HI R2, RZ, 0x10, R5 ;  /* 0x00000010ff020819 */ /* 0x000fe40000011605 */
[----:B------:R-:W-:Y:S02]  /*6150*/  @P0 MOV R3, R4 ;  /* 0x0000000400030202 */ /* 0x000fe40000000f00 */
[----:B------:R-:W-:Y:S02]  /*6160*/  @P0 R2UR UR4, R2 ;  /* 0x00000000020402ca */ /* 0x000fe400000e0000 */
[----:B------:R-:W-:Y:S02]  /*6170*/  @P0 LOP3.LUT R4, R5, 0xffff, RZ, 0xc0, !PT ;  /* 0x0000ffff05040812 */ /* 0x000fe400078ec0ff */
[----:B------:R-:W-:Y:S02]  /*6180*/  @P0 R2UR UR6, R3 ;  /* 0x00000000030602ca */ /* 0x000fe400000e0000 */
[----:B------:R-:W-:Y:S07]  /*6190*/  @P0 R2UR UR5, R4 ;  /* 0x00000000040502ca */ /* 0x000fee00000e0000 */
[----:B------:R-:W-:Y:S02]  /*61a0*/  @UP1 UMOV UR7, UR4 ;  /* 0x0000000400071c82 */ /* 0x000fe40008000000 */
[----:B------:R-:W-:Y:S02]  /*61b0*/  IMAD.U32 R111, RZ, RZ, UR7 ;  /* 0x00000007ff6f7e24 */ /* 0x000fe4000f8e00ff */
[----:B------:R-:W-:Y:S02]  /*61c0*/  @UP1 UMOV UR38, UR6 ;  /* 0x0000000600261c82 */ /* 0x000fe40008000000 */
[----:B------:R-:W-:Y:S01]  /*61d0*/  @UP1 UMOV UR37, UR5 ;  /* 0x0000000500251c82 */ /* 0x000fe20008000000 */
[----:B--2---:R-:W-:Y:S05]  /*61e0*/  BRA.U !UP0, `(.L_x_106) ;  /* 0x0000000108cc7547 */ /* 0x004fea000b800000 */
[----:B------:R-:W2:Y:S01]  /*61f0*/  LDCU UR12, c[0x0][0xb20] ;  /* 0x00016400ff0c77ac */ /* 0x000ea20008000800 */
[----:B-1----:R-:W-:Y:S02]  /*6200*/  UIMAD.WIDE.U32 UR4, UR62, UR59, URZ ;  /* 0x0000003b3e0472a5 */ /* 0x002fe4000f8e00ff */
[----:B------:R-:W-:Y:S02]  /*6210*/  UIMAD.WIDE.U32 UR6, UR63, UR56, URZ ;  /* 0x000000383f0672a5 */ /* 0x000fe4000f8e00ff */
[----:B------:R-:W-:Y:S02]  /*6220*/  UISETP.NE.AND UP0, UPT, UR58, 0x1, UPT ;  /* 0x000000013a00788c */ /* 0x000fe4000bf05270 */
[----:B------:R-:W-:Y:S02]  /*6230*/  UIMAD.WIDE.U32 UR8, UR37, UR59, URZ ;  /* 0x0000003b250872a5 */ /* 0x000fe4000f8e00ff */
[----:B------:R-:W-:Y:S02]  /*6240*/  UIMAD.WIDE.U32 UR10, UR38, UR56, URZ ;  /* 0x00000038260a72a5 */ /* 0x000fe4000f8e00ff */
[----:B------:R-:W-:Y:S02]  /*6250*/  UISETP.NE.AND UP1, UPT, UR42, 0x1, UPT ;  /* 0x000000012a00788c */ /* 0x000fe4000bf25270 */
[----:B------:R-:W-:Y:S01]  /*6260*/  UISETP.NE.AND UP2, UPT, UR45, 0x1, UPT ;  /* 0x000000012d00788c */ /* 0x000fe2000bf45270 */
[----:B------:R-:W-:Y:S02]  /*6270*/  UMOV UR4, UR5 ;  /* 0x0000000500047c82 */ /* 0x000fe40008000000 */
[----:B--2---:R-:W-:Y:S03]  /*6280*/  USHF.R.U32.HI UR5, URZ, UR12, UR4 ;  /* 0x0000000cff057299 */ /* 0x004fe60008011604 */
[----:B------:R-:W-:Y:S02]  /*6290*/  UMOV UR4, UR7 ;  /* 0x0000000700047c82 */ /* 0x000fe40008000000 */
[----:B------:R-:W-:Y:S02]  /*62a0*/  USHF.R.U32.HI UR7, URZ, UR57, UR4 ;  /* 0x00000039ff077299 */ /* 0x000fe40008011604 */
[----:B------:R-:W-:Y:S02]  /*62b0*/  USEL UR4, UR62, UR5, !UP0 ;  /* 0x000000053e047287 */ /* 0x000fe4000c000000 */
[----:B------:R-:W-:Y:S01]  /*62c0*/  USEL UR7, UR63, UR7, !UP1 ;  /* 0x000000073f077287 */ /* 0x000fe2000c800000 */
[----:B------:R-:W-:Y:S01]  /*62d0*/  UMOV UR5, UR9 ;  /* 0x0000000900057c82 */ /* 0x000fe20008000000 */
[----:B------:R-:W-:Y:S02]  /*62e0*/  UIMAD.WIDE.U32 UR8, UR4, UR40, URZ ;  /* 0x00000028040872a5 */ /* 0x000fe4000f8e00ff */
[----:B------:R-:W-:Y:S03]  /*62f0*/  USHF.R.U32.HI UR6, URZ, UR12, UR5 ;  /* 0x0000000cff067299 */ /* 0x000fe60008011605 */
[----:B------:R-:W-:Y:S01]  /*6300*/  UMOV UR5, UR11 ;  /* 0x0000000b00057c82 */ /* 0x000fe20008000000 */
[----:B------:R-:W-:Y:S02]  /*6310*/  UIMAD.WIDE.U32 UR10, UR7, UR40, URZ ;  /* 0x00000028070a72a5 */ /* 0x000fe4000f8e00ff */
[----:B------:R-:W-:Y:S02]  /*6320*/  USHF.R.U32.HI UR12, URZ, UR57, UR5 ;  /* 0x00000039ff0c7299 */ /* 0x000fe40008011605 */
[----:B------:R-:W-:Y:S01]  /*6330*/  USEL UR6, UR37, UR6, !UP0 ;  /* 0x0000000625067287 */ /* 0x000fe2000c000000 */
[----:B------:R-:W-:Y:S02]  /*6340*/  UMOV UR5, UR9 ;  /* 0x0000000900057c82 */ /* 0x000fe40008000000 */
[----:B------:R-:W-:Y:S01]  /*6350*/  UMOV UR10, UR11 ;  /* 0x0000000b000a7c82 */ /* 0x000fe20008000000 */
[----:B------:R-:W-:Y:S02]  /*6360*/  @UP2 USHF.R.U32.HI UR4, URZ, UR41, UR5 ;  /* 0x00000029ff042299 */ /* 0x000fe40008011605 */
[----:B------:R-:W-:Y:S02]  /*6370*/  @UP2 USHF.R.U32.HI UR7, URZ, UR41, UR10 ;  /* 0x00000029ff072299 */ /* 0x000fe4000801160a */
[----:B------:R-:W-:Y:S02]  /*6380*/  UIMAD UR4, UR45, UR4, URZ ;  /* 0x000000042d0472a4 */ /* 0x000fe4000f8e02ff */
        /* <DEDUP_REMOVED lines=8> */
[----:B------:R-:W-:Y:S02]  /*6410*/  USEL UR11, UR6, UR4, !UP2 ;  /* 0x00000004060b7287 */ /* 0x000fe4000d000000 */
[----:B------:R-:W-:Y:S02]  /*6420*/  UIADD3 UR8, UPT, UPT, -UR5, URZ, URZ ;  /* 0x000000ff05087290 */ /* 0x000fe4000fffe1ff */
[----:B------:R-:W-:Y:S01]  /*6430*/  UIADD3 UR10, UPT, UPT, -UR11, URZ, URZ ;  /* 0x000000ff0b0a7290 */ /* 0x000fe2000fffe1ff */
[----:B------:R-:W-:Y:S01]  /*6440*/  @!UP0 UMOV UR4, UR9 ;  /* 0x0000000900048c82 */ /* 0x000fe20008000000 */
[----:B------:R-:W-:Y:S02]  /*6450*/  UIADD3 UR9, UPT, UPT, -UR6, URZ, URZ ;  /* 0x000000ff06097290 */ /* 0x000fe4000fffe1ff */
[----:B------:R-:W-:Y:S02]  /*6460*/  @!UP0 USHF.R.U32.HI UR4, URZ, UR41, UR4 ;  /* 0x00000029ff048299 */ /* 0x000fe40008011604 */
[----:B------:R-:W-:Y:S02]  /*6470*/  UIMAD UR10, UR45, UR10, UR6 ;  /* 0x0000000a2d0a72a4 */ /* 0x000fe4000f8e0206 */
[----:B------:R-:W-:Y:S04]  /*6480*/  @!UP0 USEL UR4, UR5, UR4, !UP2 ;  /* 0x0000000405048287 */ /* 0x000fe8000d000000 */
[----:B------:R-:W-:Y:S02]  /*6490*/  @!UP0 UIMAD UR10, UR7, UR10, UR4 ;  /* 0x0000000a070a82a4 */ /* 0x000fe4000f8e0204 */
[----:B------:R-:W-:Y:S02]  /*64a0*/  @!UP0 UIADD3 UR11, UPT, UPT, UR11, -UR4, URZ ;  /* 0x800000040b0b8290 */ /* 0x000fe4000fffe0ff */
[----:B------:R-:W-:Y:S02]  /*64b0*/  UIMAD UR7, UR42, UR8, UR38 ;  /* 0x000000082a0772a4 */ /* 0x000fe4000f8e0226 */
[----:B------:R-:W-:Y:S02]  /*64c0*/  @!UP0 UIMAD UR6, UR11, UR45, UR5 ;  /* 0x0000002d0b0682a4 */ /* 0x000fe4000f8e0205 */
[----:B------:R-:W-:Y:S01]  /*64d0*/  UIMAD UR4, UR58, UR9, UR37 ;  /* 0x000000093a0472a4 */ /* 0x000fe2000f8e0225 */
[----:B------:R-:W-:Y:S02]  /*64e0*/  @!UP0 UMOV UR5, UR10 ;  /* 0x0000000a00058c82 */ /* 0x000fe40008000000 */
[----:B------:R-:W-:Y:S02]  /*64f0*/  UIMAD UR38, UR5, UR42, UR7 ;  /* 0x0000002a052672a4 */ /* 0x000fe4000f8e0207 */
[----:B------:R-:W-:Y:S11]  /*6500*/  UIMAD UR37, UR6, UR58, UR4 ;  /* 0x0000003a062572a4 */ /* 0x000ff6000f8e0204 */
[----:B------:R-:W-:Y:S01]  /*6510*/  @!UPT UIADD3 URZ, UPT, UPT, URZ, URZ, URZ ;  /* 0x000000fffffff290 */ /* 0x000fe2000fffe0ff */
.L_x_106:
[----:B-1----:R-:W-:Y:S01]  /*6520*/  UISETP.NE.AND UP0, UPT, UR39, 0x1, UPT ;  /* 0x000000012700788c */ /* 0x002fe2000bf05270 */
[----:B------:R-:W-:Y:S01]  /*6530*/  LOP3.LUT P0, RZ, R98, 0x3f0, RZ, 0xc0, !PT ;  /* 0x000003f062ff7812 */ /* 0x000fe2000780c0ff */
[----:B------:R-:W-:Y:S01]  /*6540*/  USHF.L.U32 UR50, UR20, 0x7, URZ ;  /* 0x0000000714327899 */ /* 0x000fe200080006ff */
[----:B------:R-:W-:Y:S01]  /*6550*/  BSSY.RECONVERGENT B6, `(.L_x_107) ;  /* 0x0000034000067945 */ /* 0x000fe20003800200 */
[----:B------:R-:W-:Y:S01]  /*6560*/  USHF.L.U32 UR49, UR16, 0x8, URZ ;  /* 0x0000000810317899 */ /* 0x000fe200080006ff */
[----:B------:R-:W-:Y:S06]  /*6570*/  IADD3 R100, PT, PT, R100, 0x1, RZ ;  /* 0x0000000164647810 */ /* 0x000fec0007ffe0ff */
[----:B------:R-:W1:Y:S01]  /*6580*/  @!UP0 LDCU.128 UR12, c[0x0][0xb10] ;  /* 0x00016200ff0c87ac */ /* 0x000e620008000c00 */
[----:B------:R-:W2:Y:S01]  /*6590*/  @!UP0 LDCU UR5, c[0x0][0xb0c] ;  /* 0x00016180ff0587ac */ /* 0x000ea20008000800 */
[----:B------:R-:W4:Y:S01]  /*65a0*/  @!UP0 LDCU UR10, c[0x0][0xb20] ;  /* 0x00016400ff0a87ac */ /* 0x000f220008000800 */
[----:B-1----:R-:W-:Y:S02]  /*65b0*/  UIMAD.WIDE.U32 UR8, UR38, UR12, URZ ;  /* 0x0000000c260872a5 */ /* 0x002fe4000f8e00ff */
[----:B------:R-:W-:Y:S02]  /*65c0*/  UIMAD.WIDE.U32 UR6, UR37, UR15, URZ ;  /* 0x0000000f250672a5 */ /* 0x000fe4000f8e00ff */
[----:B------:R-:W-:Y:S03]  /*65d0*/  @!UP0 UISETP.NE.AND UP1, UPT, UR14, 0x1, UPT ;  /* 0x000000010e00888c */ /* 0x000fe6000bf25270 */
[----:B------:R-:W-:Y:S01]  /*65e0*/  @!UP0 UMOV UR4, UR9 ;  /* 0x0000000900048c82 */ /* 0x000fe20008000000 */
[----:B--2---:R-:W-:Y:S02]  /*65f0*/  @!UP0 UISETP.NE.AND UP2, UPT, UR5, 0x1, UPT ;  /* 0x000000010500888c */ /* 0x004fe4000bf45270 */
[----:B------:R-:W-:Y:S01]  /*6600*/  @!UP0 USHF.R.U32.HI UR4, URZ, UR13, UR4 ;  /* 0x0000000dff048299 */ /* 0x000fe20008011604 */
[----:B------:R-:W-:Y:S02]  /*6610*/  @!UP0 UMOV UR6, UR7 ;  /* 0x0000000700068c82 */ /* 0x000fe40008000000 */
[----:B----4-:R-:W-:Y:S02]  /*6620*/  @!UP0 USHF.R.U32.HI UR6, URZ, UR10, UR6 ;  /* 0x0000000aff068299 */ /* 0x010fe40008011606 */
[----:B------:R-:W-:Y:S02]  /*6630*/  @!UP0 USEL UR7, UR38, UR4, !UP2 ;  /* 0x0000000426078287 */ /* 0x000fe4000d000000 */
[----:B------:R-:W-:Y:S04]  /*6640*/  @!UP0 USEL UR6, UR37, UR6, !UP1 ;  /* 0x0000000625068287 */ /* 0x000fe8000c800000 */
[----:B------:R-:W-:Y:S02]  /*6650*/  @!UP0 UIADD3 UR4, UPT, UPT, -UR7, UR6, URZ ;  /* 0x0000000607048290 */ /* 0x000fe4000fffe1ff */
[----:B------:R-:W-:Y:S02]  /*6660*/  @!UP0 UIADD3 UR6, UPT, UPT, UR7, -UR6, URZ ;  /* 0x8000000607068290 */ /* 0x000fe4000fffe0ff */
[----:B------:R-:W-:Y:S02]  /*6670*/  @!UP0 UIMAD UR38, UR4, UR5, UR38 ;  /* 0x00000005042682a4 */ /* 0x000fe4000f8e0226 */
[----:B------:R-:W-:Y:S01]  /*6680*/  @!UP0 UIMAD UR37, UR6, UR14, UR37 ;  /* 0x0000000e062582a4 */ /* 0x000fe2000f8e0225 */
[----:B------:R-:W-:Y:S11]  /*6690*/  @!P0 BRA `(.L_x_108) ;  /* 0x00000000007c8947 */ /* 0x000ff60003800000 */
[----:B------:R-:W1:Y:S01]  /*66a0*/  LDCU.64 UR8, c[0x4][0x80] ;  /* 0x01001000ff0877ac */ /* 0x000e620008000a00 */
[----:B------:R-:W-:Y:S01]  /*66b0*/  MOV R2, 0x0 ;  /* 0x0000000000027802 */ /* 0x000fe20000000f00 */
[----:B------:R-:W-:Y:S02]  /*66c0*/  HFMA2 R12, -RZ, RZ, 0, 5.9604644775390625e-08 ;  /* 0x00000001ff0c7431 */ /* 0x000fe400000001ff */
[----:B------:R-:W-:Y:S01]  /*66d0*/  IMAD.MOV.U32 R8, RZ, RZ, 0x70 ;  /* 0x00000070ff087424 */ /* 0x000fe200078e00ff */
[----:B------:R2:W4:Y:S01]  /*66e0*/  LDC.64 R14, c[0x4][R2] ;  /* 0x01000000020e7b82 */ /* 0x0005220000000a00 */
[----:B------:R-:W3:Y:S01]  /*66f0*/  LDCU.64 UR6, c[0x4][0x88] ;  /* 0x01001100ff0677ac */ /* 0x000ee20008000a00 */
[----:B------:R-:W-:Y:S01]  /*6700*/  IMAD.MOV.U32 R13, RZ, RZ, RZ ;  /* 0x000000ffff0d7224 */ /* 0x000fe200078e00ff */
[----:B------:R-:W2:Y:S01]  /*6710*/  LDCU.64 UR4, c[0x4][0x8] ;  /* 0x01000100ff0477ac */ /* 0x000ea20008000a00 */
[----:B-1----:R-:W-:Y:S01]  /*6720*/  MOV R5, UR9 ;  /* 0x0000000900057c02 */ /* 0x002fe20008000f00 */
[----:B------:R-:W-:Y:S01]  /*6730*/  IMAD.U32 R4, RZ, RZ, UR8 ;  /* 0x00000008ff047e24 */ /* 0x000fe2000f8e00ff */
[----:B---3--:R-:W-:Y:S01]  /*6740*/  MOV R7, UR7 ;  /* 0x0000000700077c02 */ /* 0x008fe20008000f00 */
[----:B------:R-:W-:Y:S01]  /*6750*/  IMAD.U32 R6, RZ, RZ, UR6 ;  /* 0x00000006ff067e24 */ /* 0x000fe2000f8e00ff */
[----:B--2---:R-:W-:Y:S01]  /*6760*/  MOV R11, UR5 ;  /* 0x00000005000b7c02 */ /* 0x004fe20008000f00 */
[----:B------:R-:W-:Y:S02]  /*6770*/  IMAD.U32 R10, RZ, RZ, UR4 ;  /* 0x00000004ff0a7e24 */ /* 0x000fe4000f8e00ff */
[----:B------:R-:W-:Y:S07]  /*6780*/  LEPC R20, `(.L_x_109) ;  /* 0x000000001014794e */ /* 0x000fee0000000000 */
[----:B----45:R-:W-:Y:S05]  /*6790*/  CALL.ABS.NOINC R14 ;  /* 0x000000000e007343 */ /* 0x030fea0003c00000 */
.L_x_109:
[----:B------:R-:W1:Y:S01]  /*67a0*/  LDCU.64 UR8, c[0x4][0x80] ;  /* 0x01001000ff0877ac */ /* 0x000e620008000a00 */
[----:B------:R-:W2:Y:S01]  /*67b0*/  LDC.64 R2, c[0x4][R2] ;  /* 0x0100000002027b82 */ /* 0x000ea20000000a00 */
[----:B------:R-:W-:Y:S02]  /*67c0*/  HFMA2 R12, -RZ, RZ, 0, 5.9604644775390625e-08 ;  /* 0x00000001ff0c7431 */ /* 0x000fe400000001ff */
[----:B------:R-:W-:Y:S02]  /*67d0*/  IMAD.MOV.U32 R8, RZ, RZ, 0x70 ;  /* 0x00000070ff087424 */ /* 0x000fe400078e00ff */
[----:B------:R-:W-:Y:S01]  /*67e0*/  IMAD.MOV.U32 R13, RZ, RZ, RZ ;  /* 0x000000ffff0d7224 */ /* 0x000fe200078e00ff */
[----:B------:R-:W3:Y:S01]  /*67f0*/  LDCU.64 UR6, c[0x4][0x88] ;  /* 0x01001100ff0677ac */ /* 0x000ee20008000a00 */
[----:B------:R-:W4:Y:S01]  /*6800*/  LDCU.64 UR4, c[0x4][0x8] ;  /* 0x01000100ff0477ac */ /* 0x000f220008000a00 */
[----:B-1----:R-:W-:Y:S02]  /*6810*/  MOV R4, UR8 ;  /* 0x0000000800047c02 */ /* 0x002fe40008000f00 */
[----:B------:R-:W-:Y:S02]  /*6820*/  MOV R5, UR9 ;  /* 0x0000000900057c02 */ /* 0x000fe40008000f00 */
[----:B---3--:R-:W-:Y:S01]  /*6830*/  MOV R7, UR7 ;  /* 0x0000000700077c02 */ /* 0x008fe20008000f00 */
[----:B------:R-:W-:Y:S01]  /*6840*/  IMAD.U32 R6, RZ, RZ, UR6 ;  /* 0x00000006ff067e24 */ /* 0x000fe2000f8e00ff */
[----:B----4-:R-:W-:Y:S01]  /*6850*/  MOV R11, UR5 ;  /* 0x00000005000b7c02 */ /* 0x010fe20008000f00 */
[----:B------:R-:W-:Y:S02]  /*6860*/  IMAD.U32 R10, RZ, RZ, UR4 ;  /* 0x00000004ff0a7e24 */ /* 0x000fe4000f8e00ff */
[----:B------:R-:W-:Y:S07]  /*6870*/  LEPC R20, `(.L_x_108) ;  /* 0x000000001014794e */ /* 0x000fee0000000000 */
[----:B--2---:R-:W-:Y:S05]  /*6880*/  CALL.ABS.NOINC R2 ;  /* 0x0000000002007343 */ /* 0x004fea0003c00000 */
.L_x_108:
[----:B------:R-:W-:Y:S05]  /*6890*/  BSYNC.RECONVERGENT B6 ;  /* 0x0000000000067941 */ /* 0x000fea0003800200 */
.L_x_107:
[----:B------:R-:W-:Y:S02]  /*68a0*/  ISETP.NE.U32.AND P0, PT, RZ, UR60, PT ;  /* 0x0000003cff007c0c */ /* 0x000fe4000bf05070 */
[C---:B------:R-:W-:Y:S02]  /*68b0*/  ISETP.NE.U32.AND P1, PT, R90.reuse, RZ, PT ;  /* 0x000000ff5a00720c */ /* 0x040fe40003f25070 */
[----:B------:R-:W-:Y:S02]  /*68c0*/  ISETP.NE.U32.AND P4, PT, R90, RZ, PT ;  /* 0x000000ff5a00720c */ /* 0x000fe40003f85070 */
[----:B------:R-:W-:Y:S02]  /*68d0*/  ISETP.NE.AND.EX P0, PT, RZ, UR61, PT, P0 ;  /* 0x0000003dff007c0c */ /* 0x000fe4000bf05300 */
[C---:B------:R-:W-:Y:S02]  /*68e0*/  ISETP.NE.AND.EX P1, PT, R91.reuse, RZ, PT, P1 ;  /* 0x000000ff5b00720c */ /* 0x040fe40003f25310 */
[----:B------:R-:W-:Y:S02]  /*68f0*/  ISETP.NE.AND.EX P4, PT, R91, RZ, P0, P4 ;  /* 0x000000ff5b00720c */ /* 0x000fe40000785340 */
[----:B---3--:R-:W-:Y:S02]  /*6900*/  ISETP.NE.U32.AND P5, PT, R86, RZ, PT ;  /* 0x000000ff5600720c */ /* 0x008fe40003fa5070 */
[----:B------:R-:W-:Y:S02]  /*6910*/  ISETP.NE.U32.AND P3, PT, RZ, UR60, PT ;  /* 0x0000003cff007c0c */ /* 0x000fe4000bf65070 */
[----:B------:R-:W-:Y:S02]  /*6920*/  PLOP3.LUT P2, PT, PT, PT, PT, 0x8, 0x80 ;  /* 0x000000000080781c */ /* 0x000fe40003f4e170 */
[----:B------:R-:W-:Y:S02]  /*6930*/  ISETP.NE.AND.EX P5, PT, R87, RZ, PT, P5 ;  /* 0x000000ff5700720c */ /* 0x000fe40003fa5350 */
[----:B------:R-:W-:Y:S03]  /*6940*/  ISETP.NE.AND.EX P3, PT, RZ, UR61, PT, P3 ;  /* 0x0000003dff007c0c */ /* 0x000fe6000bf65330 */
[----:B------:R-:W-:Y:S01]  /*6950*/  @!P4 PLOP3.LUT P2, PT, P1, PT, PT, 0x80, 0x8 ;  /* 0x000000000008c81c */ /* 0x000fe20000f4f070 */
[----:B------:R-:W-:Y:S01]  /*6960*/  @!UPT UIADD3 URZ, UPT, UPT, URZ, URZ, URZ ;  /* 0x000000fffffff290 */ /* 0x000fe2000fffe0ff */
[----:B------:R-:W-:Y:S11]  /*6970*/  @!P1 BRA `(.L_x_110) ;  /* 0x0000000000309947 */ /* 0x000ff60003800000 */
[----:B------:R-:W-:Y:S01]  /*6980*/  ISETP.NE.U32.AND P0, PT, R88, RZ, PT ;  /* 0x000000ff5800720c */ /* 0x000fe20003f05070 */
[----:B------:R-:W1:Y:S01]  /*6990*/  LDCU.64 UR4, c[0x0][0x358] ;  /* 0x00006b00ff0477ac */ /* 0x000e620008000a00 */
[----:B------:R-:W-:Y:S02]  /*69a0*/  IMAD.MOV.U32 R94, RZ, RZ, 0x1 ;  /* 0x00000001ff5e7424 */ /* 0x000fe400078e00ff */
[----:B------:R-:W-:Y:S11]  /*69b0*/  ISETP.NE.AND.EX P0, PT, R89, RZ, PT, P0 ;  /* 0x000000ff5900720c */ /* 0x000ff60003f05300 */
[----:B------:R-:W-:Y:S02]  /*69c0*/  @!UPT UIADD3 URZ, UPT, UPT, URZ, URZ, URZ ;  /* 0x000000fffffff290 */ /* 0x000fe4000fffe0ff */
[----:B------:R-:W2:Y:S01]  /*69d0*/  @P0 LDC.64 R2, c[0x0][0x888] ;  /* 0x00022200ff020b82 */ /* 0x000ea20000000a00 */
[----:B------:R-:W-:Y:S04]  /*69e0*/  @P0 IMAD R0, R90, UR36, RZ ;  /* 0x000000245a000c24 */ /* 0x000fe8000f8e02ff */
[----:B--2---:R-:W-:Y:S04]  /*69f0*/  @P0 IMAD.WIDE R2, R0, 0x4, R2 ;  /* 0x0000000400020825 */ /* 0x004fe800078e0202 */
[----:B------:R-:W-:Y:S01]  /*6a00*/  HFMA2 R0, -RZ, RZ, 0, 5.9604644775390625e-08 ;  /* 0x00000001ff007431 */ /* 0x000fe200000001ff */
[----:B-1---5:R1:W5:Y:S04]  /*6a10*/  @P0 LDG.E R45, desc[UR4][R2.64] ;  /* 0x00000004022d0981 */ /* 0x022368000c1e1900 */
[----:B------:R-:W-:Y:S01]  /*6a20*/  @!P0 PRMT R94, R0, 0x7610, R94 ;  /* 0x00007610005e8816 */ /* 0x000fe2000000005e */
[----:B-1----:R-:W2:Y:S06]  /*6a30*/  @!P0 LDC R45, c[0x0][0x880] ;  /* 0x00022000ff2d8b82 */ /* 0x002eac0000000800 */
.L_x_110:
[----:B------:R-:W-:Y:S05]  /*6a40*/  @!P5 BRA `(.L_x_111) ;  /* 0x000000000024d947 */ /* 0x000fea0003800000 */
[----:B------:R-:W-:Y:S01]  /*6a50*/  ISETP.NE.U32.AND P0, PT, R84, RZ, PT ;  /* 0x000000ff5400720c */ /* 0x000fe20003f05070 */
[----:B------:R-:W1:Y:S03]  /*6a60*/  LDCU.64 UR4, c[0x0][0x358] ;  /* 0x00006b00ff0477ac */ /* 0x000e660008000a00 */
[----:B------:R-:W-:Y:S11]  /*6a70*/  ISETP.NE.AND.EX P0, PT, R85, RZ, PT, P0 ;  /* 0x000000ff5500720c */ /* 0x000ff60003f05300 */
[----:B------:R-:W-:Y:S02]  /*6a80*/  @!UPT UIADD3 URZ, UPT, UPT, URZ, URZ, URZ ;  /* 0x000000fffffff290 */ /* 0x000fe4000fffe0ff */
[----:B------:R-:W3:Y:S01]  /*6a90*/  @P0 LDC.64 R2, c[0x0][0x8a8] ;  /* 0x00022a00ff020b82 */ /* 0x000ee20000000a00 */
[----:B------:R-:W-:Y:S04]  /*6aa0*/  @P0 IMAD R0, R86, UR36, RZ ;  /* 0x0000002456000c24 */ /* 0x000fe8000f8e02ff */
[----:B---3--:R-:W-:Y:S05]  /*6ab0*/  @P0 IMAD.WIDE R2, R0, 0x4, R2 ;  /* 0x0000000400020825 */ /* 0x008fea00078e0202 */
[----:B-1---5:R1:W5:Y:S02]  /*6ac0*/  @P0 LDG.E R38, desc[UR4][R2.64] ;  /* 0x0000000402260981 */ /* 0x022364000c1e1900 */
[----:B-1----:R-:W3:Y:S02]  /*6ad0*/  @!P0 LDC R38, c[0x0][0x8a0] ;  /* 0x00022800ff268b82 */ /* 0x002ee40000000800 */
.L_x_111:
[----:B--2--5:R-:W-:Y:S01]  /*6ae0*/  FSETP.NEU.AND P0, PT, R45, RZ, PT ;  /* 0x000000ff2d00720b */ /* 0x024fe20003f0d000 */
[----:B------:R-:W-:Y:S01]  /*6af0*/  IMAD.SHL.U32 R116, R92, 0x4, RZ ;  /* 0x000000045c747824 */ /* 0x000fe200078e00ff */
[----:B------:R-:W-:Y:S01]  /*6b00*/  SEL R3, RZ, 0xffffffff, P3 ;  /* 0xffffffffff037807 */ /* 0x000fe20001800000 */
[----:B------:R-:W-:Y:S01]  /*6b10*/  IMAD.SHL.U32 R118, R108, 0x10, RZ ;  /* 0x000000106c767824 */ /* 0x000fe200078e00ff */
[----:B------:R-:W-:Y:S01]  /*6b20*/  @!P4 LOP3.LUT P3, RZ, R94, 0xff, RZ, 0xc0, !PT ;  /* 0x000000ff5effc812 */ /* 0x000fe2000786c0ff */
[----:B------:R-:W-:Y:S01]  /*6b30*/  IMAD.MOV.U32 R121, RZ, RZ, -0x10 ;  /* 0xfffffff0ff797424 */ /* 0x000fe200078e00ff */
[----:B------:R-:W-:Y:S01]  /*6b40*/  @!P4 SEL R2, RZ, 0xffffffff, P0 ;  /* 0xffffffffff02c807 */ /* 0x000fe20000000000 */
[----:B------:R-:W-:Y:S01]  /*6b50*/  IMAD.SHL.U32 R119, R109, 0x10, RZ ;  /* 0x000000106d777824 */ /* 0x000fe200078e00ff */
[C---:B------:R-:W-:Y:S01]  /*6b60*/  LEA R117, R36.reuse, UR43, 0x3 ;  /* 0x0000002b24757c11 */ /* 0x040fe2000f8e18ff */
[----:B------:R-:W-:Y:S01]  /*6b70*/  BSSY B1, `(.L_x_112) ;  /* 0x0000050000017945 */ /* 0x000fe20003800000 */
[----:B------:R-:W-:Y:S01]  /*6b80*/  @P2 SEL R2, R3, R2, !P3 ;  /* 0x0000000203022207 */ /* 0x000fe20005800000 */
[----:B------:R-:W-:Y:S01]  /*6b90*/  IMAD.MOV.U32 R120, RZ, RZ, 0x1 ;  /* 0x00000001ff787424 */ /* 0x000fe200078e00ff */
[----:B------:R-:W-:Y:S01]  /*6ba0*/  SHF.L.U32 R0, R107, 0x1f, RZ ;  /* 0x0000001f6b007819 */ /* 0x000fe200000006ff */
[----:B------:R-:W-:Y:S01]  /*6bb0*/  IMAD R39, R36, 0x100, R37 ;  /* 0x0000010024277824 */ /* 0x000fe200078e0225 */
[----:B------:R-:W-:Y:S01]  /*6bc0*/  @!P4 LOP3.LUT R2, R2, 0x1, RZ, 0xc0, !PT ;  /* 0x000000010202c812 */ /* 0x000fe200078ec0ff */
[----:B------:R-:W-:Y:S01]  /*6bd0*/  IMAD.MOV.U32 R51, RZ, RZ, RZ ;  /* 0x000000ffff337224 */ /* 0x000fe200078e00ff */
[----:B------:R-:W-:Y:S02]  /*6be0*/  CS2R R70, SRZ ;  /* 0x0000000000467805 */ /* 0x000fe4000001ff00 */
[----:B------:R-:W-:Y:S02]  /*6bf0*/  CS2R R68, SRZ ;  /* 0x0000000000447805 */ /* 0x000fe4000001ff00 */
[----:B------:R-:W-:Y:S02]  /*6c00*/  ISETP.NE.U32.OR P5, PT, R2, 0x1, P4 ;  /* 0x000000010200780c */ /* 0x000fe400027a5470 */
[----:B------:R-:W-:Y:S02]  /*6c10*/  CS2R R66, SRZ ;  /* 0x0000000000427805 */ /* 0x000fe4000001ff00 */
[----:B------:R-:W-:Y:S02]  /*6c20*/  LOP3.LUT P4, R99, R94, 0xff, RZ, 0xc0, !PT ;  /* 0x000000ff5e637812 */ /* 0x000fe4000788c0ff */
[----:B------:R-:W-:Y:S02]  /*6c30*/  CS2R R64, SRZ ;  /* 0x0000000000407805 */ /* 0x000fe4000001ff00 */
[----:B------:R-:W-:Y:S02]  /*6c40*/  SEL R2, RZ, 0xffffffff, P0 ;  /* 0xffffffffff027807 */ /* 0x000fe40000000000 */
[----:B------:R-:W-:Y:S02]  /*6c50*/  CS2R R62, SRZ ;  /* 0x00000000003e7805 */ /* 0x000fe4000001ff00 */
[----:B------:R-:W-:Y:S02]  /*6c60*/  P2R R113, PR, RZ, 0x20 ;  /* 0x00000020ff717803 */ /* 0x000fe40000000000 */
[----:B------:R-:W-:Y:S02]  /*6c70*/  CS2R R60, SRZ ;  /* 0x00000000003c7805 */ /* 0x000fe4000001ff00 */
[----:B------:R-:W-:Y:S02]  /*6c80*/  @P1 SEL R2, R3, R2, !P4 ;  /* 0x0000000203021207 */ /* 0x000fe40006000000 */
[----:B------:R-:W-:Y:S02]  /*6c90*/  CS2R R58, SRZ ;  /* 0x00000000003a7805 */ /* 0x000fe4000001ff00 */
[----:B------:R-:W-:Y:S02]  /*6ca0*/  CS2R R56, SRZ ;  /* 0x0000000000387805 */ /* 0x000fe4000001ff00 */
[----:B------:R-:W-:Y:S02]  /*6cb0*/  CS2R R54, SRZ ;  /* 0x0000000000367805 */ /* 0x000fe4000001ff00 */
[----:B------:R-:W-:Y:S02]  /*6cc0*/  LOP3.LUT R2, R2, 0x1, RZ, 0xc0, !PT ;  /* 0x0000000102027812 */ /* 0x000fe400078ec0ff */
[----:B------:R-:W-:Y:S02]  /*6cd0*/  CS2R R52, SRZ ;  /* 0x0000000000347805 */ /* 0x000fe4000001ff00 */
[----:B------:R-:W-:Y:S02]  /*6ce0*/  @P5 SHF.L.U32 R4, RZ, 0x1f, RZ ;  /* 0x0000001fff045819 */ /* 0x000fe400000006ff */
[----:B------:R-:W-:Y:S02]  /*6cf0*/  CS2R R74, SRZ ;  /* 0x00000000004a7805 */ /* 0x000fe4000001ff00 */
[----:B------:R-:W-:Y:S01]  /*6d00*/  ISETP.NE.U32.AND P0, PT, R2, 0x1, PT ;  /* 0x000000010200780c */ /* 0x000fe20003f05070 */
[----:B------:R-:W-:Y:S01]  /*6d10*/  VIADD R2, R116, UR43 ;  /* 0x0000002b74027c36 */ /* 0x000fe20008000000 */
[----:B------:R-:W1:Y:S01]  /*6d20*/  @P5 SYNCS.PHASECHK.TRANS64.TRYWAIT P3, [UR43+0x20], R4 ;  /* 0x00002004ff0055a7 */ /* 0x000e62000806112b */
[----:B------:R-:W-:Y:S02]  /*6d30*/  CS2R R72, SRZ ;  /* 0x0000000000487805 */ /* 0x000fe4000001ff00 */
[----:B------:R-:W-:Y:S01]  /*6d40*/  P2R R122, PR, RZ, 0x1 ;  /* 0x00000001ff7a7803 */ /* 0x000fe20000000000 */
[C---:B------:R-:W-:Y:S01]  /*6d50*/  IMAD.IADD R104, R2.reuse, 0x1, R118 ;  /* 0x0000000102687824 */ /* 0x040fe200078e0276 */
[----:B------:R-:W-:Y:S01]  /*6d60*/  ISETP.NE.U32.AND P0, PT, R93, 0x1, PT ;  /* 0x000000015d00780c */ /* 0x000fe20003f05070 */
[C---:B------:R-:W-:Y:S01]  /*6d70*/  IMAD.IADD R114, R2.reuse, 0x1, R119 ;  /* 0x0000000102727824 */ /* 0x040fe200078e0277 */
[----:B------:R-:W-:Y:S01]  /*6d80*/  CS2R R78, SRZ ;  /* 0x00000000004e7805 */ /* 0x000fe2000001ff00 */
[----:B------:R-:W-:Y:S01]  /*6d90*/  IMAD.IADD R102, R119, 0x1, R104 ;  /* 0x0000000177667824 */ /* 0x000fe200078e0268 */
[----:B------:R-:W-:Y:S02]  /*6da0*/  SEL R121, R121, 0x10, !P0 ;  /* 0x0000001079797807 */ /* 0x000fe40004000000 */
[----:B------:R-:W-:Y:S02]  /*6db0*/  CS2R R76, SRZ ;  /* 0x00000000004c7805 */ /* 0x000fe4000001ff00 */
[----:B------:R-:W-:Y:S02]  /*6dc0*/  CS2R R82, SRZ ;  /* 0x0000000000527805 */ /* 0x000fe4000001ff00 */
[----:B------:R-:W-:Y:S01]  /*6dd0*/  CS2R R80, SRZ ;  /* 0x0000000000507805 */ /* 0x000fe2000001ff00 */
[----:B------:R-:W-:Y:S02]  /*6de0*/  IMAD.IADD R115, R2, 0x1, R121 ;  /* 0x0000000102737824 */ /* 0x000fe400078e0279 */
[C---:B------:R-:W-:Y:S01]  /*6df0*/  IMAD.IADD R105, R121.reuse, 0x1, R114 ;  /* 0x0000000179697824 */ /* 0x040fe200078e0272 */
[----:B------:R2:W4:Y:S01]  /*6e00*/  SYNCS.PHASECHK.TRANS64.TRYWAIT P2, [R117+URZ+0x90], R0 ;  /* 0x00009000750075a7 */ /* 0x00052200080411ff */
[C---:B------:R-:W-:Y:S02]  /*6e10*/  IMAD.IADD R103, R121.reuse, 0x1, R104 ;  /* 0x0000000179677824 */ /* 0x040fe400078e0268 */
[----:B------:R-:W-:Y:S01]  /*6e20*/  IMAD.IADD R101, R121, 0x1, R102 ;  /* 0x0000000179657824 */ /* 0x000fe200078e0266 */
[----:B-1----:R-:W-:Y:S01]  /*6e30*/  @P5 SEL R120, RZ, 0x1, !P3 ;  /* 0x00000001ff785807 */ /* 0x002fe20005800000 */
[----:B--2---:R-:W-:Y:S06]  /*6e40*/  @!P5 BRA `(.L_x_113) ;  /* 0x000000000088d947 */ /* 0x004fec0003800000 */
[----:B------:R-:W-:Y:S01]  /*6e50*/  IMAD.MOV.U32 R71, RZ, RZ, RZ ;  /* 0x000000ffff477224 */ /* 0x000fe200078e00ff */
[----:B------:R-:W-:Y:S01]  /*6e60*/  ISETP.NE.AND P0, PT, R120, RZ, PT ;  /* 0x000000ff7800720c */ /* 0x000fe20003f05270 */
[----:B------:R-:W-:Y:S01]  /*6e70*/  BSSY B0, `(.L_x_114) ;  /* 0x0000014000007945 */ /* 0x000fe20003800000 */
[----:B------:R-:W-:Y:S02]  /*6e80*/  CS2R R82, SRZ ;  /* 0x0000000000527805 */ /* 0x000fe4000001ff00 */
        /* <DEDUP_REMOVED lines=13> */
[----:B------:R-:W-:Y:S01]  /*6f60*/  CS2R R68, SRZ ;  /* 0x0000000000447805 */ /* 0x000fe2000001ff00 */
[----:B------:R-:W-:Y:S06]  /*6f70*/  @P0 BRA `(.L_x_115) ;  /* 0x00000000000c0947 */ /* 0x000fec0003800000 */
[----:B------:R-:W-:Y:S04]  /*6f80*/  SHF.L.U32 R3, RZ, 0x1f, RZ ;  /* 0x0000001fff037819 */ /* 0x000fe800000006ff */
[----:B------:R-:W1:Y:S02]  /*6f90*/  SYNCS.PHASECHK.TRANS64.TRYWAIT P0, [UR43+0x20], R3 ;  /* 0x00002003ff0075a7 */ /* 0x000e64000800112b */
[----:B-1----:R-:W-:Y:S05]  /*6fa0*/  @!P0 BRA `(.L_x_116) ;  /* 0x0000007c00e48947 */ /* 0x002fea0003800000 */
.L_x_115:
[----:B------:R-:W-:Y:S05]  /*6fb0*/  BSYNC B0 ;  /* 0x0000000000007941 */ /* 0x000fea0003800000 */
.L_x_114:
[----:B------:R-:W-:Y:S01]  /*6fc0*/  ISETP.NE.AND P0, PT, R122, RZ, PT ;  /* 0x000000ff7a00720c */ /* 0x000fe20003f05270 */
[----:B------:R-:W-:Y:S11]  /*6fd0*/  HFMA2 R51, -RZ, RZ, 0, 5.9604644775390625e-08 ;  /* 0x00000001ff337431 */ /* 0x000ff600000001ff */
[----:B------:R-:W-:Y:S01]  /*6fe0*/  @!UPT UIADD3 URZ, UPT, UPT, URZ, URZ, URZ ;  /* 0x000000fffffff290 */ /* 0x000fe2000fffe0ff */
[----:B------:R2:W1:Y:S04]  /*6ff0*/  @P0 LDS.128 R80, [R116+UR43+0x400] ;  /* 0x0004002b74500984 */ /* 0x0004680008000c00 */
[----:B------:R2:W1:Y:S04]  /*7000*/  @P0 LDS.128 R76, [R115+0x400] ;  /* 0x00040000734c0984 */ /* 0x0004680000000c00 */
[----:B------:R2:W1:Y:S04]  /*7010*/  @P0 LDS.128 R72, [R114+0x400] ;  /* 0x0004000072480984 */ /* 0x0004680000000c00 */
[----:B------:R2:W1:Y:S04]  /*7020*/  @P0 LDS.128 R52, [R105+0x400] ;  /* 0x0004000069340984 */ /* 0x0004680000000c00 */
[----:B------:R2:W1:Y:S04]  /*7030*/  @P0 LDS.128 R56, [R104+0x400] ;  /* 0x0004000068380984 */ /* 0x0004680000000c00 */
[----:B------:R2:W1:Y:S04]  /*7040*/  @P0 LDS.128 R60, [R103+0x400] ;  /* 0x00040000673c0984 */ /* 0x0004680000000c00 */
[----:B------:R2:W1:Y:S04]  /*7050*/  @P0 LDS.128 R64, [R102+0x400] ;  /* 0x0004000066400984 */ /* 0x0004680000000c00 */
[----:B------:R2:W1:Y:S02]  /*7060*/  @P0 LDS.128 R68, [R101+0x400] ;  /* 0x0004000065440984 */ /* 0x0004640000000c00 */
.L_x_113:
[----:B------:R-:W-:Y:S05]  /*7070*/  BSYNC B1 ;  /* 0x0000000000017941 */ /* 0x000fea0003800000 */
.L_x_112:
[----:B-1----:R-:W-:Y:S04]  /*7080*/  SHF.R.U32.HI R2, RZ, 0x15, R39 ;  /* 0x00000015ff027819 */ /* 0x002fe80000011627 */
[----:B------:R-:W-:Y:S01]  /*7090*/  LOP3.LUT P0, RZ, R2, 0x3, R95, 0x48, !PT ;  /* 0x0000000302ff7812 */ /* 0x000fe2000780485f */
[----:B------:R-:W-:Y:S01]  /*70a0*/  @!UPT UIADD3 URZ, UPT, UPT, URZ, URZ, URZ ;  /* 0x000000fffffff290 */ /* 0x000fe2000fffe0ff */
[----:B----4-:R-:W-:Y:S11]  /*70b0*/  @P2 BRA `(.L_x_117) ;  /* 0x0000000000082947 */ /* 0x010ff60003800000 */
[----:B------:R-:W1:Y:S02]  /*70c0*/  SYNCS.PHASECHK.TRANS64.TRYWAIT P1, [R117+URZ+0x90], R0 ;  /* 0x00009000750075a7 */ /* 0x000e6400080211ff */
[----:B-1----:R-:W-:Y:S05]  /*70d0*/  @!P1 BRA `(.L_x_118) ;  /* 0x0000007c00b09947 */ /* 0x002fea0003800000 */
.L_x_117:
[----:B------:R-:W-:Y:S05]  /*70e0*/  @!P0 BRA `(.L_x_119) ;  /* 0x0000000000408947 */ /* 0x000fea0003800000 */
[----:B------:R-:W4:Y:S01]  /*70f0*/  LDCU.64 UR8, c[0x4][0x70] ;  /* 0x01000e00ff0877ac */ /* 0x000f220008000a00 */
[----:B------:R-:W-:Y:S01]  /*7100*/  MOV R3, 0x0 ;  /* 0x0000000000037802 */ /* 0x000fe20000000f00 */
[----:B------:R-:W-:Y:S02]  /*7110*/  HFMA2 R12, -RZ, RZ, 0, 5.9604644775390625e-08 ;  /* 0x00000001ff0c7431 */ /* 0x000fe400000001ff */
[----:B------:R-:W-:Y:S02]  /*7120*/  IMAD.MOV.U32 R8, RZ, RZ, 0x192 ;  /* 0x00000192ff087424 */ /* 0x000fe400078e00ff */
[----:B------:R-:W-:Y:S01]  /*7130*/  IMAD.MOV.U32 R13, RZ, RZ, RZ ;  /* 0x000000ffff0d7224 */ /* 0x000fe200078e00ff */
[----:B------:R-:W5:Y:S01]  /*7140*/  LDCU.64 UR6, c[0x4][0x78] ;  /* 0x01000f00ff0677ac */ /* 0x000f620008000a00 */
[----:B------:R-:W1:Y:S01]  /*7150*/  LDC.64 R2, c[0x4][R3] ;  /* 0x0100000003027b82 */ /* 0x000e620000000a00 */
[----:B------:R-:W2:Y:S01]  /*7160*/  LDCU.64 UR4, c[0x4][0x10] ;  /* 0x01000200ff0477ac */ /* 0x000ea20008000a00 */
[----:B----4-:R-:W-:Y:S01]  /*7170*/  MOV R5, UR9 ;  /* 0x0000000900057c02 */ /* 0x010fe20008000f00 */
[----:B------:R-:W-:Y:S01]  /*7180*/  IMAD.U32 R4, RZ, RZ, UR8 ;  /* 0x00000008ff047e24 */ /* 0x000fe2000f8e00ff */
[----:B-----5:R-:W-:Y:S01]  /*7190*/  MOV R7, UR7 ;  /* 0x0000000700077c02 */ /* 0x020fe20008000f00 */
[----:B------:R-:W-:Y:S01]  /*71a0*/  IMAD.U32 R6, RZ, RZ, UR6 ;  /* 0x00000006ff067e24 */ /* 0x000fe2000f8e00ff */
[----:B--2---:R-:W-:Y:S01]  /*71b0*/  MOV R11, UR5 ;  /* 0x00000005000b7c02 */ /* 0x004fe20008000f00 */
[----:B------:R-:W-:Y:S02]  /*71c0*/  IMAD.U32 R10, RZ, RZ, UR4 ;  /* 0x00000004ff0a7e24 */ /* 0x000fe4000f8e00ff */
[----:B------:R-:W-:Y:S07]  /*71d0*/  LEPC R20, `(.L_x_119) ;  /* 0x000000001014794e */ /* 0x000fee0000000000 */
[----:B-1-3--:R-:W-:Y:S05]  /*71e0*/  CALL.ABS.NOINC R2 ;  /* 0x0000000002007343 */ /* 0x00afea0003c00000 */
.L_x_119:
[----:B------:R-:W-:Y:S01]  /*71f0*/  LOP3.LUT R44, R80, 0xffffe000, RZ, 0xc0, !PT ;  /* 0xffffe000502c7812 */ /* 0x000fe200078ec0ff */
[----:B------:R-:W-:Y:S05]  /*7200*/  WARPSYNC.ALL ;  /* 0x0000000000007948 */ /* 0x000fea0003800000 */
[----:B------:R-:W-:Y:S01]  /*7210*/  R2UR UR4, R39 ;  /* 0x00000000270472ca */ /* 0x000fe200000e0000 */
[----:B------:R-:W-:Y:S01]  /*7220*/  BSSY.RECONVERGENT B0, `(.L_x_120) ;  /* 0x000009c000007945 */ /* 0x000fe20003800200 */
[----:B------:R-:W-:Y:S02]  /*7230*/  LOP3.LUT R47, R81, 0xffffe000, RZ, 0xc0, !PT ;  /* 0xffffe000512f7812 */ /* 0x000fe400078ec0ff */
[----:B------:R-:W-:Y:S02]  /*7240*/  LOP3.LUT R46, R82, 0xffffe000, RZ, 0xc0, !PT ;  /* 0xffffe000522e7812 */ /* 0x000fe400078ec0ff */
[----:B------:R-:W-:Y:S02]  /*7250*/  LOP3.LUT R48, R83, 0xffffe000, RZ, 0xc0, !PT ;  /* 0xffffe00053307812 */ /* 0x000fe400078ec0ff */
[----:B------:R-:W-:Y:S02]  /*7260*/  LOP3.LUT R49, R56, 0xffffe000, RZ, 0xc0, !PT ;  /* 0xffffe00038317812 */ /* 0x000fe400078ec0ff */
[----:B------:R-:W-:Y:S03]  /*7270*/  ISETP.NE.AND P0, PT, R110, RZ, PT ;  /* 0x000000ff6e00720c */ /* 0x000fe60003f05270 */
[----:B------:R-:W1:Y:S02]  /*7280*/  LDTM.x32 R4, tmem[UR4] ;  /* 0x00000004000479ee */ /* 0x000e6400082c0000 */
[C---:B-1-3--:R-:W-:Y:S01]  /*7290*/  FMUL R0, R38.reuse, R4 ;  /* 0x0000000426007220 */ /* 0x04afe20000400000 */
[C---:B------:R-:W-:Y:S01]  /*72a0*/  FMUL R2, R38.reuse, R5 ;  /* 0x0000000526027220 */ /* 0x040fe20000400000 */
[C---:B------:R-:W-:Y:S01]  /*72b0*/  FMUL R3, R38.reuse, R6 ;  /* 0x0000000626037220 */ /* 0x040fe20000400000 */
[----:B------:R-:W-:Y:S01]  /*72c0*/  FMUL R7, R38, R7 ;  /* 0x0000000726077220 */ /* 0x000fe20000400000 */
[C---:B------:R-:W-:Y:S01]  /*72d0*/  FFMA R40, R45.reuse, R44, R0 ;  /* 0x0000002c2d287223 */ /* 0x040fe20000000000 */
[----:B------:R-:W-:Y:S01]  /*72e0*/  LOP3.LUT R44, R76, 0xffffe000, RZ, 0xc0, !PT ;  /* 0xffffe0004c2c7812 */ /* 0x000fe200078ec0ff */
[C---:B------:R-:W-:Y:S01]  /*72f0*/  FFMA R41, R45.reuse, R47, R2 ;  /* 0x0000002f2d297223 */ /* 0x040fe20000000002 */
[----:B------:R-:W-:Y:S01]  /*7300*/  LOP3.LUT R47, R78, 0xffffe000, RZ, 0xc0, !PT ;  /* 0xffffe0004e2f7812 */ /* 0x000fe200078ec0ff */
[----:B------:R-:W-:Y:S01]  /*7310*/  FFMA R42, R45, R46, R3 ;  /* 0x0000002e2d2a7223 */ /* 0x000fe20000000003 */
[----:B------:R-:W-:Y:S01]  /*7320*/  LOP3.LUT R46, R77, 0xffffe000, RZ, 0xc0, !PT ;  /* 0xffffe0004d2e7812 */ /* 0x000fe200078ec0ff */
[----:B------:R-:W-:Y:S01]  /*7330*/  FFMA R43, R45, R48, R7 ;  /* 0x000000302d2b7223 */ /* 0x000fe20000000007 */
[----:B------:R-:W-:Y:S01]  /*7340*/  LOP3.LUT R48, R79, 0xffffe000, RZ, 0xc0, !PT ;  /* 0xffffe0004f307812 */ /* 0x000fe200078ec0ff */
[C---:B------:R-:W-:Y:S01]  /*7350*/  FMUL R4, R38.reuse, R8 ;  /* 0x0000000826047220 */ /* 0x040fe20000400000 */
[----:B------:R-:W-:Y:S01]  /*7360*/  F2FP.TF32.F32.PACK_B R40, R40 ;  /* 0x00000028ff28723e */ /* 0x000fe200024050ff */
[C---:B------:R-:W-:Y:S01]  /*7370*/  FMUL R5, R38.reuse, R9 ;  /* 0x0000000926057220 */ /* 0x040fe20000400000 */
[----:B------:R-:W-:Y:S01]  /*7380*/  F2FP.TF32.F32.PACK_B R41, R41 ;  /* 0x00000029ff29723e */ /* 0x000fe200024050ff */
[C---:B------:R-:W-:Y:S01]  /*7390*/  FMUL R6, R38.reuse, R10 ;  /* 0x0000000a26067220 */ /* 0x040fe20000400000 */
[----:B------:R-:W-:Y:S01]  /*73a0*/  F2FP.TF32.F32.PACK_B R42, R42 ;  /* 0x0000002aff2a723e */ /* 0x000fe200024050ff */
[C---:B------:R-:W-:Y:S01]  /*73b0*/  FFMA R4, R45.reuse, R44, R4 ;  /* 0x0000002c2d047223 */ /* 0x040fe20000000004 */
[----:B------:R-:W-:Y:S01]  /*73c0*/  F2FP.TF32.F32.PACK_B R43, R43 ;  /* 0x0000002bff2b723e */ /* 0x000fe200024050ff */
[----:B------:R-:W-:Y:S01]  /*73d0*/  FMUL R11, R38, R11 ;  /* 0x0000000b260b7220 */ /* 0x000fe20000400000 */
[----:B------:R-:W-:Y:S01]  /*73e0*/  LOP3.LUT R44, R72, 0xffffe000, RZ, 0xc0, !PT ;  /* 0xffffe000482c7812 */ /* 0x000fe200078ec0ff */
[----:B------:R-:W-:Y:S01]  /*73f0*/  FFMA R5, R45, R46, R5 ;  /* 0x0000002e2d057223 */ /* 0x000fe20000000005 */
[----:B------:R-:W-:Y:S01]  /*7400*/  LOP3.LUT R46, R73, 0xffffe000, RZ, 0xc0, !PT ;  /* 0xffffe000492e7812 */ /* 0x000fe200078ec0ff */
[----:B------:R-:W-:Y:S01]  /*7410*/  FMUL R8, R38, R12 ;  /* 0x0000000c26087220 */ /* 0x000fe20000400000 */
[----:B------:R-:W-:Y:S01]  /*7420*/  F2FP.TF32.F32.PACK_B R4, R4 ;  /* 0x00000004ff04723e */ /* 0x000fe200024050ff */
[C---:B------:R-:W-:Y:S01]  /*7430*/  FFMA R6, R45.reuse, R47, R6 ;  /* 0x0000002f2d067223 */ /* 0x040fe20000000006 */
[----:B------:R-:W-:Y:S01]  /*7440*/  LOP3.LUT R47, R74, 0xffffe000, RZ, 0xc0, !PT ;  /* 0xffffe0004a2f7812 */ /* 0x000fe200078ec0ff */
[----:B------:R-:W-:Y:S01]  /*7450*/  FFMA R7, R45, R48, R11 ;  /* 0x000000302d077223 */ /* 0x000fe2000000000b */
[----:B------:R-:W-:Y:S01]  /*7460*/  LOP3.LUT R48, R75, 0xffffe000, RZ, 0xc0, !PT ;  /* 0xffffe0004b307812 */ /* 0x000fe200078ec0ff */
[----:B------:R-:W-:Y:S01]  /*7470*/  FMUL R9, R38, R13 ;  /* 0x0000000d26097220 */ /* 0x000fe20000400000 */
[----:B------:R-:W-:Y:S01]  /*7480*/  F2FP.TF32.F32.PACK_B R5, R5 ;  /* 0x00000005ff05723e */ /* 0x000fe200024050ff */
[----:B------:R1:W-:Y:S01]  /*7490*/  STS.128 [R116+UR43+0x400], R40 ;  /* 0x0004002874007988 */ /* 0x0003e20008000c2b */
[----:B------:R-:W-:Y:S01]  /*74a0*/  F2FP.TF32.F32.PACK_B R6, R6 ;  /* 0x00000006ff06723e */ /* 0x000fe200024050ff */
[C---:B------:R-:W-:Y:S01]  /*74b0*/  FFMA R8, R45.reuse, R44, R8 ;  /* 0x0000002c2d087223 */ /* 0x040fe20000000008 */
[----:B------:R-:W-:Y:S01]  /*74c0*/  LOP3.LUT R44, R52, 0xffffe000, RZ, 0xc0, !PT ;  /* 0xffffe000342c7812 */ /* 0x000fe200078ec0ff */
[C---:B------:R-:W-:Y:S01]  /*74d0*/  FMUL R10, R38.reuse, R14 ;  /* 0x0000000e260a7220 */ /* 0x040fe20000400000 */
[----:B------:R-:W-:Y:S01]  /*74e0*/  F2FP.TF32.F32.PACK_B R7, R7 ;  /* 0x00000007ff07723e */ /* 0x000fe200024050ff */
[C---:B------:R-:W-:Y:S01]  /*74f0*/  FMUL R15, R38.reuse, R15 ;  /* 0x0000000f260f7220 */ /* 0x040fe20000400000 */
[----:B------:R-:W-:Y:S01]  /*7500*/  F2FP.TF32.F32.PACK_B R8, R8 ;  /* 0x00000008ff08723e */ /* 0x000fe200024050ff */
[----:B------:R-:W-:Y:S01]  /*7510*/  FMUL R12, R38, R16 ;  /* 0x00000010260c7220 */ /* 0x000fe20000400000 */
[----:B------:R-:W-:Y:S01]  /*7520*/  FFMA R9, R45, R46, R9 ;  /* 0x0000002e2d097223 */ /* 0x000fe20000000009 */
[----:B------:R-:W-:Y:S01]  /*7530*/  LOP3.LUT R46, R55, 0xffffe000, RZ, 0xc0, !PT ;  /* 0xffffe000372e7812 */ /* 0x000fe200078ec0ff */
[C---:B------:R-:W-:Y:S01]  /*7540*/  FFMA R10, R45.reuse, R47, R10 ;  /* 0x0000002f2d0a7223 */ /* 0x040fe2000000000a */
[----:B------:R-:W-:Y:S01]  /*7550*/  LOP3.LUT R47, R54, 0xffffe000, RZ, 0xc0, !PT ;  /* 0xffffe000362f7812 */ /* 0x000fe200078ec0ff */
[C---:B------:R-:W-:Y:S01]  /*7560*/  FFMA R11, R45.reuse, R48, R15 ;  /* 0x000000302d0b7223 */ /* 0x040fe2000000000f */
[----:B------:R-:W-:Y:S01]  /*7570*/  F2FP.TF32.F32.PACK_B R9, R9 ;  /* 0x00000009ff09723e */ /* 0x000fe200024050ff */
[----:B------:R-:W-:Y:S01]  /*7580*/  FFMA R12, R45, R44, R12 ;  /* 0x0000002c2d0c7223 */ /* 0x000fe2000000000c */
[----:B------:R-:W-:Y:S01]  /*7590*/  LOP3.LUT R44, R53, 0xffffe000, RZ, 0xc0, !PT ;  /* 0xffffe000352c7812 */ /* 0x000fe200078ec0ff */
[----:B------:R1:W-:Y:S01]  /*75a0*/  STS.128 [R115+0x400], R4 ;  /* 0x0004000473007388 */ /* 0x0003e20000000c00 */
[----:B------:R-:W-:Y:S01]  /*75b0*/  F2FP.TF32.F32.PACK_B R10, R10 ;  /* 0x0000000aff0a723e */ /* 0x000fe200024050ff */
[C---:B------:R-:W-:Y:S01]  /*75c0*/  FMUL R13, R38.reuse, R17 ;  /* 0x00000011260d7220 */ /* 0x040fe20000400000 */
[----:B------:R-:W-:Y:S01]  /*75d0*/  F2FP.TF32.F32.PACK_B R11, R11 ;  /* 0x0000000bff0b723e */ /* 0x000fe200024050ff */
[C---:B------:R-:W-:Y:S01]  /*75e0*/  FMUL R14, R38.reuse, R18 ;  /* 0x00000012260e7220 */ /* 0x040fe20000400000 */
[----:B------:R-:W-:Y:S01]  /*75f0*/  F2FP.TF32.F32.PACK_B R12, R12 ;  /* 0x0000000cff0c723e */ /* 0x000fe200024050ff */
[----:B------:R-:W-:Y:S01]  /*7600*/  FMUL R19, R38, R19 ;  /* 0x0000001326137220 */ /* 0x000fe20000400000 */
[----:B------:R-:W-:Y:S01]  /*7610*/  LOP3.LUT R48, R65, 0xffffe000, RZ, 0xc0, !PT ;  /* 0xffffe00041307812 */ /* 0x000fe200078ec0ff */
[----:B------:R-:W-:Y:S01]  /*7620*/  FFMA R13, R45, R44, R13 ;  /* 0x0000002c2d0d7223 */ /* 0x000fe2000000000d */
[----:B------:R-:W-:Y:S01]  /*7630*/  LOP3.LUT R44, R57, 0xffffe000, RZ, 0xc0, !PT ;  /* 0xffffe000392c7812 */ /* 0x000fe200078ec0ff */
[C---:B------:R-:W-:Y:S01]  /*7640*/  FFMA R14, R45.reuse, R47, R14 ;  /* 0x0000002f2d0e7223 */ /* 0x040fe2000000000e */
[----:B------:R-:W-:Y:S01]  /*7650*/  LOP3.LUT R47, R58, 0xffffe000, RZ, 0xc0, !PT ;  /* 0xffffe0003a2f7812 */ /* 0x000fe200078ec0ff */
[C---:B------:R-:W-:Y:S01]  /*7660*/  FMUL R16, R38.reuse, R20 ;  /* 0x0000001426107220 */ /* 0x040fe20000400000 */
[----:B------:R-:W-:Y:S01]  /*7670*/  F2FP.TF32.F32.PACK_B R13, R13 ;  /* 0x0000000dff0d723e */ /* 0x000fe200024050ff */
[----:B------:R1:W-:Y:S01]  /*7680*/  STS.128 [R114+0x400], R8 ;  /* 0x0004000872007388 */ /* 0x0003e20000000c00 */
[----:B------:R-:W-:Y:S01]  /*7690*/  F2FP.TF32.F32.PACK_B R14, R14 ;  /* 0x0000000eff0e723e */ /* 0x000fe200024050ff */
[----:B------:R-:W-:Y:S01]  /*76a0*/  FFMA R15, R45, R46, R19 ;  /* 0x0000002e2d0f7223 */ /* 0x000fe20000000013 */
[----:B------:R-:W-:Y:S01]  /*76b0*/  LOP3.LUT R46, R59, 0xffffe000, RZ, 0xc0, !PT ;  /* 0xffffe0003b2e7812 */ /* 0x000fe200078ec0ff */
[----:B------:R-:W-:Y:S01]  /*76c0*/  FMUL R17, R38, R21 ;  /* 0x0000001526117220 */ /* 0x000fe20000400000 */
[C---:B------:R-:W-:Y:S01]  /*76d0*/  FFMA R16, R45.reuse, R49, R16 ;  /* 0x000000312d107223 */ /* 0x040fe20000000010 */
[----:B------:R-:W-:Y:S01]  /*76e0*/  LOP3.LUT R49, R60, 0xffffe000, RZ, 0xc0, !PT ;  /* 0xffffe0003c317812 */ /* 0x000fe200078ec0ff */
[C---:B------:R-:W-:Y:S01]  /*76f0*/  FMUL R18, R38.reuse, R22 ;  /* 0x0000001626127220 */ /* 0x040fe20000400000 */
[----:B------:R-:W-:Y:S01]  /*7700*/  F2FP.TF32.F32.PACK_B R15, R15 ;  /* 0x0000000fff0f723e */ /* 0x000fe200024050ff */
[----:B------:R-:W-:Y:S01]  /*7710*/  FFMA R17, R45, R44, R17 ;  /* 0x0000002c2d117223 */ /* 0x000fe20000000011 */
[C---:B------:R-:W-:Y:S01]  /*7720*/  FMUL R23, R38.reuse, R23 ;  /* 0x0000001726177220 */ /* 0x040fe20000400000 */
[C---:B------:R-:W-:Y:S01]  /*7730*/  FMUL R20, R38.reuse, R24 ;  /* 0x0000001826147220 */ /* 0x040fe20000400000 */
[----:B------:R-:W-:Y:S01]  /*7740*/  LOP3.LUT R44, R61, 0xffffe000, RZ, 0xc0, !PT ;  /* 0xffffe0003d2c7812 */ /* 0x000fe200078ec0ff */
[----:B------:R1:W-:Y:S01]  /*7750*/  STS.128 [R105+0x400], R12 ;  /* 0x0004000c69007388 */ /* 0x0003e20000000c00 */
[----:B------:R-:W-:Y:S01]  /*7760*/  F2FP.TF32.F32.PACK_B R16, R16 ;  /* 0x00000010ff10723e */ /* 0x000fe200024050ff */
[----:B------:R-:W-:Y:S01]  /*7770*/  FMUL R21, R38, R25 ;  /* 0x0000001926157220 */ /* 0x000fe20000400000 */
[----:B------:R-:W-:Y:S01]  /*7780*/  F2FP.TF32.F32.PACK_B R17, R17 ;  /* 0x00000011ff11723e */ /* 0x000fe200024050ff */
[C---:B------:R-:W-:Y:S01]  /*7790*/  FFMA R18, R45.reuse, R47, R18 ;  /* 0x0000002f2d127223 */ /* 0x040fe20000000012 */
[----:B------:R-:W-:Y:S01]  /*77a0*/  LOP3.LUT R47, R64, 0xffffe000, RZ, 0xc0, !PT ;  /* 0xffffe000402f7812 */ /* 0x000fe200078ec0ff */
[C---:B------:R-:W-:Y:S01]  /*77b0*/  FFMA R19, R45.reuse, R46, R23 ;  /* 0x0000002e2d137223 */ /* 0x040fe20000000017 */
[C---:B------:R-:W-:Y:S01]  /*77c0*/  FFMA R20, R45.reuse, R49, R20 ;  /* 0x000000312d147223 */ /* 0x040fe20000000014 */
[----:B------:R-:W-:Y:S01]  /*77d0*/  FFMA R21, R45, R44, R21 ;  /* 0x0000002c2d157223 */ /* 0x000fe20000000015 */
[----:B------:R-:W-:Y:S01]  /*77e0*/  LOP3.LUT R46, R62, 0xffffe000, RZ, 0xc0, !PT ;  /* 0xffffe0003e2e7812 */ /* 0x000fe200078ec0ff */
[C---:B------:R-:W-:Y:S01]  /*77f0*/  FMUL R22, R38.reuse, R26 ;  /* 0x0000001a26167220 */ /* 0x040fe20000400000 */
[----:B------:R-:W-:Y:S01]  /*7800*/  LOP3.LUT R44, R63, 0xffffe000, RZ, 0xc0, !PT ;  /* 0xffffe0003f2c7812 */ /* 0x000fe200078ec0ff */
[C---:B------:R-:W-:Y:S01]  /*7810*/  FMUL R27, R38.reuse, R27 ;  /* 0x0000001b261b7220 */ /* 0x040fe20000400000 */
[----:B------:R-:W-:Y:S01]  /*7820*/  F2FP.TF32.F32.PACK_B R18, R18 ;  /* 0x00000012ff12723e */ /* 0x000fe200024050ff */
[C---:B------:R-:W-:Y:S01]  /*7830*/  FFMA R22, R45.reuse, R46, R22 ;  /* 0x0000002e2d167223 */ /* 0x040fe20000000016 */
[----:B------:R-:W-:Y:S01]  /*7840*/  F2FP.TF32.F32.PACK_B R19, R19 ;  /* 0x00000013ff13723e */ /* 0x000fe200024050ff */
[----:B------:R-:W-:Y:S01]  /*7850*/  FFMA R23, R45, R44, R27 ;  /* 0x0000002c2d177223 */ /* 0x000fe2000000001b */
[C---:B------:R-:W-:Y:S01]  /*7860*/  FMUL R24, R38.reuse, R28 ;  /* 0x0000001c26187220 */ /* 0x040fe20000400000 */
[----:B------:R-:W-:Y:S01]  /*7870*/  F2FP.TF32.F32.PACK_B R20, R20 ;  /* 0x00000014ff14723e */ /* 0x000fe200024050ff */
[----:B------:R-:W-:Y:S01]  /*7880*/  FMUL R25, R38, R29 ;  /* 0x0000001d26197220 */ /* 0x000fe20000400000 */
[----:B------:R1:W-:Y:S01]  /*7890*/  STS.128 [R104+0x400], R16 ;  /* 0x0004001068007388 */ /* 0x0003e20000000c00 */
[----:B------:R-:W-:Y:S01]  /*78a0*/  LOP3.LUT R49, R66, 0xffffe000, RZ, 0xc0, !PT ;  /* 0xffffe00042317812 */ /* 0x000fe200078ec0ff */
[C---:B------:R-:W-:Y:S01]  /*78b0*/  FMUL R26, R38.reuse, R30 ;  /* 0x0000001e261a7220 */ /* 0x040fe20000400000 */
[----:B------:R-:W-:Y:S01]  /*78c0*/  LOP3.LUT R44, R67, 0xffffe000, RZ, 0xc0, !PT ;  /* 0xffffe000432c7812 */ /* 0x000fe200078ec0ff */
[----:B------:R-:W-:Y:S01]  /*78d0*/  FMUL R31, R38, R31 ;  /* 0x0000001f261f7220 */ /* 0x000fe20000400000 */
[----:B------:R-:W-:Y:S01]  /*78e0*/  F2FP.TF32.F32.PACK_B R21, R21 ;  /* 0x00000015ff15723e */ /* 0x000fe200024050ff */
[C---:B------:R-:W-:Y:S01]  /*78f0*/  FFMA R24, R45.reuse, R47, R24 ;  /* 0x0000002f2d187223 */ /* 0x040fe20000000018 */
[----:B------:R-:W-:Y:S01]  /*7900*/  F2FP.TF32.F32.PACK_B R22, R22 ;  /* 0x00000016ff16723e */ /* 0x000fe200024050ff */
[C---:B------:R-:W-:Y:S01]  /*7910*/  FFMA R25, R45.reuse, R48, R25 ;  /* 0x000000302d197223 */ /* 0x040fe20000000019 */
[----:B------:R-:W-:Y:S01]  /*7920*/  F2FP.TF32.F32.PACK_B R23, R23 ;  /* 0x00000017ff17723e */ /* 0x000fe200024050ff */
[C---:B------:R-:W-:Y:S01]  /*7930*/  FFMA R26, R45.reuse, R49, R26 ;  /* 0x000000312d1a7223 */ /* 0x040fe2000000001a */
[----:B------:R-:W-:Y:S01]  /*7940*/  FFMA R27, R45, R44, R31 ;  /* 0x0000002c2d1b7223 */ /* 0x000fe2000000001f */
[----:B------:R-:W-:Y:S01]  /*7950*/  LOP3.LUT R47, R68, 0xffffe000, RZ, 0xc0, !PT ;  /* 0xffffe000442f7812 */ /* 0x000fe200078ec0ff */
[C---:B------:R-:W-:Y:S01]  /*7960*/  FMUL R28, R38.reuse, R32 ;  /* 0x00000020261c7220 */ /* 0x040fe20000400000 */
[----:B------:R1:W-:Y:S01]  /*7970*/  STS.128 [R103+0x400], R20 ;  /* 0x0004001467007388 */ /* 0x0003e20000000c00 */
[----:B------:R-:W-:Y:S01]  /*7980*/  LOP3.LUT R46, R69, 0xffffe000, RZ, 0xc0, !PT ;  /* 0xffffe000452e7812 */ /* 0x000fe200078ec0ff */
[----:B------:R-:W-:Y:S01]  /*7990*/  FMUL R29, R38, R33 ;  /* 0x00000021261d7220 */ /* 0x000fe20000400000 */
        /* <DEDUP_REMOVED lines=10> */
[----:B------:R-:W-:Y:S01]  /*7a40*/  F2FP.TF32.F32.PACK_B R27, R27 ;  /* 0x0000001bff1b723e */ /* 0x000fe200024050ff */
[----:B------:R-:W-:Y:S01]  /*7a50*/  FFMA R31, R45, R44, R35 ;  /* 0x0000002c2d1f7223 */ /* 0x000fe20000000023 */
[----:B------:R-:W-:Y:S02]  /*7a60*/  F2FP.TF32.F32.PACK_B R28, R28 ;  /* 0x0000001cff1c723e */ /* 0x000fe400024050ff */
[----:B------:R-:W-:Y:S01]  /*7a70*/  F2FP.TF32.F32.PACK_B R29, R29 ;  /* 0x0000001dff1d723e */ /* 0x000fe200024050ff */
[----:B------:R1:W-:Y:S01]  /*7a80*/  STS.128 [R102+0x400], R24 ;  /* 0x0004001866007388 */ /* 0x0003e20000000c00 */
[----:B------:R-:W-:Y:S02]  /*7a90*/  F2FP.TF32.F32.PACK_B R30, R30 ;  /* 0x0000001eff1e723e */ /* 0x000fe400024050ff */
[----:B------:R-:W-:Y:S05]  /*7aa0*/  F2FP.TF32.F32.PACK_B R31, R31 ;  /* 0x0000001fff1f723e */ /* 0x000fea00024050ff */
[----:B------:R1:W-:Y:S01]  /*7ab0*/  STS.128 [R101+0x400], R28 ;  /* 0x0004001c65007388 */ /* 0x0003e20000000c00 */
[----:B------:R-:W-:Y:S01]  /*7ac0*/  @!PT LDS RZ, [RZ] ;  /* 0x00000000fffff984 */ /* 0x000fe20000000800 */
[----:B------:R-:W-:Y:S01]  /*7ad0*/  @!PT LDS RZ, [RZ] ;  /* 0x00000000fffff984 */ /* 0x000fe20000000800 */
[----:B------:R-:W-:Y:S01]  /*7ae0*/  @!PT LDS RZ, [RZ] ;  /* 0x00000000fffff984 */ /* 0x000fe20000000800 */
[----:B------:R-:W-:Y:S01]  /*7af0*/  @!PT LDS RZ, [RZ] ;  /* 0x00000000fffff984 */ /* 0x000fe20000000800 */
[----:B------:R3:W-:Y:S07]  /*7b00*/  MEMBAR.ALL.CTA ;  /* 0x0000000000007992 */ /* 0x0007ee0000008000 */
[----:B---3--:R-:W3:Y:S02]  /*7b10*/  FENCE.VIEW.ASYNC.S ;  /* 0x00000000000073c6 */ /* 0x008ee40000000000 */
[----:B---3--:R-:W-:Y:S06]  /*7b20*/  BAR.SYNC.DEFER_BLOCKING 0x1, 0x80 ;  /* 0x0042000000007b1d */ /* 0x008fec0000010000 */
[----:B------:R-:W-:Y:S05]  /*7b30*/  @P0 BRA `(.L_x_121) ;  /* 0x0000000000280947 */ /* 0x000fea0003800000 */
[----:B------:R-:W-:Y:S01]  /*7b40*/  UIADD3 UR4, UPT, UPT, UR43, 0x400, URZ ;  /* 0x000004002b047890 */ /* 0x000fe2000fffe0ff */
[----:B------:R-:W-:Y:S05]  /*7b50*/  UMOV UR51, UR36 ;  /* 0x0000002400337c82 */ /* 0x000fea0008000000 */
[----:B------:R-:W-:Y:S01]  /*7b60*/  MOV R98, UR4 ;  /* 0x0000000400627c02 */ /* 0x000fe20008000f00 */
[----:B------:R-:W-:Y:S03]  /*7b70*/  UIADD3 UR4, UP0, UPT, UR54, 0x680, URZ ;  /* 0x0000068036047890 */ /* 0x000fe6000ff1e0ff */
[----:B------:R-:W-:Y:S01]  /*7b80*/  R2UR UR48, R98 ;  /* 0x00000000623072ca */ /* 0x000fe200000e0000 */
[----:B------:R-:W-:Y:S11]  /*7b90*/  UIADD3.X UR5, UPT, UPT, URZ, UR55, URZ, UP0, !UPT ;  /* 0x00000037ff057290 */ /* 0x000ff600087fe4ff */
[----:B------:R-:W-:Y:S01]  /*7ba0*/  @!UPT UIADD3 URZ, UPT, UPT, URZ, URZ, URZ ;  /* 0x000000fffffff290 */ /* 0x000fe2000fffe0ff */
[----:B------:R3:W-:Y:S01]  /*7bb0*/  UTMASTG.3D [UR48], [UR4] ;  /* 0x00000030040073b5 */ /* 0x0007e20008010000 */
[----:B------:R0:W-:Y:S01]  /*7bc0*/  UTMACMDFLUSH ;  /* 0x00000000000079b7 */ /* 0x0001e20000000000 */
[----:B---3--:R-:W-:Y:S04]  /*7bd0*/  DEPBAR.LE SB0, 0x1 ;  /* 0x000080400000791a */ /* 0x008fe80000000000 */
.L_x_121:
[----:B------:R-:W-:Y:S05]  /*7be0*/  BSYNC.RECONVERGENT B0 ;  /* 0x0000000000007941 */ /* 0x000fea0003800200 */
.L_x_120:
[----:B------:R-:W-:Y:S01]  /*7bf0*/  BAR.SYNC.DEFER_BLOCKING 0x1, 0x80 ;  /* 0x0042000000007b1d */ /* 0x000fe20000010000 */
[----:B------:R-:W-:Y:S01]  /*7c00*/  ISETP.NE.AND P1, PT, R113, RZ, PT ;  /* 0x000000ff7100720c */ /* 0x000fe20003f25270 */
[----:B------:R-:W-:Y:S01]  /*7c10*/  UISETP.NE.AND UP0, UPT, UR53, URZ, UPT ;  /* 0x000000ff3500728c */ /* 0x000fe2000bf05270 */
[----:B------:R-:W-:Y:S11]  /*7c20*/  LEA R3, R51, UR43, 0x3 ;  /* 0x0000002b33037c11 */ /* 0x000ff6000f8e18ff */
[----:B------:R-:W-:Y:S01]  /*7c30*/  @P1 SHF.L.U32 R2, RZ, 0x1f, RZ ;  /* 0x0000001fff021819 */ /* 0x000fe200000006ff */
[----:B------:R-:W-:Y:S06]  /*7c40*/  BRA.U !UP0, `(.L_x_122) ;  /* 0x0000000108247547 */ /* 0x000fec000b800000 */
[----:B-1----:R-:W-:Y:S01]  /*7c50*/  IMAD.U32 R5, RZ, RZ, UR47 ;  /* 0x0000002fff057e24 */ /* 0x002fe2000f8e00ff */
[----:B------:R-:W-:Y:S01]  /*7c60*/  MOV R0, UR52 ;  /* 0x0000003400007c02 */ /* 0x000fe20008000f00 */
[----:B------:R-:W-:Y:S03]  /*7c70*/  UIADD3 UR4, UPT, UPT, UR47, 0x1, URZ ;  /* 0x000000012f047890 */ /* 0x000fe6000fffe0ff */
[----:B------:R-:W-:Y:S01]  /*7c80*/  @P1 LEA R5, R5, UR43, 0x3 ;  /* 0x0000002b05051c11 */ /* 0x000fe2000f8e18ff */
[----:B------:R-:W-:Y:S04]  /*7c90*/  UISETP.NE.AND UP0, UPT, UR4, 0x4, UPT ;  /* 0x000000040400788c */ /* 0x000fe8000bf05270 */
[----:B------:R-:W-:Y:S01]  /*7ca0*/  @P1 VIADD R5, R5, 0x40 ;  /* 0x0000004005051836 */ /* 0x000fe20000000000 */
[----:B------:R-:W-:Y:S04]  /*7cb0*/  USEL UR47, UR4, URZ, UP0 ;  /* 0x000000ff042f7287 */ /* 0x000fe80008000000 */
[----:B------:R-:W-:Y:S04]  /*7cc0*/  @P1 PRMT R0, R0, 0x654, R5 ;  /* 0x0000065400001816 */ /* 0x000fe80000000005 */
[----:B------:R3:W-:Y:S04]  /*7cd0*/  @P1 SYNCS.ARRIVE.TRANS64.RED.A1T0 RZ, [R0+URZ], RZ ;  /* 0x000000ff00ff19a7 */ /* 0x0007e800081004ff */
.L_x_122:
[----:B------:R-:W4:Y:S01]  /*7ce0*/  @P1 SYNCS.PHASECHK.TRANS64.TRYWAIT P0, [R3+URZ+0x20], R2 ;  /* 0x00002002030015a7 */ /* 0x000f2200080011ff */
[----:B------:R-:W-:Y:S01]  /*7cf0*/  BSSY B1, `(.L_x_123) ;  /* 0x000001f000017945 */ /* 0x000fe20003800000 */
[----:B----4-:R-:W-:Y:S03]  /*7d00*/  @P1 SEL R120, RZ, 0x1, !P0 ;  /* 0x00000001ff781807 */ /* 0x010fe60004000000 */
[----:B------:R-:W-:Y:S05]  /*7d10*/  @!P1 BRA `(.L_x_124) ;  /* 0x0000000000709947 */ /* 0x000fea0003800000 */
[----:B------:R-:W-:Y:S01]  /*7d20*/  ISETP.NE.AND P1, PT, R122, RZ, PT ;  /* 0x000000ff7a00720c */ /* 0x000fe20003f25270 */
[----:B------:R-:W-:Y:S01]  /*7d30*/  BSSY B0, `(.L_x_125) ;  /* 0x000000b000007945 */ /* 0x000fe20003800000 */
[----:B------:R-:W-:Y:S11]  /*7d40*/  ISETP.NE.AND P0, PT, R120, RZ, PT ;  /* 0x000000ff7800720c */ /* 0x000ff60003f05270 */
[----:B-1----:R-:W-:Y:S05]  /*7d50*/  @P1 IMAD R6, R51, 0x4000, R116 ;  /* 0x0000400033061824 */ /* 0x002fea00078e0274 */
[----:B---3--:R-:W-:Y:S04]  /*7d60*/  @P1 IADD3 R0, PT, PT, R6, UR43, RZ ;  /* 0x0000002b06001c10 */ /* 0x008fe8000fffe0ff */
[----:B------:R-:W-:Y:S01]  /*7d70*/  @P1 IADD3 R4, PT, PT, R119, R0, RZ ;  /* 0x0000000077041210 */ /* 0x000fe20007ffe0ff */
[--C-:B------:R-:W-:Y:S02]  /*7d80*/  @P1 IMAD.IADD R2, R118, 0x1, R0.reuse ;  /* 0x0000000176021824 */ /* 0x100fe400078e0200 */
[----:B------:R-:W-:Y:S01]  /*7d90*/  @P1 IMAD.IADD R5, R121, 0x1, R0 ;  /* 0x0000000179051824 */ /* 0x000fe200078e0200 */
[----:B------:R-:W-:Y:S06]  /*7da0*/  @P0 BRA `(.L_x_126) ;  /* 0x00000000000c0947 */ /* 0x000fec0003800000 */
[----:B------:R-:W-:Y:S04]  /*7db0*/  SHF.L.U32 R0, RZ, 0x1f, RZ ;  /* 0x0000001fff007819 */ /* 0x000fe800000006ff */
[----:B------:R-:W1:Y:S02]  /*7dc0*/  SYNCS.PHASECHK.TRANS64.TRYWAIT P0, [R3+URZ+0x20], R0 ;  /* 0x00002000030075a7 */ /* 0x000e6400080011ff */
[----:B-1----:R-:W-:Y:S05]  /*7dd0*/  @!P0 BRA `(.L_x_127) ;  /* 0x0000007000848947 */ /* 0x002fea0003800000 */
.L_x_126:
[----:B------:R-:W-:Y:S05]  /*7de0*/  BSYNC B0 ;  /* 0x0000000000007941 */ /* 0x000fea0003800000 */
.L_x_125:
[----:B------:R-:W-:Y:S01]  /*7df0*/  ISETP.NE.AND P0, PT, R122, RZ, PT ;  /* 0x000000ff7a00720c */ /* 0x000fe20003f05270 */
[----:B------:R-:W-:Y:S11]  /*7e00*/  VIADD R51, R51, 0x1 ;  /* 0x0000000133337836 */ /* 0x000ff60000000000 */
[----:B------:R-:W-:Y:S01]  /*7e10*/  @!UPT UIADD3 URZ, UPT, UPT, URZ, URZ, URZ ;  /* 0x000000fffffff290 */ /* 0x000fe2000fffe0ff */
[----:B------:R4:W3:Y:S01]  /*7e20*/  @P0 LDS.128 R80, [R6+UR43+0x400] ;  /* 0x0004002b06500984 */ /* 0x0008e20008000c00 */
[--C-:B-1----:R-:W-:Y:S01]  /*7e30*/  @P0 IMAD.IADD R0, R119, 0x1, R2.reuse ;  /* 0x0000000177000824 */ /* 0x102fe200078e0202 */
[C---:B------:R-:W-:Y:S01]  /*7e40*/  @P0 IADD3 R3, PT, PT, R121.reuse, R4, RZ ;  /* 0x0000000479030210 */ /* 0x040fe20007ffe0ff */
[C---:B------:R-:W-:Y:S01]  /*7e50*/  @P0 IMAD.IADD R7, R121.reuse, 0x1, R2 ;  /* 0x0000000179070824 */ /* 0x040fe200078e0202 */
[----:B------:R4:W1:Y:S02]  /*7e60*/  @P0 LDS.128 R76, [R5+0x400] ;  /* 0x00040000054c0984 */ /* 0x0008640000000c00 */
[----:B------:R-:W-:Y:S02]  /*7e70*/  @P0 IADD3 R8, PT, PT, R121, R0, RZ ;  /* 0x0000000079080210 */ /* 0x000fe40007ffe0ff */
[----:B------:R4:W1:Y:S04]  /*7e80*/  @P0 LDS.128 R72, [R4+0x400] ;  /* 0x0004000004480984 */ /* 0x0008680000000c00 */
[----:B------:R4:W1:Y:S04]  /*7e90*/  @P0 LDS.128 R52, [R3+0x400] ;  /* 0x0004000003340984 */ /* 0x0008680000000c00 */
[----:B------:R4:W1:Y:S04]  /*7ea0*/  @P0 LDS.128 R56, [R2+0x400] ;  /* 0x0004000002380984 */ /* 0x0008680000000c00 */
[----:B------:R4:W1:Y:S04]  /*7eb0*/  @P0 LDS.128 R60, [R7+0x400] ;  /* 0x00040000073c0984 */ /* 0x0008680000000c00 */
[----:B------:R4:W1:Y:S04]  /*7ec0*/  @P0 LDS.128 R64, [R0+0x400] ;  /* 0x0004000000400984 */ /* 0x0008680000000c00 */
[----:B------:R4:W1:Y:S02]  /*7ed0*/  @P0 LDS.128 R68, [R8+0x400] ;  /* 0x0004000008440984 */ /* 0x0008640000000c00 */
.L_x_124:
[----:B------:R-:W-:Y:S05]  /*7ee0*/  BSYNC B1 ;  /* 0x0000000000017941 */ /* 0x000fea0003800000 */
.L_x_123:
[----:B---34-:R-:W-:Y:S05]  /*7ef0*/  VIADD R0, R39, 0x20 ;  /* 0x0000002027007836 */ /* 0x018fea0000000000 */
[----:B------:R-:W-:Y:S04]  /*7f00*/  SHF.R.U32.HI R0, RZ, 0x15, R0 ;  /* 0x00000015ff007819 */ /* 0x000fe80000011600 */
[----:B------:R-:W-:Y:S11]  /*7f10*/  LOP3.LUT P0, RZ, R0, 0x3, R95, 0x48, !PT ;  /* 0x0000000300ff7812 */ /* 0x000ff6000780485f */
[----:B------:R-:W-:Y:S02]  /*7f20*/  @!UPT UIADD3 URZ, UPT, UPT, URZ, URZ, URZ ;  /* 0x000000fffffff290 */ /* 0x000fe4000fffe0ff */
[----:B------:R-:W-:Y:S05]  /*7f30*/  @!P0 BRA `(.L_x_128) ;  /* 0x0000000000408947 */ /* 0x000fea0003800000 */
[----:B------:R-:W3:Y:S01]  /*7f40*/  LDCU.64 UR8, c[0x4][0x70] ;  /* 0x01000e00ff0877ac */ /* 0x000ee20008000a00 */
[----:B------:R-:W-:Y:S01]  /*7f50*/  MOV R3, 0x0 ;  /* 0x0000000000037802 */ /* 0x000fe20000000f00 */
[----:B-1----:R-:W-:Y:S02]  /*7f60*/  HFMA2 R12, -RZ, RZ, 0, 5.9604644775390625e-08 ;  /* 0x00000001ff0c7431 */ /* 0x002fe400000001ff */
[----:B------:R-:W-:Y:S02]  /*7f70*/  IMAD.MOV.U32 R8, RZ, RZ, 0x192 ;  /* 0x00000192ff087424 */ /* 0x000fe400078e00ff */
[----:B------:R-:W-:Y:S01]  /*7f80*/  IMAD.MOV.U32 R13, RZ, RZ, RZ ;  /* 0x000000ffff0d7224 */ /* 0x000fe200078e00ff */
[----:B------:R-:W1:Y:S01]  /*7f90*/  LDCU.64 UR6, c[0x4][0x78] ;  /* 0x01000f00ff0677ac */ /* 0x000e620008000a00 */
[----:B------:R-:W4:Y:S01]  /*7fa0*/  LDC.64 R2, c[0x4][R3] ;  /* 0x0100000003027b82 */ /* 0x000f220000000a00 */
[----:B------:R-:W5:Y:S01]  /*7fb0*/  LDCU.64 UR4, c[0x4][0x10] ;  /* 0x01000200ff0477ac */ /* 0x000f620008000a00 */
[----:B---3--:R-:W-:Y:S01]  /*7fc0*/  MOV R5, UR9 ;  /* 0x0000000900057c02 */ /* 0x008fe20008000f00 */
[----:B------:R-:W-:Y:S01]  /*7fd0*/  IMAD.U32 R4, RZ, RZ, UR8 ;  /* 0x00000008ff047e24 */ /* 0x000fe2000f8e00ff */
[----:B-1----:R-:W-:Y:S01]  /*7fe0*/  MOV R7, UR7 ;  /* 0x0000000700077c02 */ /* 0x002fe20008000f00 */
[----:B------:R-:W-:Y:S01]  /*7ff0*/  IMAD.U32 R6, RZ, RZ, UR6 ;  /* 0x00000006ff067e24 */ /* 0x000fe2000f8e00ff */
[----:B-----5:R-:W-:Y:S01]  /*8000*/  MOV R11, UR5 ;  /* 0x00000005000b7c02 */ /* 0x020fe20008000f00 */
[----:B------:R-:W-:Y:S02]  /*8010*/  IMAD.U32 R10, RZ, RZ, UR4 ;  /* 0x00000004ff0a7e24 */ /* 0x000fe4000f8e00ff */
[----:B------:R-:W-:Y:S07]  /*8020*/  LEPC R20, `(.L_x_128) ;  /* 0x000000001014794e */ /* 0x000fee0000000000 */
[----:B--2-4-:R-:W-:Y:S05]  /*8030*/  CALL.ABS.NOINC R2 ;  /* 0x0000000002007343 */ /* 0x014fea0003c00000 */
.L_x_128:
[----:B------:R-:W-:Y:S01]  /*8040*/  LOP3.LUT R44, R80, 0xffffe000, RZ, 0xc0, !PT ;  /* 0xffffe000502c7812 */ /* 0x000fe200078ec0ff */
[----:B------:R-:W-:Y:S05]  /*8050*/  WARPSYNC.ALL ;  /* 0x0000000000007948 */ /* 0x000fea0003800000 */
[----:B------:R-:W-:Y:S01]  /*8060*/  R2UR UR4, R39 ;  /* 0x00000000270472ca */ /* 0x000fe200000e0000 */
[----:B------:R-:W-:Y:S01]  /*8070*/  IMAD.U32 R124, RZ, RZ, UR47 ;  /* 0x0000002fff7c7e24 */ /* 0x000fe2000f8e00ff */
[----:B------:R-:W-:Y:S01]  /*8080*/  LOP3.LUT R46, R82, 0xffffe000, RZ, 0xc0, !PT ;  /* 0xffffe000522e7812 */ /* 0x000fe200078ec0ff */
[----:B------:R-:W-:Y:S01]  /*8090*/  IMAD.U32 R123, RZ, RZ, UR52 ;  /* 0x00000034ff7b7e24 */ /* 0x000fe2000f8e00ff */
[----:B------:R-:W-:Y:S01]  /*80a0*/  LOP3.LUT R48, R83, 0xffffe000, RZ, 0xc0, !PT ;  /* 0xffffe00053307812 */ /* 0x000fe200078ec0ff */
[----:B------:R-:W-:Y:S01]  /*80b0*/  BSSY.RECONVERGENT B0, `(.L_x_129) ;  /* 0x000009f000007945 */ /* 0x000fe20003800200 */
[----:B-1----:R-:W-:Y:S02]  /*80c0*/  LOP3.LUT R47, R76, 0xffffe000, RZ, 0xc0, !PT ;  /* 0xffffe0004c2f7812 */ /* 0x002fe400078ec0ff */
[----:B------:R-:W-:Y:S02]  /*80d0*/  LOP3.LUT R50, R77, 0xffffe000, RZ, 0xc0, !PT ;  /* 0xffffe0004d327812 */ /* 0x000fe400078ec0ff */
[----:B------:R-:W-:Y:S02]  /*80e0*/  LOP3.LUT R49, R74, 0xffffe000, RZ, 0xc0, !PT ;  /* 0xffffe0004a317812 */ /* 0x000fe400078ec0ff */
[----:B------:R-:W-:Y:S01]  /*80f0*/  ISETP.NE.AND P6, PT, R113, RZ, PT ;  /* 0x000000ff7100720c */ /* 0x000fe20003fc5270 */
[----:B------:R-:W1:Y:S01]  /*8100*/  LDTM.x32 R4, tmem[UR4+0x20] ;  /* 0x00002004000479ee */ /* 0x000e6200082c0000 */
[----:B------:R-:W-:Y:S11]  /*8110*/  ISETP.NE.AND P0, PT, R110, RZ, PT ;  /* 0x000000ff6e00720c */ /* 0x000ff60003f05270 */
[----:B------:R-:W-:Y:S02]  /*8120*/  @P6 LEA R124, R124, UR43, 0x3 ;  /* 0x0000002b7c7c6c11 */ /* 0x000fe4000f8e18ff */
[----:B------:R-:W-:Y:S03]  /*8130*/  @P6 SHF.L.U32 R125, RZ, 0x1f, RZ ;  /* 0x0000001fff7d6819 */ /* 0x000fe600000006ff */
[----:B------:R-:W-:Y:S05]  /*8140*/  @P6 VIADD R124, R124, 0x40 ;  /* 0x000000407c7c6836 */ /* 0x000fea0000000000 */
[----:B------:R-:W-:Y:S02]  /*8150*/  @P6 PRMT R123, R123, 0x654, R124 ;  /* 0x000006547b7b6816 */ /* 0x000fe4000000007c */
[----:B------:R-:W-:Y:S01]  /*8160*/  LEA R124, R51, UR43, 0x3 ;  /* 0x0000002b337c7c11 */ /* 0x000fe2000f8e18ff */
[C---:B-1----:R-:W-:Y:S01]  /*8170*/  FMUL R0, R38.reuse, R4 ;  /* 0x0000000426007220 */ /* 0x042fe20000400000 */
[C---:B------:R-:W-:Y:S01]  /*8180*/  FMUL R2, R38.reuse, R5 ;  /* 0x0000000526027220 */ /* 0x040fe20000400000 */
[C---:B------:R-:W-:Y:S01]  /*8190*/  FMUL R3, R38.reuse, R6 ;  /* 0x0000000626037220 */ /* 0x040fe20000400000 */
[C---:B------:R-:W-:Y:S01]  /*81a0*/  FMUL R7, R38.reuse, R7 ;  /* 0x0000000726077220 */ /* 0x040fe20000400000 */
[----:B------:R-:W-:Y:S01]  /*81b0*/  FFMA R40, R45, R44, R0 ;  /* 0x0000002c2d287223 */ /* 0x000fe20000000000 */
[----:B------:R-:W-:Y:S01]  /*81c0*/  LOP3.LUT R44, R81, 0xffffe000, RZ, 0xc0, !PT ;  /* 0xffffe000512c7812 */ /* 0x000fe200078ec0ff */
[C---:B------:R-:W-:Y:S01]  /*81d0*/  FMUL R4, R38.reuse, R8 ;  /* 0x0000000826047220 */ /* 0x040fe20000400000 */
[C---:B------:R-:W-:Y:S01]  /*81e0*/  FMUL R5, R38.reuse, R9 ;  /* 0x0000000926057220 */ /* 0x040fe20000400000 */
[----:B------:R-:W-:Y:S01]  /*81f0*/  FMUL R6, R38, R10 ;  /* 0x0000000a26067220 */ /* 0x000fe20000400000 */
[----:B------:R-:W-:Y:S01]  /*8200*/  F2FP.TF32.F32.PACK_B R40, R40 ;  /* 0x00000028ff28723e */ /* 0x000fe200024050ff */
[C---:B------:R-:W-:Y:S01]  /*8210*/  FFMA R41, R45.reuse, R44, R2 ;  /* 0x0000002c2d297223 */ /* 0x040fe20000000002 */
[----:B------:R-:W-:Y:S01]  /*8220*/  LOP3.LUT R44, R78, 0xffffe000, RZ, 0xc0, !PT ;  /* 0xffffe0004e2c7812 */ /* 0x000fe200078ec0ff */
[----:B------:R-:W-:Y:S01]  /*8230*/  FFMA R42, R45, R46, R3 ;  /* 0x0000002e2d2a7223 */ /* 0x000fe20000000003 */
[----:B------:R-:W-:Y:S01]  /*8240*/  LOP3.LUT R46, R79, 0xffffe000, RZ, 0xc0, !PT ;  /* 0xffffe0004f2e7812 */ /* 0x000fe200078ec0ff */
[C---:B------:R-:W-:Y:S01]  /*8250*/  FFMA R43, R45.reuse, R48, R7 ;  /* 0x000000302d2b7223 */ /* 0x040fe20000000007 */
[----:B------:R-:W-:Y:S01]  /*8260*/  F2FP.TF32.F32.PACK_B R41, R41 ;  /* 0x00000029ff29723e */ /* 0x000fe200024050ff */
[----:B------:R-:W-:Y:S01]  /*8270*/  FMUL R11, R38, R11 ;  /* 0x0000000b260b7220 */ /* 0x000fe20000400000 */
[----:B------:R-:W-:Y:S01]  /*8280*/  F2FP.TF32.F32.PACK_B R42, R42 ;  /* 0x0000002aff2a723e */ /* 0x000fe200024050ff */
[C---:B------:R-:W-:Y:S01]  /*8290*/  FFMA R4, R45.reuse, R47, R4 ;  /* 0x0000002f2d047223 */ /* 0x040fe20000000004 */
[----:B------:R-:W-:Y:S01]  /*82a0*/  F2FP.TF32.F32.PACK_B R43, R43 ;  /* 0x0000002bff2b723e */ /* 0x000fe200024050ff */
        /* <DEDUP_REMOVED lines=8> */
[----:B------:R1:W-:Y:S01]  /*8330*/  STS.128 [R116+UR43+0x4400], R40 ;  /* 0x0044002874007988 */ /* 0x0003e20008000c2b */
[----:B------:R-:W-:Y:S01]  /*8340*/  F2FP.TF32.F32.PACK_B R5, R5 ;  /* 0x00000005ff05723e */ /* 0x000fe200024050ff */
[C---:B------:R-:W-:Y:S01]  /*8350*/  FMUL R9, R38.reuse, R13 ;  /* 0x0000000d26097220 */ /* 0x040fe20000400000 */
[----:B------:R-:W-:Y:S01]  /*8360*/  F2FP.TF32.F32.PACK_B R6, R6 ;  /* 0x00000006ff06723e */ /* 0x000fe200024050ff */
[C---:B------:R-:W-:Y:S01]  /*8370*/  FMUL R10, R38.reuse, R14 ;  /* 0x0000000e260a7220 */ /* 0x040fe20000400000 */
[----:B------:R-:W-:Y:S01]  /*8380*/  F2FP.TF32.F32.PACK_B R7, R7 ;  /* 0x00000007ff07723e */ /* 0x000fe200024050ff */
[----:B------:R-:W-:Y:S01]  /*8390*/  FMUL R15, R38, R15 ;  /* 0x0000000f260f7220 */ /* 0x000fe20000400000 */
[----:B------:R-:W-:Y:S01]  /*83a0*/  LOP3.LUT R46, R53, 0xffffe000, RZ, 0xc0, !PT ;  /* 0xffffe000352e7812 */ /* 0x000fe200078ec0ff */
[C---:B------:R-:W-:Y:S01]  /*83b0*/  FFMA R8, R45.reuse, R47, R8 ;  /* 0x0000002f2d087223 */ /* 0x040fe20000000008 */
[----:B------:R-:W-:Y:S01]  /*83c0*/  LOP3.LUT R47, R52, 0xffffe000, RZ, 0xc0, !PT ;  /* 0xffffe000342f7812 */ /* 0x000fe200078ec0ff */
[----:B------:R-:W-:Y:S01]  /*83d0*/  FFMA R9, R45, R48, R9 ;  /* 0x000000302d097223 */ /* 0x000fe20000000009 */
[----:B------:R-:W-:Y:S01]  /*83e0*/  LOP3.LUT R48, R55, 0xffffe000, RZ, 0xc0, !PT ;  /* 0xffffe00037307812 */ /* 0x000fe200078ec0ff */
[C---:B------:R-:W-:Y:S01]  /*83f0*/  FFMA R10, R45.reuse, R49, R10 ;  /* 0x000000312d0a7223 */ /* 0x040fe2000000000a */
[----:B------:R-:W-:Y:S01]  /*8400*/  LOP3.LUT R49, R54, 0xffffe000, RZ, 0xc0, !PT ;  /* 0xffffe00036317812 */ /* 0x000fe200078ec0ff */
[C---:B------:R-:W-:Y:S01]  /*8410*/  FFMA R11, R45.reuse, R44, R15 ;  /* 0x0000002c2d0b7223 */ /* 0x040fe2000000000f */
[----:B------:R-:W-:Y:S01]  /*8420*/  LOP3.LUT R44, R56, 0xffffe000, RZ, 0xc0, !PT ;  /* 0xffffe000382c7812 */ /* 0x000fe200078ec0ff */
[C---:B------:R-:W-:Y:S01]  /*8430*/  FMUL R12, R38.reuse, R16 ;  /* 0x00000010260c7220 */ /* 0x040fe20000400000 */
[----:B------:R-:W-:Y:S01]  /*8440*/  F2FP.TF32.F32.PACK_B R8, R8 ;  /* 0x00000008ff08723e */ /* 0x000fe200024050ff */
[C---:B------:R-:W-:Y:S01]  /*8450*/  FMUL R13, R38.reuse, R17 ;  /* 0x00000011260d7220 */ /* 0x040fe20000400000 */
[----:B------:R-:W-:Y:S01]  /*8460*/  F2FP.TF32.F32.PACK_B R9, R9 ;  /* 0x00000009ff09723e */ /* 0x000fe200024050ff */
[----:B------:R1:W-:Y:S01]  /*8470*/  STS.128 [R115+0x4400], R4 ;  /* 0x0044000473007388 */ /* 0x0003e20000000c00 */
[----:B------:R-:W-:Y:S01]  /*8480*/  F2FP.TF32.F32.PACK_B R10, R10 ;  /* 0x0000000aff0a723e */ /* 0x000fe200024050ff */
[C---:B------:R-:W-:Y:S01]  /*8490*/  FMUL R14, R38.reuse, R18 ;  /* 0x00000012260e7220 */ /* 0x040fe20000400000 */
[----:B------:R-:W-:Y:S01]  /*84a0*/  F2FP.TF32.F32.PACK_B R11, R11 ;  /* 0x0000000bff0b723e */ /* 0x000fe200024050ff */
[----:B------:R-:W-:Y:S01]  /*84b0*/  FMUL R19, R38, R19 ;  /* 0x0000001326137220 */ /* 0x000fe20000400000 */
[C---:B------:R-:W-:Y:S01]  /*84c0*/  FFMA R12, R45.reuse, R47, R12 ;  /* 0x0000002f2d0c7223 */ /* 0x040fe2000000000c */
[----:B------:R-:W-:Y:S01]  /*84d0*/  LOP3.LUT R47, R58, 0xffffe000, RZ, 0xc0, !PT ;  /* 0xffffe0003a2f7812 */ /* 0x000fe200078ec0ff */
[C---:B------:R-:W-:Y:S01]  /*84e0*/  FMUL R16, R38.reuse, R20 ;  /* 0x0000001426107220 */ /* 0x040fe20000400000 */
[----:B------:R-:W-:Y:S01]  /*84f0*/  FFMA R13, R45, R46, R13 ;  /* 0x0000002e2d0d7223 */ /* 0x000fe2000000000d */
[----:B------:R-:W-:Y:S01]  /*8500*/  LOP3.LUT R46, R59, 0xffffe000, RZ, 0xc0, !PT ;  /* 0xffffe0003b2e7812 */ /* 0x000fe200078ec0ff */
[C---:B------:R-:W-:Y:S01]  /*8510*/  FFMA R14, R45.reuse, R49, R14 ;  /* 0x000000312d0e7223 */ /* 0x040fe2000000000e */
[----:B------:R-:W-:Y:S01]  /*8520*/  F2FP.TF32.F32.PACK_B R12, R12 ;  /* 0x0000000cff0c723e */ /* 0x000fe200024050ff */
        /* <DEDUP_REMOVED lines=8> */
[----:B------:R-:W-:Y:S01]  /*85b0*/  FMUL R18, R38, R22 ;  /* 0x0000001626127220 */ /* 0x000fe20000400000 */
[----:B------:R-:W-:Y:S01]  /*85c0*/  LOP3.LUT R49, R60, 0xffffe000, RZ, 0xc0, !PT ;  /* 0xffffe0003c317812 */ /* 0x000fe200078ec0ff */
[----:B------:R-:W-:Y:S01]  /*85d0*/  FMUL R23, R38, R23 ;  /* 0x0000001726177220 */ /* 0x000fe20000400000 */
[----:B------:R-:W-:Y:S01]  /*85e0*/  LOP3.LUT R48, R61, 0xffffe000, RZ, 0xc0, !PT ;  /* 0xffffe0003d307812 */ /* 0x000fe200078ec0ff */
[----:B------:R1:W-:Y:S01]  /*85f0*/  STS.128 [R105+0x4400], R12 ;  /* 0x0044000c69007388 */ /* 0x0003e20000000c00 */
[----:B------:R-:W-:Y:S01]  /*8600*/  F2FP.TF32.F32.PACK_B R16, R16 ;  /* 0x00000010ff10723e */ /* 0x000fe200024050ff */
[C---:B------:R-:W-:Y:S01]  /*8610*/  FFMA R17, R45.reuse, R44, R17 ;  /* 0x0000002c2d117223 */ /* 0x040fe20000000011 */
[----:B------:R-:W-:Y:S01]  /*8620*/  LOP3.LUT R44, R62, 0xffffe000, RZ, 0xc0, !PT ;  /* 0xffffe0003e2c7812 */ /* 0x000fe200078ec0ff */
[C---:B------:R-:W-:Y:S01]  /*8630*/  FFMA R18, R45.reuse, R47, R18 ;  /* 0x0000002f2d127223 */ /* 0x040fe20000000012 */
[----:B------:R-:W-:Y:S01]  /*8640*/  LOP3.LUT R47, R64, 0xffffe000, RZ, 0xc0, !PT ;  /* 0xffffe000402f7812 */ /* 0x000fe200078ec0ff */
[----:B------:R-:W-:Y:S01]  /*8650*/  FFMA R19, R45, R46, R23 ;  /* 0x0000002e2d137223 */ /* 0x000fe20000000017 */
[----:B------:R-:W-:Y:S01]  /*8660*/  LOP3.LUT R46, R63, 0xffffe000, RZ, 0xc0, !PT ;  /* 0xffffe0003f2e7812 */ /* 0x000fe200078ec0ff */
[C---:B------:R-:W-:Y:S01]  /*8670*/  FMUL R20, R38.reuse, R24 ;  /* 0x0000001826147220 */ /* 0x040fe20000400000 */
[C---:B------:R-:W-:Y:S01]  /*8680*/  FMUL R21, R38.reuse, R25 ;  /* 0x0000001926157220 */ /* 0x040fe20000400000 */
[C---:B------:R-:W-:Y:S01]  /*8690*/  FMUL R22, R38.reuse, R26 ;  /* 0x0000001a26167220 */ /* 0x040fe20000400000 */
[C---:B------:R-:W-:Y:S01]  /*86a0*/  FMUL R27, R38.reuse, R27 ;  /* 0x0000001b261b7220 */ /* 0x040fe20000400000 */
[----:B------:R-:W-:Y:S01]  /*86b0*/  F2FP.TF32.F32.PACK_B R17, R17 ;  /* 0x00000011ff11723e */ /* 0x000fe200024050ff */
[C---:B------:R-:W-:Y:S01]  /*86c0*/  FFMA R20, R45.reuse, R49, R20 ;  /* 0x000000312d147223 */ /* 0x040fe20000000014 */
[----:B------:R-:W-:Y:S01]  /*86d0*/  F2FP.TF32.F32.PACK_B R18, R18 ;  /* 0x00000012ff12723e */ /* 0x000fe200024050ff */
[C---:B------:R-:W-:Y:S01]  /*86e0*/  FFMA R21, R45.reuse, R48, R21 ;  /* 0x000000302d157223 */ /* 0x040fe20000000015 */
[----:B------:R-:W-:Y:S01]  /*86f0*/  F2FP.TF32.F32.PACK_B R19, R19 ;  /* 0x00000013ff13723e */ /* 0x000fe200024050ff */
[C---:B------:R-:W-:Y:S01]  /*8700*/  FFMA R22, R45.reuse, R44, R22 ;  /* 0x0000002c2d167223 */ /* 0x040fe20000000016 */
[----:B------:R-:W-:Y:S01]  /*8710*/  FFMA R23, R45, R46, R27 ;  /* 0x0000002e2d177223 */ /* 0x000fe2000000001b */
[C---:B------:R-:W-:Y:S01]  /*8720*/  FMUL R24, R38.reuse, R28 ;  /* 0x0000001c26187220 */ /* 0x040fe20000400000 */
[----:B------:R-:W-:Y:S01]  /*8730*/  LOP3.LUT R48, R65, 0xffffe000, RZ, 0xc0, !PT ;  /* 0xffffe00041307812 */ /* 0x000fe200078ec0ff */
[----:B------:R1:W-:Y:S01]  /*8740*/  STS.128 [R104+0x4400], R16 ;  /* 0x0044001068007388 */ /* 0x0003e20000000c00 */
        /* <DEDUP_REMOVED lines=13> */
[----:B------:R-:W-:Y:S01]  /*8820*/  LOP3.LUT R47, R68, 0xffffe000, RZ, 0xc0, !PT ;  /* 0xffffe000442f7812 */ /* 0x000fe200078ec0ff */
        /* <DEDUP_REMOVED lines=30> */
[----:B------:R-:W-:Y:S02]  /*8a10*/  UIADD3 UR4, UP0, UPT, UR54, 0x680, URZ ;  /* 0x0000068036047890 */ /* 0x000fe4000ff1e0ff */
[----:B------:R-:W-:Y:S02]  /*8a20*/  UIADD3 UR9, UPT, UPT, UR49, 0x20, URZ ;  /* 0x0000002031097890 */ /* 0x000fe4000fffe0ff */
[----:B------:R-:W-:Y:S02]  /*8a30*/  UIADD3 UR8, UPT, UPT, UR43, 0x4400, URZ ;  /* 0x000044002b087890 */ /* 0x000fe4000fffe0ff */
[----:B------:R-:W-:Y:S01]  /*8a40*/  UIADD3.X UR5, UPT, UPT, URZ, UR55, URZ, UP0, !UPT ;  /* 0x00000037ff057290 */ /* 0x000fe200087fe4ff */
[----:B------:R-:W-:Y:S01]  /*8a50*/  UMOV UR10, UR50 ;  /* 0x00000032000a7c82 */ /* 0x000fe20008000000 */
[----:B------:R-:W-:Y:S07]  /*8a60*/  UMOV UR11, UR36 ;  /* 0x00000024000b7c82 */ /* 0x000fee0008000000 */
[----:B------:R3:W-:Y:S01]  /*8a70*/  UTMASTG.3D [UR8], [UR4] ;  /* 0x00000008040073b5 */ /* 0x0007e20008010000 */
[----:B------:R0:W-:Y:S01]  /*8a80*/  UTMACMDFLUSH ;  /* 0x00000000000079b7 */ /* 0x0001e20000000000 */
[----:B---3--:R-:W-:Y:S04]  /*8a90*/  DEPBAR.LE SB0, 0x1 ;  /* 0x000080400000791a */ /* 0x008fe80000000000 */
.L_x_130:
[----:B------:R-:W-:Y:S05]  /*8aa0*/  BSYNC.RECONVERGENT B0 ;  /* 0x0000000000007941 */ /* 0x000fea0003800200 */
.L_x_129:
[----:B------:R-:W-:Y:S01]  /*8ab0*/  BAR.SYNC.DEFER_BLOCKING 0x1, 0x80 ;  /* 0x0042000000007b1d */ /* 0x000fe20000010000 */
[----:B------:R-:W-:Y:S04]  /*8ac0*/  UIADD3 UR4, UPT, UPT, UR47, 0x1, URZ ;  /* 0x000000012f047890 */ /* 0x000fe8000fffe0ff */
[----:B------:R-:W-:Y:S04]  /*8ad0*/  UISETP.NE.AND UP0, UPT, UR4, 0x4, UPT ;  /* 0x000000040400788c */ /* 0x000fe8000bf05270 */
[----:B------:R-:W-:Y:S01]  /*8ae0*/  USEL UR46, UR4, URZ, UP0 ;  /* 0x000000ff042e7287 */ /* 0x000fe20008000000 */
[----:B------:R3:W-:Y:S01]  /*8af0*/  @P6 SYNCS.ARRIVE.TRANS64.RED.A1T0 RZ, [R123+URZ], RZ ;  /* 0x000000ff7bff69a7 */ /* 0x0007e200081004ff */
[----:B------:R-:W-:Y:S01]  /*8b00*/  BSSY B1, `(.L_x_131) ;  /* 0x0000020000017945 */ /* 0x000fe20003800000 */
[----:B------:R-:W4:Y:S02]  /*8b10*/  @P6 SYNCS.PHASECHK.TRANS64.TRYWAIT P0, [R124+URZ+0x20], R125 ;  /* 0x0000207d7c0065a7 */ /* 0x000f2400080011ff */
[----:B----4-:R-:W-:Y:S01]  /*8b20*/  @P6 SEL R120, RZ, 0x1, !P0 ;  /* 0x00000001ff786807 */ /* 0x010fe20004000000 */
[----:B---3--:R-:W-:Y:S06]  /*8b30*/  @!P6 BRA `(.L_x_132) ;  /* 0x000000000070e947 */ /* 0x008fec0003800000 */
[----:B------:R-:W-:Y:S01]  /*8b40*/  ISETP.NE.AND P1, PT, R122, RZ, PT ;  /* 0x000000ff7a00720c */ /* 0x000fe20003f25270 */
[----:B------:R-:W-:Y:S01]  /*8b50*/  BSSY B0, `(.L_x_133) ;  /* 0x000000b000007945 */ /* 0x000fe20003800000 */
[----:B------:R-:W-:Y:S11]  /*8b60*/  ISETP.NE.AND P0, PT, R120, RZ, PT ;  /* 0x000000ff7800720c */ /* 0x000ff60003f05270 */
[----:B-1----:R-:W-:Y:S05]  /*8b70*/  @P1 IMAD R4, R51, 0x4000, R116 ;  /* 0x0000400033041824 */ /* 0x002fea00078e0274 */
[----:B------:R-:W-:Y:S04]  /*8b80*/  @P1 IADD3 R6, PT, PT, R4, UR43, RZ ;  /* 0x0000002b04061c10 */ /* 0x000fe8000fffe0ff */
[----:B------:R-:W-:Y:S01]  /*8b90*/  @P1 IADD3 R2, PT, PT, R119, R6, RZ ;  /* 0x0000000677021210 */ /* 0x000fe20007ffe0ff */
[--C-:B------:R-:W-:Y:S02]  /*8ba0*/  @P1 IMAD.IADD R0, R118, 0x1, R6.reuse ;  /* 0x0000000176001824 */ /* 0x100fe400078e0206 */
[----:B------:R-:W-:Y:S01]  /*8bb0*/  @P1 IMAD.IADD R3, R121, 0x1, R6 ;  /* 0x0000000179031824 */ /* 0x000fe200078e0206 */
[----:B------:R-:W-:Y:S06]  /*8bc0*/  @P0 BRA `(.L_x_134) ;  /* 0x00000000000c0947 */ /* 0x000fec0003800000 */
[----:B------:R-:W-:Y:S04]  /*8bd0*/  SHF.L.U32 R5, RZ, 0x1f, RZ ;  /* 0x0000001fff057819 */ /* 0x000fe800000006ff */
[----:B------:R-:W1:Y:S02]  /*8be0*/  SYNCS.PHASECHK.TRANS64.TRYWAIT P0, [R124+URZ+0x20], R5 ;  /* 0x000020057c0075a7 */ /* 0x000e6400080011ff */
[----:B-1----:R-:W-:Y:S05]  /*8bf0*/  @!P0 BRA `(.L_x_135) ;  /* 0x0000006400108947 */ /* 0x002fea0003800000 */
.L_x_134:
[----:B------:R-:W-:Y:S05]  /*8c00*/  BSYNC B0 ;  /* 0x0000000000007941 */ /* 0x000fea0003800000 */
.L_x_133:
[----:B------:R-:W-:Y:S01]  /*8c10*/  ISETP.NE.AND P0, PT, R122, RZ, PT ;  /* 0x000000ff7a00720c */ /* 0x000fe20003f05270 */
[----:B------:R-:W-:Y:S11]  /*8c20*/  VIADD R51, R51, 0x1 ;  /* 0x0000000133337836 */ /* 0x000ff60000000000 */
[----:B------:R-:W-:Y:S01]  /*8c30*/  @!UPT UIADD3 URZ, UPT, UPT, URZ, URZ, URZ ;  /* 0x000000fffffff290 */ /* 0x000fe2000fffe0ff */
[----:B------:R3:W4:Y:S01]  /*8c40*/  @P0 LDS.128 R80, [R4+UR43+0x400] ;  /* 0x0004002b04500984 */ /* 0x0007220008000c00 */
[--C-:B------:R-:W-:Y:S01]  /*8c50*/  @P0 IMAD.IADD R6, R119, 0x1, R0.reuse ;  /* 0x0000000177060824 */ /* 0x100fe200078e0200 */
[C---:B-1----:R-:W-:Y:S01]  /*8c60*/  @P0 IADD3 R5, PT, PT, R121.reuse, R2, RZ ;  /* 0x0000000279050210 */ /* 0x042fe20007ffe0ff */
        /* <DEDUP_REMOVED lines=9> */
.L_x_132:
[----:B------:R-:W-:Y:S05]  /*8d00*/  BSYNC B1 ;  /* 0x0000000000017941 */ /* 0x000fea0003800000 */
.L_x_131:
[----:B---3--:R-:W-:Y:S05]  /*8d10*/  VIADD R0, R39, 0x40 ;  /* 0x0000004027007836 */ /* 0x008fea0000000000 */
        /* <DEDUP_REMOVED lines=10> */
[----:B------:R-:W2:Y:S01]  /*8dc0*/  LDC.64 R2, c[0x4][R3] ;  /* 0x0100000003027b82 */ /* 0x000ea20000000a00 */
        /* <DEDUP_REMOVED lines=9> */
.L_x_136:
[----:B----4-:R-:W-:Y:S01]  /*8e60*/  LOP3.LUT R44, R80, 0xffffe000, RZ, 0xc0, !PT ;  /* 0xffffe000502c7812 */ /* 0x010fe200078ec0ff */
        /* <DEDUP_REMOVED lines=165> */
.L_x_138:
[----:B------:R-:W-:Y:S05]  /*98c0*/  BSYNC.RECONVERGENT B0 ;  /* 0x0000000000007941 */ /* 0x000fea0003800200 */
.L_x_137:
[----:B------:R-:W-:Y:S01]  /*98d0*/  BAR.SYNC.DEFER_BLOCKING 0x1, 0x80 ;  /* 0x0042000000007b1d */ /* 0x000fe20000010000 */
[----:B------:R-:W-:Y:S04]  /*98e0*/  UIADD3 UR4, UPT, UPT, UR46, 0x1, URZ ;  /* 0x000000012e047890 */ /* 0x000fe8000fffe0ff */
[----:B------:R-:W-:Y:S04]  /*98f0*/  UISETP.NE.AND UP0, UPT, UR4, 0x4, UPT ;  /* 0x000000040400788c */ /* 0x000fe8000bf05270 */
[----:B------:R-:W-:Y:S01]  /*9900*/  USEL UR44, UR4, URZ, UP0 ;  /* 0x000000ff042c7287 */ /* 0x000fe20008000000 */
[----:B------:R3:W-:Y:S01]  /*9910*/  @P6 SYNCS.ARRIVE.TRANS64.RED.A1T0 RZ, [R123+URZ], RZ ;  /* 0x000000ff7bff69a7 */ /* 0x0007e200081004ff */
[----:B------:R-:W-:Y:S01]  /*9920*/  BSSY B1, `(.L_x_139) ;  /* 0x0000023000017945 */ /* 0x000fe20003800000 */
[----:B------:R-:W4:Y:S01]  /*9930*/  @P6 SYNCS.PHASECHK.TRANS64.TRYWAIT P0, [R124+URZ+0x20], R125 ;  /* 0x0000207d7c0065a7 */ /* 0x000f2200080011ff */
[----:B---3--:R-:W-:Y:S01]  /*9940*/  HFMA2 R123, -RZ, RZ, 0, 0 ;  /* 0x00000000ff7b7431 */ /* 0x008fe200000001ff */
[----:B----4-:R-:W-:Y:S01]  /*9950*/  @P6 SEL R120, RZ, 0x1, !P0 ;  /* 0x00000001ff786807 */ /* 0x010fe20004000000 */
[----:B------:R-:W-:Y:S06]  /*9960*/  @!P6 BRA `(.L_x_140) ;  /* 0x000000000078e947 */ /* 0x000fec0003800000 */
        /* <DEDUP_REMOVED lines=12> */
.L_x_142:
[----:B------:R-:W-:Y:S05]  /*9a30*/  BSYNC B0 ;  /* 0x0000000000007941 */ /* 0x000fea0003800000 */
.L_x_141:
[----:B------:R-:W-:Y:S02]  /*9a40*/  ISETP.NE.AND P0, PT, R122, RZ, PT ;  /* 0x000000ff7a00720c */ /* 0x000fe40003f05270 */
[----:B------:R-:W-:Y:S11]  /*9a50*/  IADD3 R51, PT, PT, R51, 0x1, RZ ;  /* 0x0000000133337810 */ /* 0x000ff60007ffe0ff */
[----:B------:R3:W4:Y:S01]  /*9a60*/  @P0 LDS.128 R80, [R4+UR43+0x400] ;  /* 0x0004002b04500984 */ /* 0x0007220008000c00 */
[----:B------:R-:W-:Y:S01]  /*9a70*/  @P0 IMAD.IADD R6, R119, 0x1, R0 ;  /* 0x0000000177060824 */ /* 0x000fe200078e0200 */
[C---:B------:R-:W-:Y:S01]  /*9a80*/  @P0 IADD3 R7, PT, PT, R121.reuse, R0, RZ ;  /* 0x0000000079070210 */ /* 0x040fe20007ffe0ff */
[C---:B-1----:R-:W-:Y:S01]  /*9a90*/  @P0 IMAD.IADD R5, R121.reuse, 0x1, R2 ;  /* 0x0000000179050824 */ /* 0x042fe200078e0202 */
[----:B------:R3:W1:Y:S01]  /*9aa0*/  @P0 LDS.128 R76, [R3+0x400] ;  /* 0x00040000034c0984 */ /* 0x0006620000000c00 */
[----:B------:R-:W-:Y:S03]  /*9ab0*/  @P0 IMAD.IADD R8, R121, 0x1, R6 ;  /* 0x0000000179080824 */ /* 0x000fe600078e0206 */
[----:B------:R3:W1:Y:S04]  /*9ac0*/  @P0 LDS.128 R72, [R2+0x400] ;  /* 0x0004000002480984 */ /* 0x0006680000000c00 */
[----:B------:R3:W1:Y:S04]  /*9ad0*/  @P0 LDS.128 R52, [R5+0x400] ;  /* 0x0004000005340984 */ /* 0x0006680000000c00 */
[----:B------:R3:W1:Y:S04]  /*9ae0*/  @P0 LDS.128 R56, [R0+0x400] ;  /* 0x0004000000380984 */ /* 0x0006680000000c00 */
[----:B------:R3:W1:Y:S04]  /*9af0*/  @P0 LDS.128 R60, [R7+0x400] ;  /* 0x00040000073c0984 */ /* 0x0006680000000c00 */
[----:B------:R3:W1:Y:S04]  /*9b00*/  @P0 LDS.128 R64, [R6+0x400] ;  /* 0x0004000006400984 */ /* 0x0006680000000c00 */
[----:B------:R3:W1:Y:S01]  /*9b10*/  @P0 LDS.128 R68, [R8+0x400] ;  /* 0x0004000008440984 */ /* 0x0006620000000c00 */
[C---:B------:R-:W-:Y:S04]  /*9b20*/  ISETP.NE.AND P0, PT, R51.reuse, 0x4, PT ;  /* 0x000000043300780c */ /* 0x040fe80003f05270 */
[----:B------:R-:W-:Y:S02]  /*9b30*/  SEL R51, R51, RZ, P0 ;  /* 0x000000ff33337207 */ /* 0x000fe40000000000 */
[----:B------:R-:W-:Y:S02]  /*9b40*/  SEL R123, RZ, 0x1, P0 ;  /* 0x00000001ff7b7807 */ /* 0x000fe40000000000 */
.L_x_140:
[----:B------:R-:W-:Y:S05]  /*9b50*/  BSYNC B1 ;  /* 0x0000000000017941 */ /* 0x000fea0003800000 */
.L_x_139:
        /* <DEDUP_REMOVED lines=21> */
.L_x_144:
        /* <DEDUP_REMOVED lines=14> */
[----:B------:R-:W-:Y:S05]  /*9d90*/  @P6 LEA R125, R125, UR43, 0x3 ;  /* 0x0000002b7d7d6c11 */ /* 0x000fea000f8e18ff */
        /* <DEDUP_REMOVED lines=10> */
[----:B------:R-:W-:Y:S01]  /*9e40*/  @P6 SHF.L.U32 R0, R123, 0x1f, RZ ;  /* 0x0000001f7b006819 */ /* 0x000fe200000006ff */
        /* <DEDUP_REMOVED lines=8> */
[C---:B------:R-:W-:Y:S01]  /*9ed0*/  FMUL R6, R38.reuse, R10 ;  /* 0x0000000a26067220 */ /* 0x040fe20000400000 */
[----:B------:R-:W-:Y:S01]  /*9ee0*/  F2FP.TF32.F32.PACK_B R42, R42 ;  /* 0x0000002aff2a723e */ /* 0x000fe200024050ff */
[----:B------:R-:W-:Y:S01]  /*9ef0*/  FMUL R11, R38, R11 ;  /* 0x0000000b260b7220 */ /* 0x000fe20000400000 */
[----:B------:R-:W-:Y:S01]  /*9f00*/  F2FP.TF32.F32.PACK_B R43, R43 ;  /* 0x0000002bff2b723e */ /* 0x000fe200024050ff */
[C---:B------:R-:W-:Y:S01]  /*9f10*/  FFMA R4, R45.reuse, R47, R4 ;  /* 0x0000002f2d047223 */ /* 0x040fe20000000004 */
[----:B------:R-:W-:Y:S01]  /*9f20*/  LOP3.LUT R47, R72, 0xffffe000, RZ, 0xc0, !PT ;  /* 0xffffe000482f7812 */ /* 0x000fe200078ec0ff */
[----:B------:R-:W-:Y:S01]  /*9f30*/  FFMA R5, R45, R50, R5 ;  /* 0x000000322d057223 */ /* 0x000fe20000000005 */
[----:B------:R-:W-:Y:S01]  /*9f40*/  LOP3.LUT R48, R73, 0xffffe000, RZ, 0xc0, !PT ;  /* 0xffffe00049307812 */ /* 0x000fe200078ec0ff */
[----:B------:R-:W-:Y:S01]  /*9f50*/  FFMA R6, R45, R44, R6 ;  /* 0x0000002c2d067223 */ /* 0x000fe20000000006 */
[----:B------:R-:W-:Y:S01]  /*9f60*/  LOP3.LUT R44, R75, 0xffffe000, RZ, 0xc0, !PT ;  /* 0xffffe0004b2c7812 */ /* 0x000fe200078ec0ff */
[----:B------:R-:W-:Y:S01]  /*9f70*/  FFMA R7, R45, R46, R11 ;  /* 0x0000002e2d077223 */ /* 0x000fe2000000000b */
[----:B------:R-:W-:Y:S01]  /*9f80*/  F2FP.TF32.F32.PACK_B R4, R4 ;  /* 0x00000004ff04723e */ /* 0x000fe200024050ff */
[C---:B------:R-:W-:Y:S01]  /*9f90*/  FMUL R8, R38.reuse, R12 ;  /* 0x0000000c26087220 */ /* 0x040fe20000400000 */
[----:B------:R-:W-:Y:S01]  /*9fa0*/  F2FP.TF32.F32.PACK_B R5, R5 ;  /* 0x00000005ff05723e */ /* 0x000fe200024050ff */
[----:B------:R1:W-:Y:S01]  /*9fb0*/  STS.128 [R116+UR43+0xc400], R40 ;  /* 0x00c4002874007988 */ /* 0x0003e20008000c2b */
[----:B------:R-:W-:Y:S01]  /*9fc0*/  F2FP.TF32.F32.PACK_B R6, R6 ;  /* 0x00000006ff06723e */ /* 0x000fe200024050ff */
[C---:B------:R-:W-:Y:S01]  /*9fd0*/  FMUL R9, R38.reuse, R13 ;  /* 0x0000000d26097220 */ /* 0x040fe20000400000 */
[----:B------:R-:W-:Y:S01]  /*9fe0*/  F2FP.TF32.F32.PACK_B R7, R7 ;  /* 0x00000007ff07723e */ /* 0x000fe200024050ff */
[C---:B------:R-:W-:Y:S01]  /*9ff0*/  FMUL R10, R38.reuse, R14 ;  /* 0x0000000e260a7220 */ /* 0x040fe20000400000 */
[----:B------:R-:W-:Y:S01]  /*a000*/  LOP3.LUT R46, R53, 0xffffe000, RZ, 0xc0, !PT ;  /* 0xffffe000352e7812 */ /* 0x000fe200078ec0ff */
[----:B------:R-:W-:Y:S01]  /*a010*/  FMUL R15, R38, R15 ;  /* 0x0000000f260f7220 */ /* 0x000fe20000400000 */
        /* <DEDUP_REMOVED lines=111> */
.L_x_146:
[----:B------:R-:W-:Y:S05]  /*a710*/  BSYNC.RECONVERGENT B0 ;  /* 0x0000000000007941 */ /* 0x000fea0003800200 */
.L_x_145:
        /* <DEDUP_REMOVED lines=18> */
[----:B------:R-:W-:Y:S04]  /*a840*/  SHF.L.U32 R6, R123, 0x1f, RZ ;  /* 0x0000001f7b067819 */ /* 0x000fe800000006ff */
[----:B------:R-:W1:Y:S02]  /*a850*/  SYNCS.PHASECHK.TRANS64.TRYWAIT P0, [R125+URZ+0x20], R6 ;  /* 0x000020067d0075a7 */ /* 0x000e6400080011ff */
[----:B-1----:R-:W-:Y:S05]  /*a860*/  @!P0 BRA `(.L_x_151) ;  /* 0x00000048001c8947 */ /* 0x002fea0003800000 */
.L_x_150:
[----:B------:R-:W-:Y:S05]  /*a870*/  BSYNC B0 ;  /* 0x0000000000007941 */ /* 0x000fea0003800000 */
.L_x_149:
[----:B------:R-:W-:Y:S01]  /*a880*/  ISETP.NE.AND P0, PT, R122, RZ, PT ;  /* 0x000000ff7a00720c */ /* 0x000fe20003f05270 */
[----:B------:R-:W-:Y:S11]  /*a890*/  VIADD R51, R51, 0x1 ;  /* 0x0000000133337836 */ /* 0x000ff60000000000 */
[----:B------:R-:W-:Y:S01]  /*a8a0*/  @!UPT UIADD3 URZ, UPT, UPT, URZ, URZ, URZ ;  /* 0x000000fffffff290 */ /* 0x000fe2000fffe0ff */
[----:B------:R3:W4:Y:S01]  /*a8b0*/  @P0 LDS.128 R80, [R4+UR43+0x400] ;  /* 0x0004002b04500984 */ /* 0x0007220008000c00 */
[----:B-1----:R-:W-:Y:S02]  /*a8c0*/  @P0 IMAD.IADD R6, R119, 0x1, R0 ;  /* 0x0000000177060824 */ /* 0x002fe400078e0200 */
[C---:B------:R-:W-:Y:S01]  /*a8d0*/  @P0 IMAD.IADD R5, R121.reuse, 0x1, R2 ;  /* 0x0000000179050824 */ /* 0x040fe200078e0202 */
[----:B------:R1:W1:Y:S01]  /*a8e0*/  @P0 LDS.128 R76, [R3+0x400] ;  /* 0x00040000034c0984 */ /* 0x0002620000000c00 */
[C---:B------:R-:W-:Y:S02]  /*a8f0*/  @P0 IMAD.IADD R7, R121.reuse, 0x1, R0 ;  /* 0x0000000179070824 */ /* 0x040fe400078e0200 */
[----:B------:R-:W-:Y:S01]  /*a900*/  @P0 IMAD.IADD R8, R121, 0x1, R6 ;  /* 0x0000000179080824 */ /* 0x000fe200078e0206 */
[----:B------:R1:W1:Y:S04]  /*a910*/  @P0 LDS.128 R72, [R2+0x400] ;  /* 0x0004000002480984 */ /* 0x0002680000000c00 */
[----:B------:R1:W1:Y:S04]  /*a920*/  @P0 LDS.128 R52, [R5+0x400] ;  /* 0x0004000005340984 */ /* 0x0002680000000c00 */
[----:B------:R1:W1:Y:S04]  /*a930*/  @P0 LDS.128 R56, [R0+0x400] ;  /* 0x0004000000380984 */ /* 0x0002680000000c00 */
[----:B------:R1:W1:Y:S04]  /*a940*/  @P0 LDS.128 R60, [R7+0x400] ;  /* 0x00040000073c0984 */ /* 0x0002680000000c00 */
[----:B------:R1:W1:Y:S04]  /*a950*/  @P0 LDS.128 R64, [R6+0x400] ;  /* 0x0004000006400984 */ /* 0x0002680000000c00 */
[----:B------:R1:W1:Y:S01]  /*a960*/  @P0 LDS.128 R68, [R8+0x400] ;  /* 0x0004000008440984 */ /* 0x0002620000000c00 */
[C---:B------:R-:W-:Y:S04]  /*a970*/  ISETP.NE.AND P0, PT, R51.reuse, 0x4, PT ;  /* 0x000000043300780c */ /* 0x040fe80003f05270 */
[----:B---3--:R-:W-:Y:S02]  /*a980*/  SEL R4, RZ, 0x1, P0 ;  /* 0x00000001ff047807 */ /* 0x008fe40000000000 */
[----:B------:R-:W-:Y:S02]  /*a990*/  SEL R51, R51, RZ, P0 ;  /* 0x000000ff33337207 */ /* 0x000fe40000000000 */
[----:B------:R-:W-:Y:S02]  /*a9a0*/  LOP3.LUT R123, R123, R4, RZ, 0x3c, !PT ;  /* 0x000000047b7b7212 */ /* 0x000fe400078e3cff */
.L_x_148:
[----:B------:R-:W-:Y:S05]  /*a9b0*/  BSYNC B1 ;  /* 0x0000000000017941 */ /* 0x000fea0003800000 */
.L_x_147:
[----:B-1----:R-:W-:Y:S05]  /*a9c0*/  VIADD R0, R39, 0x80 ;  /* 0x0000008027007836 */ /* 0x002fea0000000000 */
[----:B------:R-:W-:Y:S04]  /*a9d0*/  SHF.R.U32.HI R0, RZ, 0x15, R0 ;  /* 0x00000015ff007819 */ /* 0x000fe80000011600 */
[----:B------:R-:W-:Y:S11]  /*a9e0*/  LOP3.LUT P0, RZ, R0, 0x3, R95, 0x48, !PT ;  /* 0x0000000300ff7812 */ /* 0x000ff6000780485f */
[----:B------:R-:W-:Y:S02]  /*a9f0*/  @!UPT UIADD3 URZ, UPT, UPT, URZ, URZ, URZ ;  /* 0x000000fffffff290 */ /* 0x000fe4000fffe0ff */
[----:B------:R-:W-:Y:S05]  /*aa00*/  @!P0 BRA `(.L_x_152) ;  /* 0x0000000000408947 */ /* 0x000fea0003800000 */
[----:B------:R-:W1:Y:S01]  /*aa10*/  LDCU.64 UR8, c[0x4][0x70] ;  /* 0x01000e00ff0877ac */ /* 0x000e620008000a00 */
[----:B------:R-:W-:Y:S01]  /*aa20*/  MOV R3, 0x0 ;  /* 0x0000000000037802 */ /* 0x000fe20000000f00 */
[----:B------:R-:W-:Y:S02]  /*aa30*/  HFMA2 R12, -RZ, RZ, 0, 5.9604644775390625e-08 ;  /* 0x00000001ff0c7431 */ /* 0x000fe400000001ff */
[----:B------:R-:W-:Y:S02]  /*aa40*/  IMAD.MOV.U32 R8, RZ, RZ, 0x192 ;  /* 0x00000192ff087424 */ /* 0x000fe400078e00ff */
[----:B------:R-:W-:Y:S01]  /*aa50*/  IMAD.MOV.U32 R13, RZ, RZ, RZ ;  /* 0x000000ffff0d7224 */ /* 0x000fe200078e00ff */
[----:B------:R-:W3:Y:S01]  /*aa60*/  LDCU.64 UR6, c[0x4][0x78] ;  /* 0x01000f00ff0677ac */ /* 0x000ee20008000a00 */
[----:B------:R-:W2:Y:S01]  /*aa70*/  LDC.64 R2, c[0x4][R3] ;  /* 0x0100000003027b82 */ /* 0x000ea20000000a00 */
[----:B------:R-:W5:Y:S01]  /*aa80*/  LDCU.64 UR4, c[0x4][0x10] ;  /* 0x01000200ff0477ac */ /* 0x000f620008000a00 */
[----:B-1----:R-:W-:Y:S01]  /*aa90*/  MOV R5, UR9 ;  /* 0x0000000900057c02 */ /* 0x002fe20008000f00 */
[----:B------:R-:W-:Y:S01]  /*aaa0*/  IMAD.U32 R4, RZ, RZ, UR8 ;  /* 0x00000008ff047e24 */ /* 0x000fe2000f8e00ff */
[----:B---3--:R-:W-:Y:S01]  /*aab0*/  MOV R7, UR7 ;  /* 0x0000000700077c02 */ /* 0x008fe20008000f00 */
[----:B------:R-:W-:Y:S01]  /*aac0*/  IMAD.U32 R6, RZ, RZ, UR6 ;  /* 0x00000006ff067e24 */ /* 0x000fe2000f8e00ff */
[----:B-----5:R-:W-:Y:S01]  /*aad0*/  MOV R11, UR5 ;  /* 0x00000005000b7c02 */ /* 0x020fe20008000f00 */
[----:B------:R-:W-:Y:S02]  /*aae0*/  IMAD.U32 R10, RZ, RZ, UR4 ;  /* 0x00000004ff0a7e24 */ /* 0x000fe4000f8e00ff */
[----:B------:R-:W-:Y:S07]  /*aaf0*/  LEPC R20, `(.L_x_152) ;  /* 0x000000001014794e */ /* 0x000fee0000000000 */
[----:B--2-4-:R-:W-:Y:S05]  /*ab00*/  CALL.ABS.NOINC R2 ;  /* 0x0000000002007343 */ /* 0x014fea0003c00000 */
.L_x_152:
[----:B------:R-:W-:Y:S01]  /*ab10*/  ISETP.NE.AND P6, PT, R113, RZ, PT ;  /* 0x000000ff7100720c */ /* 0x000fe20003fc5270 */
[----:B------:R-:W-:Y:S05]  /*ab20*/  WARPSYNC.ALL ;  /* 0x0000000000007948 */ /* 0x000fea0003800000 */
[----:B------:R-:W-:Y:S01]  /*ab30*/  R2UR UR4, R39 ;  /* 0x00000000270472ca */ /* 0x000fe200000e0000 */
[----:B------:R-:W-:Y:S01]  /*ab40*/  IMAD.U32 R41, RZ, RZ, UR47 ;  /* 0x0000002fff297e24 */ /* 0x000fe2000f8e00ff */
[----:B----4-:R-:W-:Y:S01]  /*ab50*/  LOP3.LUT R44, R80, 0xffffe000, RZ, 0xc0, !PT ;  /* 0xffffe000502c7812 */ /* 0x010fe200078ec0ff */
[----:B------:R-:W-:Y:S01]  /*ab60*/  IMAD.U32 R50, RZ, RZ, UR52 ;  /* 0x00000034ff327e24 */ /* 0x000fe2000f8e00ff */
[----:B------:R-:W-:Y:S01]  /*ab70*/  LOP3.LUT R42, R82, 0xffffe000, RZ, 0xc0, !PT ;  /* 0xffffe000522a7812 */ /* 0x000fe200078ec0ff */
[----:B------:R-:W-:Y:S01]  /*ab80*/  BSSY.RECONVERGENT B0, `(.L_x_153) ;  /* 0x00000a2000007945 */ /* 0x000fe20003800200 */
[----:B------:R-:W-:Y:S02]  /*ab90*/  LOP3.LUT R47, R76, 0xffffe000, RZ, 0xc0, !PT ;  /* 0xffffe0004c2f7812 */ /* 0x000fe400078ec0ff */
[----:B------:R-:W-:Y:S02]  /*aba0*/  @P6 LEA R41, R41, UR43, 0x3 ;  /* 0x0000002b29296c11 */ /* 0x000fe4000f8e18ff */
[----:B------:R-:W-:Y:S02]  /*abb0*/  LOP3.LUT R46, R77, 0xffffe000, RZ, 0xc0, !PT ;  /* 0xffffe0004d2e7812 */ /* 0x000fe400078ec0ff */
[----:B------:R-:W-:Y:S01]  /*abc0*/  LOP3.LUT R48, R73, 0xffffe000, RZ, 0xc0, !PT ;  /* 0xffffe00049307812 */ /* 0x000fe200078ec0ff */
[----:B------:R-:W1:Y:S01]  /*abd0*/  LDTM.x32 R4, tmem[UR4+0x80] ;  /* 0x00008004000479ee */ /* 0x000e6200082c0000 */
[----:B------:R-:W-:Y:S01]  /*abe0*/  LOP3.LUT R49, R74, 0xffffe000, RZ, 0xc0, !PT ;  /* 0xffffe0004a317812 */ /* 0x000fe200078ec0ff */
[----:B------:R-:W-:Y:S01]  /*abf0*/  @P6 VIADD R41, R41, 0x40 ;  /* 0x0000004029296836 */ /* 0x000fe20000000000 */
[----:B------:R-:W-:Y:S04]  /*ac00*/  ISETP.NE.AND P0, PT, R110, RZ, PT ;  /* 0x000000ff6e00720c */ /* 0x000fe80003f05270 */
[----:B------:R-:W-:Y:S02]  /*ac10*/  @P6 PRMT R50, R50, 0x654, R41 ;  /* 0x0000065432326816 */ /* 0x000fe40000000029 */
[----:B------:R-:W-:Y:S01]  /*ac20*/  LOP3.LUT R41, R81, 0xffffe000, RZ, 0xc0, !PT ;  /* 0xffffe00051297812 */ /* 0x000fe200078ec0ff */
[C---:B-1----:R-:W-:Y:S01]  /*ac30*/  FMUL R0, R38.reuse, R4 ;  /* 0x0000000426007220 */ /* 0x042fe20000400000 */
[C---:B------:R-:W-:Y:S01]  /*ac40*/  FMUL R2, R38.reuse, R5 ;  /* 0x0000000526027220 */ /* 0x040fe20000400000 */
[C---:B------:R-:W-:Y:S01]  /*ac50*/  FMUL R3, R38.reuse, R6 ;  /* 0x0000000626037220 */ /* 0x040fe20000400000 */
[C---:B------:R-:W-:Y:S01]  /*ac60*/  FMUL R7, R38.reuse, R7 ;  /* 0x0000000726077220 */ /* 0x040fe20000400000 */
[----:B------:R-:W-:Y:S01]  /*ac70*/  FFMA R40, R45, R44, R0 ;  /* 0x0000002c2d287223 */ /* 0x000fe20000000000 */
[----:B------:R-:W-:Y:S01]  /*ac80*/  LOP3.LUT R44, R83, 0xffffe000, RZ, 0xc0, !PT ;  /* 0xffffe000532c7812 */ /* 0x000fe200078ec0ff */
[C---:B------:R-:W-:Y:S01]  /*ac90*/  FFMA R41, R45.reuse, R41, R2 ;  /* 0x000000292d297223 */ /* 0x040fe20000000002 */
[C---:B------:R-:W-:Y:S01]  /*aca0*/  FFMA R42, R45.reuse, R42, R3 ;  /* 0x0000002a2d2a7223 */ /* 0x040fe20000000003 */
[C---:B------:R-:W-:Y:S01]  /*acb0*/  FMUL R4, R38.reuse, R8 ;  /* 0x0000000826047220 */ /* 0x040fe20000400000 */
[----:B------:R-:W-:Y:S01]  /*acc0*/  F2FP.TF32.F32.PACK_B R40, R40 ;  /* 0x00000028ff28723e */ /* 0x000fe200024050ff */
[C---:B------:R-:W-:Y:S01]  /*acd0*/  FFMA R43, R45.reuse, R44, R7 ;  /* 0x0000002c2d2b7223 */ /* 0x040fe20000000007 */
[----:B------:R-:W-:Y:S01]  /*ace0*/  F2FP.TF32.F32.PACK_B R41, R41 ;  /* 0x00000029ff29723e */ /* 0x000fe200024050ff */
[C---:B------:R-:W-:Y:S01]  /*acf0*/  FFMA R4, R45.reuse, R47, R4 ;  /* 0x0000002f2d047223 */ /* 0x040fe20000000004 */
[----:B------:R-:W-:Y:S01]  /*ad00*/  F2FP.TF32.F32.PACK_B R42, R42 ;  /* 0x0000002aff2a723e */ /* 0x000fe200024050ff */
[C---:B------:R-:W-:Y:S01]  /*ad10*/  FMUL R5, R38.reuse, R9 ;  /* 0x0000000926057220 */ /* 0x040fe20000400000 */
[----:B------:R-:W-:Y:S01]  /*ad20*/  F2FP.TF32.F32.PACK_B R43, R43 ;  /* 0x0000002bff2b723e */ /* 0x000fe200024050ff */
[----:B------:R-:W-:Y:S01]  /*ad30*/  FMUL R6, R38, R10 ;  /* 0x0000000a26067220 */ /* 0x000fe20000400000 */
[----:B------:R-:W-:Y:S01]  /*ad40*/  LOP3.LUT R44, R78, 0xffffe000, RZ, 0xc0, !PT ;  /* 0xffffe0004e2c7812 */ /* 0x000fe200078ec0ff */
[----:B------:R-:W-:Y:S01]  /*ad50*/  FFMA R5, R45, R46, R5 ;  /* 0x0000002e2d057223 */ /* 0x000fe20000000005 */
[----:B------:R-:W-:Y:S01]  /*ad60*/  LOP3.LUT R46, R79, 0xffffe000, RZ, 0xc0, !PT ;  /* 0xffffe0004f2e7812 */ /* 0x000fe200078ec0ff */
[----:B------:R1:W-:Y:S01]  /*ad70*/  STS.128 [R116+UR43+0x400], R40 ;  /* 0x0004002874007988 */ /* 0x0003e20008000c2b */
[----:B------:R-:W-:Y:S01]  /*ad80*/  LOP3.LUT R47, R72, 0xffffe000, RZ, 0xc0, !PT ;  /* 0xffffe000482f7812 */ /* 0x000fe200078ec0ff */
[C---:B------:R-:W-:Y:S01]  /*ad90*/  FMUL R11, R38.reuse, R11 ;  /* 0x0000000b260b7220 */ /* 0x040fe20000400000 */
[----:B------:R-:W-:Y:S01]  /*ada0*/  F2FP.TF32.F32.PACK_B R4, R4 ;  /* 0x00000004ff04723e */ /* 0x000fe200024050ff */
[----:B------:R-:W-:Y:S01]  /*adb0*/  FFMA R6, R45, R44, R6 ;  /* 0x0000002c2d067223 */ /* 0x000fe20000000006 */
[----:B------:R-:W-:Y:S01]  /*adc0*/  LOP3.LUT R44, R75, 0xffffe000, RZ, 0xc0, !PT ;  /* 0xffffe0004b2c7812 */ /* 0x000fe200078ec0ff */
[----:B------:R-:W-:Y:S01]  /*add0*/  FFMA R7, R45, R46, R11 ;  /* 0x0000002e2d077223 */ /* 0x000fe2000000000b */
[----:B------:R-:W-:Y:S01]  /*ade0*/  F2FP.TF32.F32.PACK_B R5, R5 ;  /* 0x00000005ff05723e */ /* 0x000fe200024050ff */
[C---:B------:R-:W-:Y:S01]  /*adf0*/  FMUL R8, R38.reuse, R12 ;  /* 0x0000000c26087220 */ /* 0x040fe20000400000 */
        /* <DEDUP_REMOVED lines=23> */
[----:B-1----:R-:W-:Y:S01]  /*af70*/  LOP3.LUT R40, R62, 0xffffe000, RZ, 0xc0, !PT ;  /* 0xffffe0003e287812 */ /* 0x002fe200078ec0ff */
[----:B------:R-:W-:Y:S01]  /*af80*/  FFMA R12, R45, R47, R12 ;  /* 0x0000002f2d0c7223 */ /* 0x000fe2000000000c */
[----:B------:R-:W-:Y:S01]  /*af90*/  LOP3.LUT R47, R58, 0xffffe000, RZ, 0xc0, !PT ;  /* 0xffffe0003a2f7812 */ /* 0x000fe200078ec0ff */
[C---:B------:R-:W-:Y:S01]  /*afa0*/  FMUL R16, R38.reuse, R20 ;  /* 0x0000001426107220 */ /* 0x040fe20000400000 */
[----:B------:R-:W-:Y:S01]  /*afb0*/  LOP3.LUT R42, R63, 0xffffe000, RZ, 0xc0, !PT ;  /* 0xffffe0003f2a7812 */ /* 0x000fe200078ec0ff */
        /* <DEDUP_REMOVED lines=32> */
[C---:B------:R-:W-:Y:S01]  /*b1c0*/  FFMA R22, R45.reuse, R40, R22 ;  /* 0x000000282d167223 */ /* 0x040fe20000000016 */
[----:B------:R-:W-:Y:S01]  /*b1d0*/  FFMA R23, R45, R42, R27 ;  /* 0x0000002a2d177223 */ /* 0x000fe2000000001b */
[----:B------:R-:W-:Y:S01]  /*b1e0*/  FMUL R24, R38, R28 ;  /* 0x0000001c26187220 */ /* 0x000fe20000400000 */
[----:B------:R3:W-:Y:S01]  /*b1f0*/  STS.128 [R104+0x400], R16 ;  /* 0x0004001068007388 */ /* 0x0007e20000000c00 */
[----:B------:R-:W-:Y:S01]  /*b200*/  LOP3.LUT R43, R66, 0xffffe000, RZ, 0xc0, !PT ;  /* 0xffffe000422b7812 */ /* 0x000fe200078ec0ff */
[C---:B------:R-:W-:Y:S01]  /*b210*/  FMUL R25, R38.reuse, R29 ;  /* 0x0000001d26197220 */ /* 0x040fe20000400000 */
[----:B------:R-:W-:Y:S01]  /*b220*/  LOP3.LUT R40, R67, 0xffffe000, RZ, 0xc0, !PT ;  /* 0xffffe00043287812 */ /* 0x000fe200078ec0ff */
[C---:B------:R-:W-:Y:S01]  /*b230*/  FMUL R26, R38.reuse, R30 ;  /* 0x0000001e261a7220 */ /* 0x040fe20000400000 */
        /* <DEDUP_REMOVED lines=30> */
[----:B------:R-:W-:Y:S02]  /*b420*/  F2FP.TF32.F32.PACK_B R31, R31 ;  /* 0x0000001fff1f723e */ /* 0x000fe400024050ff */
[----:B------:R-:W-:Y:S02]  /*b430*/  LEA R40, R51, UR43, 0x3 ;  /* 0x0000002b33287c11 */ /* 0x000fe4000f8e18ff */
[----:B------:R-:W-:Y:S01]  /*b440*/  @P6 SHF.L.U32 R41, R123, 0x1f, RZ ;  /* 0x0000001f7b296819 */ /* 0x000fe200000006ff */
[----:B------:R3:W-:Y:S01]  /*b450*/  STS.128 [R101+0x400], R28 ;  /* 0x0004001c65007388 */ /* 0x0007e20000000c00 */
[----:B------:R-:W-:Y:S01]  /*b460*/  @!PT LDS RZ, [RZ] ;  /* 0x00000000fffff984 */ /* 0x000fe20000000800 */
[----:B------:R-:W-:Y:S01]  /*b470*/  @!PT LDS RZ, [RZ] ;  /* 0x00000000fffff984 */ /* 0x000fe20000000800 */
[----:B------:R-:W-:Y:S01]  /*b480*/  @!PT LDS RZ, [RZ] ;  /* 0x00000000fffff984 */ /* 0x000fe20000000800 */
[----:B------:R-:W-:Y:S01]  /*b490*/  @!PT LDS RZ, [RZ] ;  /* 0x00000000fffff984 */ /* 0x000fe20000000800 */
[----:B------:R1:W-:Y:S07]  /*b4a0*/  MEMBAR.ALL.CTA ;  /* 0x0000000000007992 */ /* 0x0003ee0000008000 */
[----:B-1----:R-:W1:Y:S02]  /*b4b0*/  FENCE.VIEW.ASYNC.S ;  /* 0x00000000000073c6 */ /* 0x002e640000000000 */
[----:B-1----:R-:W-:Y:S06]  /*b4c0*/  BAR.SYNC.DEFER_BLOCKING 0x1, 0x80 ;  /* 0x0042000000007b1d */ /* 0x002fec0000010000 */
[----:B------:R-:W-:Y:S05]  /*b4d0*/  @P0 BRA `(.L_x_154) ;  /* 0x0000000000300947 */ /* 0x000fea0003800000 */
[----:B------:R-:W-:Y:S02]  /*b4e0*/  UIADD3 UR4, UPT, UPT, UR43, 0x400, URZ ;  /* 0x000004002b047890 */ /* 0x000fe4000fffe0ff */
[----:B------:R-:W-:Y:S01]  /*b4f0*/  UIADD3 UR9, UPT, UPT, UR49, 0x80, URZ ;  /* 0x0000008031097890 */ /* 0x000fe2000fffe0ff */
[----:B------:R-:W-:Y:S01]  /*b500*/  UMOV UR10, UR50 ;  /* 0x00000032000a7c82 */ /* 0x000fe20008000000 */
[----:B------:R-:W-:Y:S02]  /*b510*/  UMOV UR11, UR36 ;  /* 0x00000024000b7c82 */ /* 0x000fe40008000000 */
[----:B------:R-:W-:Y:S01]  /*b520*/  MOV R98, UR4 ;  /* 0x0000000400627c02 */ /* 0x000fe20008000f00 */
[----:B------:R-:W-:Y:S03]  /*b530*/  UIADD3 UR4, UP0, UPT, UR54, 0x680, URZ ;  /* 0x0000068036047890 */ /* 0x000fe6000ff1e0ff */
[----:B------:R-:W-:Y:S01]  /*b540*/  R2UR UR8, R98 ;  /* 0x00000000620872ca */ /* 0x000fe200000e0000 */
[----:B------:R-:W-:Y:S11]  /*b550*/  UIADD3.X UR5, UPT, UPT, URZ, UR55, URZ, UP0, !UPT ;  /* 0x00000037ff057290 */ /* 0x000ff600087fe4ff */
[----:B------:R-:W-:Y:S01]  /*b560*/  @!UPT UIADD3 URZ, UPT, UPT, URZ, URZ, URZ ;  /* 0x000000fffffff290 */ /* 0x000fe2000fffe0ff */
[----:B------:R1:W-:Y:S01]  /*b570*/  UTMASTG.3D [UR8], [UR4] ;  /* 0x00000008040073b5 */ /* 0x0003e20008010000 */
[----:B------:R0:W-:Y:S01]  /*b580*/  UTMACMDFLUSH ;  /* 0x00000000000079b7 */ /* 0x0001e20000000000 */
[----:B-1----:R-:W-:Y:S04]  /*b590*/  DEPBAR.LE SB0, 0x1 ;  /* 0x000080400000791a */ /* 0x002fe80000000000 */
.L_x_154:
[----:B------:R-:W-:Y:S05]  /*b5a0*/  BSYNC.RECONVERGENT B0 ;  /* 0x0000000000007941 */ /* 0x000fea0003800200 */
.L_x_153:
        /* <DEDUP_REMOVED lines=8> */
[----:B-1----:R-:W-:Y:S06]  /*b630*/  @!P6 BRA `(.L_x_156) ;  /* 0x000000000080e947 */ /* 0x002fec0003800000 */
[----:B------:R-:W-:Y:S01]  /*b640*/  ISETP.NE.AND P1, PT, R122, RZ, PT ;  /* 0x000000ff7a00720c */ /* 0x000fe20003f25270 */
[----:B------:R-:W-:Y:S01]  /*b650*/  BSSY B0, `(.L_x_157) ;  /* 0x000000b000007945 */ /* 0x000fe20003800000 */
[----:B------:R-:W-:Y:S11]  /*b660*/  ISETP.NE.AND P0, PT, R120, RZ, PT ;  /* 0x000000ff7800720c */ /* 0x000ff60003f05270 */
[----:B---3--:R-:W-:Y:S05]  /*b670*/  @P1 IMAD R4, R51, 0x4000, R116 ;  /* 0x0000400033041824 */ /* 0x008fea00078e0274 */
        /* <DEDUP_REMOVED lines=8> */
.L_x_158:
[----:B------:R-:W-:Y:S05]  /*b700*/  BSYNC B0 ;  /* 0x0000000000007941 */ /* 0x000fea0003800000 */
.L_x_157:
[----:B------:R-:W-:Y:S01]  /*b710*/  ISETP.NE.AND P0, PT, R122, RZ, PT ;  /* 0x000000ff7a00720c */ /* 0x000fe20003f05270 */
[----:B------:R-:W-:Y:S11]  /*b720*/  VIADD R51, R51, 0x1 ;  /* 0x0000000133337836 */ /* 0x000ff60000000000 */
[----:B------:R-:W-:Y:S01]  /*b730*/  @!UPT UIADD3 URZ, UPT, UPT, URZ, URZ, URZ ;  /* 0x000000fffffff290 */ /* 0x000fe2000fffe0ff */
[----:B------:R3:W4:Y:S01]  /*b740*/  @P0 LDS.128 R80, [R4+UR43+0x400] ;  /* 0x0004002b04500984 */ /* 0x0007220008000c00 */
[----:B------:R-:W-:Y:S02]  /*b750*/  @P0 IMAD.IADD R6, R119, 0x1, R0 ;  /* 0x0000000177060824 */ /* 0x000fe400078e0200 */
[C---:B-1----:R-:W-:Y:S01]  /*b760*/  @P0 IMAD.IADD R5, R121.reuse, 0x1, R2 ;  /* 0x0000000179050824 */ /* 0x042fe200078e0202 */
        /* <DEDUP_REMOVED lines=13> */
.L_x_156:
[----:B------:R-:W-:Y:S05]  /*b840*/  BSYNC B1 ;  /* 0x0000000000017941 */ /* 0x000fea0003800000 */
.L_x_155:
[----:B-1----:R-:W-:Y:S05]  /*b850*/  VIADD R0, R39, 0xa0 ;  /* 0x000000a027007836 */ /* 0x002fea0000000000 */
[----:B------:R-:W-:Y:S04]  /*b860*/  SHF.R.U32.HI R0, RZ, 0x15, R0 ;  /* 0x00000015ff007819 */ /* 0x000fe80000011600 */
[----:B------:R-:W-:Y:S11]  /*b870*/  LOP3.LUT P0, RZ, R0, 0x3, R95, 0x48, !PT ;  /* 0x0000000300ff7812 */ /* 0x000ff6000780485f */
[----:B------:R-:W-:Y:S02]  /*b880*/  @!UPT UIADD3 URZ, UPT, UPT, URZ, URZ, URZ ;  /* 0x000000fffffff290 */ /* 0x000fe4000fffe0ff */
[----:B------:R-:W-:Y:S05]  /*b890*/  @!P0 BRA `(.L_x_160) ;  /* 0x0000000000408947 */ /* 0x000fea0003800000 */
[----:B------:R-:W1:Y:S01]  /*b8a0*/  LDCU.64 UR8, c[0x4][0x70] ;  /* 0x01000e00ff0877ac */ /* 0x000e620008000a00 */
[----:B------:R-:W-:Y:S01]  /*b8b0*/  MOV R3, 0x0 ;  /* 0x0000000000037802 */ /* 0x000fe20000000f00 */
[----:B---3--:R-:W-:Y:S02]  /*b8c0*/  HFMA2 R12, -RZ, RZ, 0, 5.9604644775390625e-08 ;  /* 0x00000001ff0c7431 */ /* 0x008fe400000001ff */
        /* <DEDUP_REMOVED lines=13> */
.L_x_160:
        /* <DEDUP_REMOVED lines=8> */
[----:B------:R-:W-:Y:S02]  /*ba20*/  ISETP.NE.AND P0, PT, R110, RZ, PT ;  /* 0x000000ff6e00720c */ /* 0x000fe40003f05270 */
[----:B------:R-:W-:Y:S05]  /*ba30*/  @P6 LEA R3, R3, UR43, 0x3 ;  /* 0x0000002b03036c11 */ /* 0x000fea000f8e18ff */
[----:B---3--:R-:W1:Y:S01]  /*ba40*/  LDTM.x32 R4, tmem[UR4+0xa0] ;  /* 0x0000a004000479ee */ /* 0x008e6200082c0000 */
[----:B------:R-:W-:Y:S05]  /*ba50*/  @P6 VIADD R3, R3, 0x40 ;  /* 0x0000004003036836 */ /* 0x000fea0000000000 */
[----:B------:R-:W-:Y:S01]  /*ba60*/  @P6 PRMT R46, R46, 0x654, R3 ;  /* 0x000006542e2e6816 */ /* 0x000fe20000000003 */
[C---:B-1----:R-:W-:Y:S01]  /*ba70*/  FMUL R0, R38.reuse, R4 ;  /* 0x0000000426007220 */ /* 0x042fe20000400000 */
[C---:B------:R-:W-:Y:S01]  /*ba80*/  FMUL R3, R38.reuse, R6 ;  /* 0x0000000626037220 */ /* 0x040fe20000400000 */
        /* <DEDUP_REMOVED lines=9> */
[----:B------:R-:W-:Y:S01]  /*bb20*/  FFMA R40, R45, R40, R0 ;  /* 0x000000282d287223 */ /* 0x000fe20000000000 */
[----:B------:R-:W-:Y:S01]  /*bb30*/  LOP3.LUT R0, R81, 0xffffe000, RZ, 0xc0, !PT ;  /* 0xffffe00051007812 */ /* 0x000fe200078ec0ff */
[C---:B------:R-:W-:Y:S01]  /*bb40*/  FMUL R2, R38.reuse, R5 ;  /* 0x0000000526027220 */ /* 0x040fe20000400000 */
[C---:B------:R-:W-:Y:S01]  /*bb50*/  FMUL R22, R38.reuse, R26 ;  /* 0x0000001a26167220 */ /* 0x040fe20000400000 */
[C---:B------:R-:W-:Y:S01]  /*bb60*/  FMUL R24, R38.reuse, R28 ;  /* 0x0000001c26187220 */ /* 0x040fe20000400000 */
[----:B------:R-:W-:Y:S01]  /*bb70*/  F2FP.TF32.F32.PACK_B R40, R40 ;  /* 0x00000028ff28723e */ /* 0x000fe200024050ff */
[C---:B------:R-:W-:Y:S01]  /*bb80*/  FMUL R5, R38.reuse, R9 ;  /* 0x0000000926057220 */ /* 0x040fe20000400000 */
[C---:B------:R-:W-:Y:S01]  /*bb90*/  FMUL R26, R38.reuse, R30 ;  /* 0x0000001e261a7220 */ /* 0x040fe20000400000 */
[----:B------:R-:W-:Y:S01]  /*bba0*/  FMUL R28, R38, R32 ;  /* 0x00000020261c7220 */ /* 0x000fe20000400000 */
[----:B------:R-:W-:Y:S01]  /*bbb0*/  LOP3.LUT R32, R82, 0xffffe000, RZ, 0xc0, !PT ;  /* 0xffffe00052207812 */ /* 0x000fe200078ec0ff */
[C---:B------:R-:W-:Y:S01]  /*bbc0*/  FMUL R9, R38.reuse, R13 ;  /* 0x0000000d26097220 */ /* 0x040fe20000400000 */
[C---:B------:R-:W-:Y:S01]  /*bbd0*/  FMUL R30, R38.reuse, R34 ;  /* 0x00000022261e7220 */ /* 0x040fe20000400000 */
[----:B------:R-:W-:Y:S01]  /*bbe0*/  LOP3.LUT R34, R83, 0xffffe000, RZ, 0xc0, !PT ;  /* 0xffffe00053227812 */ /* 0x000fe200078ec0ff */
[C---:B------:R-:W-:Y:S01]  /*bbf0*/  FMUL R13, R38.reuse, R17 ;  /* 0x00000011260d7220 */ /* 0x040fe20000400000 */
[C---:B------:R-:W-:Y:S01]  /*bc00*/  FMUL R7, R38.reuse, R7 ;  /* 0x0000000726077220 */ /* 0x040fe20000400000 */
[C---:B------:R-:W-:Y:S01]  /*bc10*/  FMUL R17, R38.reuse, R21 ;  /* 0x0000001526117220 */ /* 0x040fe20000400000 */
[----:B------:R-:W-:Y:S01]  /*bc20*/  FMUL R21, R38, R25 ;  /* 0x0000001926157220 */ /* 0x000fe20000400000 */
[----:B------:R-:W-:Y:S01]  /*bc30*/  FFMA R41, R45, R0, R2 ;  /* 0x000000002d297223 */ /* 0x000fe20000000002 */
[----:B------:R-:W-:Y:S01]  /*bc40*/  LOP3.LUT R0, R78, 0xffffe000, RZ, 0xc0, !PT ;  /* 0xffffe0004e007812 */ /* 0x000fe200078ec0ff */
[C---:B------:R-:W-:Y:S01]  /*bc50*/  FMUL R25, R38.reuse, R29 ;  /* 0x0000001d26197220 */ /* 0x040fe20000400000 */
[----:B------:R-:W-:Y:S01]  /*bc60*/  LOP3.LUT R2, R79, 0xffffe000, RZ, 0xc0, !PT ;  /* 0xffffe0004f027812 */ /* 0x000fe200078ec0ff */
[C---:B------:R-:W-:Y:S01]  /*bc70*/  FFMA R42, R45.reuse, R32, R3 ;  /* 0x000000202d2a7223 */ /* 0x040fe20000000003 */
[----:B------:R-:W-:Y:S01]  /*bc80*/  F2FP.TF32.F32.PACK_B R41, R41 ;  /* 0x00000029ff29723e */ /* 0x000fe200024050ff */
[----:B------:R-:W-:Y:S01]  /*bc90*/  FMUL R29, R38, R33 ;  /* 0x00000021261d7220 */ /* 0x000fe20000400000 */
[----:B------:R-:W-:Y:S01]  /*bca0*/  LOP3.LUT R33, R76, 0xffffe000, RZ, 0xc0, !PT ;  /* 0xffffe0004c217812 */ /* 0x000fe200078ec0ff */
[C---:B------:R-:W-:Y:S01]  /*bcb0*/  FFMA R43, R45.reuse, R34, R7 ;  /* 0x000000222d2b7223 */ /* 0x040fe20000000007 */
[----:B------:R-:W-:Y:S01]  /*bcc0*/  F2FP.TF32.F32.PACK_B R42, R42 ;  /* 0x0000002aff2a723e */ /* 0x000fe200024050ff */
[----:B------:R-:W-:Y:S01]  /*bcd0*/  FMUL R11, R38, R11 ;  /* 0x0000000b260b7220 */ /* 0x000fe20000400000 */
[----:B------:R-:W-:Y:S01]  /*bce0*/  LOP3.LUT R3, R72, 0xffffe000, RZ, 0xc0, !PT ;  /* 0xffffe00048037812 */ /* 0x000fe200078ec0ff */
[C---:B------:R-:W-:Y:S01]  /*bcf0*/  FFMA R4, R45.reuse, R33, R4 ;  /* 0x000000212d047223 */ /* 0x040fe20000000004 */
[----:B------:R-:W-:Y:S01]  /*bd00*/  F2FP.TF32.F32.PACK_B R43, R43 ;  /* 0x0000002bff2b723e */ /* 0x000fe200024050ff */
[----:B------:R-:W-:Y:S01]  /*bd10*/  FFMA R5, R45, R44, R5 ;  /* 0x0000002c2d057223 */ /* 0x000fe20000000005 */
[----:B------:R-:W-:Y:S01]  /*bd20*/  LOP3.LUT R32, R73, 0xffffe000, RZ, 0xc0, !PT ;  /* 0xffffe00049207812 */ /* 0x000fe200078ec0ff */
[C---:B------:R-:W-:Y:S01]  /*bd30*/  FFMA R6, R45.reuse, R0, R6 ;  /* 0x000000002d067223 */ /* 0x040fe20000000006 */
[----:B------:R-:W-:Y:S01]  /*bd40*/  F2FP.TF32.F32.PACK_B R4, R4 ;  /* 0x00000004ff04723e */ /* 0x000fe200024050ff */
[C---:B------:R-:W-:Y:S01]  /*bd50*/  FFMA R7, R45.reuse, R2, R11 ;  /* 0x000000022d077223 */ /* 0x040fe2000000000b */
[----:B------:R-:W-:Y:S01]  /*bd60*/  F2FP.TF32.F32.PACK_B R5, R5 ;  /* 0x00000005ff05723e */ /* 0x000fe200024050ff */
[----:B------:R-:W-:Y:S01]  /*bd70*/  STS.128 [R116+UR43+0x4400], R40 ;  /* 0x0044002874007988 */ /* 0x000fe20008000c2b */
[----:B------:R-:W-:Y:S01]  /*bd80*/  F2FP.TF32.F32.PACK_B R6, R6 ;  /* 0x00000006ff06723e */ /* 0x000fe200024050ff */
[C---:B------:R-:W-:Y:S01]  /*bd90*/  FFMA R8, R45.reuse, R3, R8 ;  /* 0x000000032d087223 */ /* 0x040fe20000000008 */
[----:B------:R-:W-:Y:S01]  /*bda0*/  F2FP.TF32.F32.PACK_B R7, R7 ;  /* 0x00000007ff07723e */ /* 0x000fe200024050ff */
[----:B------:R-:W-:Y:S01]  /*bdb0*/  FFMA R9, R45, R32, R9 ;  /* 0x000000202d097223 */ /* 0x000fe20000000009 */
[----:B------:R-:W-:Y:S01]  /*bdc0*/  LOP3.LUT R33, R74, 0xffffe000, RZ, 0xc0, !PT ;  /* 0xffffe0004a217812 */ /* 0x000fe200078ec0ff */
[----:B------:R-:W-:Y:S01]  /*bdd0*/  FMUL R15, R38, R15 ;  /* 0x0000000f260f7220 */ /* 0x000fe20000400000 */
[----:B------:R-:W-:Y:S01]  /*bde0*/  LOP3.LUT R0, R75, 0xffffe000, RZ, 0xc0, !PT ;  /* 0xffffe0004b007812 */ /* 0x000fe200078ec0ff */
[----:B------:R1:W-:Y:S01]  /*bdf0*/  STS.128 [R115+0x4400], R4 ;  /* 0x0044000473007388 */ /* 0x0003e20000000c00 */
[----:B------:R-:W-:Y:S01]  /*be00*/  LOP3.LUT R3, R52, 0xffffe000, RZ, 0xc0, !PT ;  /* 0xffffe00034037812 */ /* 0x000fe200078ec0ff */
[----:B------:R-:W-:Y:S01]  /*be10*/  FFMA R10, R45, R33, R10 ;  /* 0x000000212d0a7223 */ /* 0x000fe2000000000a */
[----:B------:R-:W-:Y:S01]  /*be20*/  LOP3.LUT R2, R53, 0xffffe000, RZ, 0xc0, !PT ;  /* 0xffffe00035027812 */ /* 0x000fe200078ec0ff */
[C---:B------:R-:W-:Y:S01]  /*be30*/  FFMA R11, R45.reuse, R0, R15 ;  /* 0x000000002d0b7223 */ /* 0x040fe2000000000f */
[----:B------:R-:W-:Y:S01]  /*be40*/  LOP3.LUT R33, R54, 0xffffe000, RZ, 0xc0, !PT ;  /* 0xffffe00036217812 */ /* 0x000fe200078ec0ff */
[----:B------:R-:W-:Y:S01]  /*be50*/  FFMA R12, R45, R3, R12 ;  /* 0x000000032d0c7223 */ /* 0x000fe2000000000c */
[----:B------:R-:W-:Y:S01]  /*be60*/  LOP3.LUT R32, R55, 0xffffe000, RZ, 0xc0, !PT ;  /* 0xffffe00037207812 */ /* 0x000fe200078ec0ff */
[C---:B------:R-:W-:Y:S01]  /*be70*/  FFMA R13, R45.reuse, R2, R13 ;  /* 0x000000022d0d7223 */ /* 0x040fe2000000000d */
[----:B------:R-:W-:Y:S01]  /*be80*/  LOP3.LUT R0, R56, 0xffffe000, RZ, 0xc0, !PT ;  /* 0xffffe00038007812 */ /* 0x000fe200078ec0ff */
[C---:B------:R-:W-:Y:S01]  /*be90*/  FMUL R19, R38.reuse, R19 ;  /* 0x0000001326137220 */ /* 0x040fe20000400000 */
[----:B------:R-:W-:Y:S01]  /*bea0*/  F2FP.TF32.F32.PACK_B R8, R8 ;  /* 0x00000008ff08723e */ /* 0x000fe200024050ff */
[C---:B------:R-:W-:Y:S01]  /*beb0*/  FFMA R14, R45.reuse, R33, R14 ;  /* 0x000000212d0e7223 */ /* 0x040fe2000000000e */
[----:B------:R-:W-:Y:S01]  /*bec0*/  F2FP.TF32.F32.PACK_B R9, R9 ;  /* 0x00000009ff09723e */ /* 0x000fe200024050ff */
[C---:B------:R-:W-:Y:S01]  /*bed0*/  FFMA R15, R45.reuse, R32, R19 ;  /* 0x000000202d0f7223 */ /* 0x040fe20000000013 */
[----:B------:R-:W-:Y:S01]  /*bee0*/  F2FP.TF32.F32.PACK_B R10, R10 ;  /* 0x0000000aff0a723e */ /* 0x000fe200024050ff */
[----:B------:R-:W-:Y:S01]  /*bef0*/  FFMA R16, R45, R0, R16 ;  /* 0x000000002d107223 */ /* 0x000fe20000000010 */
[----:B------:R-:W-:Y:S01]  /*bf00*/  F2FP.TF32.F32.PACK_B R11, R11 ;  /* 0x0000000bff0b723e */ /* 0x000fe200024050ff */
[C---:B------:R-:W-:Y:S01]  /*bf10*/  FMUL R23, R38.reuse, R23 ;  /* 0x0000001726177220 */ /* 0x040fe20000400000 */
[----:B------:R-:W-:Y:S01]  /*bf20*/  LOP3.LUT R0, R57, 0xffffe000, RZ, 0xc0, !PT ;  /* 0xffffe00039007812 */ /* 0x000fe200078ec0ff */
[----:B------:R-:W-:Y:S01]  /*bf30*/  FMUL R27, R38, R27 ;  /* 0x0000001b261b7220 */ /* 0x000fe20000400000 */
[----:B------:R-:W-:Y:S01]  /*bf40*/  LOP3.LUT R3, R58, 0xffffe000, RZ, 0xc0, !PT ;  /* 0xffffe0003a037812 */ /* 0x000fe200078ec0ff */
[----:B------:R3:W-:Y:S01]  /*bf50*/  STS.128 [R114+0x4400], R8 ;  /* 0x0044000872007388 */ /* 0x0007e20000000c00 */
[----:B------:R-:W-:Y:S01]  /*bf60*/  LOP3.LUT R2, R59, 0xffffe000, RZ, 0xc0, !PT ;  /* 0xffffe0003b027812 */ /* 0x000fe200078ec0ff */
[C---:B------:R-:W-:Y:S01]  /*bf70*/  FFMA R17, R45.reuse, R0, R17 ;  /* 0x000000002d117223 */ /* 0x040fe20000000011 */
[----:B------:R-:W-:Y:S01]  /*bf80*/  F2FP.TF32.F32.PACK_B R12, R12 ;  /* 0x0000000cff0c723e */ /* 0x000fe200024050ff */
[C---:B------:R-:W-:Y:S01]  /*bf90*/  FFMA R18, R45.reuse, R3, R18 ;  /* 0x000000032d127223 */ /* 0x040fe20000000012 */
[----:B------:R-:W-:Y:S01]  /*bfa0*/  F2FP.TF32.F32.PACK_B R13, R13 ;  /* 0x0000000dff0d723e */ /* 0x000fe200024050ff */
[----:B------:R-:W-:Y:S01]  /*bfb0*/  FFMA R19, R45, R2, R23 ;  /* 0x000000022d137223 */ /* 0x000fe20000000017 */
[----:B------:R-:W-:Y:S01]  /*bfc0*/  F2FP.TF32.F32.PACK_B R14, R14 ;  /* 0x0000000eff0e723e */ /* 0x000fe200024050ff */
[C---:B------:R-:W-:Y:S01]  /*bfd0*/  FMUL R31, R38.reuse, R31 ;  /* 0x0000001f261f7220 */ /* 0x040fe20000400000 */
[----:B------:R-:W-:Y:S01]  /*bfe0*/  F2FP.TF32.F32.PACK_B R15, R15 ;  /* 0x0000000fff0f723e */ /* 0x000fe200024050ff */
[----:B------:R-:W-:Y:S01]  /*bff0*/  FMUL R35, R38, R35 ;  /* 0x0000002326237220 */ /* 0x000fe20000400000 */
[----:B------:R-:W-:Y:S02]  /*c000*/  LOP3.LUT R33, R60, 0xffffe000, RZ, 0xc0, !PT ;  /* 0xffffe0003c217812 */ /* 0x000fe400078ec0ff */
[----:B------:R-:W-:Y:S01]  /*c010*/  LOP3.LUT R32, R61, 0xffffe000, RZ, 0xc0, !PT ;  /* 0xffffe0003d207812 */ /* 0x000fe200078ec0ff */
[----:B------:R3:W-:Y:S01]  /*c020*/  STS.128 [R105+0x4400], R12 ;  /* 0x0044000c69007388 */ /* 0x0007e20000000c00 */
        /* <DEDUP_REMOVED lines=8> */
[----:B------:R-:W-:Y:S02]  /*c0b0*/  F2FP.TF32.F32.PACK_B R18, R18 ;  /* 0x00000012ff12723e */ /* 0x000fe400024050ff */
[----:B------:R-:W-:Y:S02]  /*c0c0*/  F2FP.TF32.F32.PACK_B R19, R19 ;  /* 0x00000013ff13723e */ /* 0x000fe400024050ff */
[----:B------:R-:W-:Y:S02]  /*c0d0*/  LOP3.LUT R3, R64, 0xffffe000, RZ, 0xc0, !PT ;  /* 0xffffe00040037812 */ /* 0x000fe400078ec0ff */
[----:B-1----:R-:W-:Y:S01]  /*c0e0*/  LOP3.LUT R4, R65, 0xffffe000, RZ, 0xc0, !PT ;  /* 0xffffe00041047812 */ /* 0x002fe200078ec0ff */
        /* <DEDUP_REMOVED lines=48> */
[----:B-1----:R-:W-:Y:S04]  /*c3f0*/  DEPBAR.LE SB0, 0x1 ;  /* 0x000080400000791a */ /* 0x002fe80000000000 */
.L_x_162:
[----:B------:R-:W-:Y:S05]  /*c400*/  BSYNC.RECONVERGENT B0 ;  /* 0x0000000000007941 */ /* 0x000fea0003800200 */
.L_x_161:
        /* <DEDUP_REMOVED lines=12> */
[----:B------:R-:W-:Y:S05]  /*c4d0*/  @P1 IMAD R5, R51, 0x4000, R116 ;  /* 0x0000400033051824 */ /* 0x000fea00078e0274 */
        /* <DEDUP_REMOVED lines=8> */
.L_x_166:
[----:B------:R-:W-:Y:S05]  /*c560*/  BSYNC B0 ;  /* 0x0000000000007941 */ /* 0x000fea0003800000 */
.L_x_165:
[----:B------:R-:W-:Y:S01]  /*c570*/  ISETP.NE.AND P0, PT, R122, RZ, PT ;  /* 0x000000ff7a00720c */ /* 0x000fe20003f05270 */
[----:B------:R-:W-:Y:S11]  /*c580*/  VIADD R51, R51, 0x1 ;  /* 0x0000000133337836 */ /* 0x000ff60000000000 */
[----:B------:R-:W-:Y:S01]  /*c590*/  @!UPT UIADD3 URZ, UPT, UPT, URZ, URZ, URZ ;  /* 0x000000fffffff290 */ /* 0x000fe2000fffe0ff */
[----:B------:R4:W2:Y:S01]  /*c5a0*/  @P0 LDS.128 R80, [R5+UR43+0x400] ;  /* 0x0004002b05500984 */ /* 0x0008a20008000c00 */
[----:B-1----:R-:W-:Y:S02]  /*c5b0*/  @P0 IMAD.IADD R0, R119, 0x1, R2 ;  /* 0x0000000177000824 */ /* 0x002fe400078e0202 */
[C---:B------:R-:W-:Y:S01]  /*c5c0*/  @P0 IMAD.IADD R6, R121.reuse, 0x1, R4 ;  /* 0x0000000179060824 */ /* 0x040fe200078e0204 */
[----:B------:R4:W1:Y:S01]  /*c5d0*/  @P0 LDS.128 R76, [R3+0x400] ;  /* 0x00040000034c0984 */ /* 0x0008620000000c00 */
[C---:B------:R-:W-:Y:S02]  /*c5e0*/  @P0 IMAD.IADD R7, R121.reuse, 0x1, R2 ;  /* 0x0000000179070824 */ /* 0x040fe400078e0202 */
[----:B---3--:R-:W-:Y:S01]  /*c5f0*/  @P0 IMAD.IADD R8, R121, 0x1, R0 ;  /* 0x0000000179080824 */ /* 0x008fe200078e0200 */
[----:B------:R4:W3:Y:S04]  /*c600*/  @P0 LDS.128 R72, [R4+0x400] ;  /* 0x0004000004480984 */ /* 0x0008e80000000c00 */
[----:B------:R4:W1:Y:S04]  /*c610*/  @P0 LDS.128 R52, [R6+0x400] ;  /* 0x0004000006340984 */ /* 0x0008680000000c00 */
[----:B------:R4:W1:Y:S04]  /*c620*/  @P0 LDS.128 R56, [R2+0x400] ;  /* 0x0004000002380984 */ /* 0x0008680000000c00 */
[----:B------:R4:W1:Y:S04]  /*c630*/  @P0 LDS.128 R60, [R7+0x400] ;  /* 0x00040000073c0984 */ /* 0x0008680000000c00 */
[----:B------:R4:W1:Y:S04]  /*c640*/  @P0 LDS.128 R64, [R0+0x400] ;  /* 0x0004000000400984 */ /* 0x0008680000000c00 */
[----:B------:R4:W1:Y:S01]  /*c650*/  @P0 LDS.128 R68, [R8+0x400] ;  /* 0x0004000008440984 */ /* 0x0008620000000c00 */
[C---:B------:R-:W-:Y:S04]  /*c660*/  ISETP.NE.AND P0, PT, R51.reuse, 0x4, PT ;  /* 0x000000043300780c */ /* 0x040fe80003f05270 */
[----:B------:R-:W-:Y:S02]  /*c670*/  SEL R10, RZ, 0x1, P0 ;  /* 0x00000001ff0a7807 */ /* 0x000fe40000000000 */
[----:B------:R-:W-:Y:S02]  /*c680*/  SEL R51, R51, RZ, P0 ;  /* 0x000000ff33337207 */ /* 0x000fe40000000000 */
[----:B------:R-:W-:Y:S02]  /*c690*/  LOP3.LUT R123, R123, R10, RZ, 0x3c, !PT ;  /* 0x0000000a7b7b7212 */ /* 0x000fe400078e3cff */
.L_x_164:
[----:B------:R-:W-:Y:S05]  /*c6a0*/  BSYNC B1 ;  /* 0x0000000000017941 */ /* 0x000fea0003800000 */
.L_x_163:
[----:B----4-:R-:W-:Y:S05]  /*c6b0*/  VIADD R0, R39, 0xc0 ;  /* 0x000000c027007836 */ /* 0x010fea0000000000 */
[----:B------:R-:W-:Y:S04]  /*c6c0*/  SHF.R.U32.HI R0, RZ, 0x15, R0 ;  /* 0x00000015ff007819 */ /* 0x000fe80000011600 */
[----:B------:R-:W-:Y:S11]  /*c6d0*/  LOP3.LUT P0, RZ, R0, 0x3, R95, 0x48, !PT ;  /* 0x0000000300ff7812 */ /* 0x000ff6000780485f */
[----:B------:R-:W-:Y:S02]  /*c6e0*/  @!UPT UIADD3 URZ, UPT, UPT, URZ, URZ, URZ ;  /* 0x000000fffffff290 */ /* 0x000fe4000fffe0ff */
[----:B------:R-:W-:Y:S05]  /*c6f0*/  @!P0 BRA `(.L_x_168) ;  /* 0x0000000000408947 */ /* 0x000fea0003800000 */
[----:B------:R-:W4:Y:S01]  /*c700*/  LDCU.64 UR8, c[0x4][0x70] ;  /* 0x01000e00ff0877ac */ /* 0x000f220008000a00 */
[----:B------:R-:W-:Y:S01]  /*c710*/  MOV R3, 0x0 ;  /* 0x0000000000037802 */ /* 0x000fe20000000f00 */
[----:B---3--:R-:W-:Y:S02]  /*c720*/  HFMA2 R12, -RZ, RZ, 0, 5.9604644775390625e-08 ;  /* 0x00000001ff0c7431 */ /* 0x008fe400000001ff */
[----:B------:R-:W-:Y:S02]  /*c730*/  IMAD.MOV.U32 R8, RZ, RZ, 0x192 ;  /* 0x00000192ff087424 */ /* 0x000fe400078e00ff */
[----:B------:R-:W-:Y:S01]  /*c740*/  IMAD.MOV.U32 R13, RZ, RZ, RZ ;  /* 0x000000ffff0d7224 */ /* 0x000fe200078e00ff */
[----:B------:R-:W3:Y:S01]  /*c750*/  LDCU.64 UR6, c[0x4][0x78] ;  /* 0x01000f00ff0677ac */ /* 0x000ee20008000a00 */
[----:B------:R-:W1:Y:S01]  /*c760*/  LDC.64 R2, c[0x4][R3] ;  /* 0x0100000003027b82 */ /* 0x000e620000000a00 */
[----:B------:R-:W5:Y:S01]  /*c770*/  LDCU.64 UR4, c[0x4][0x10] ;  /* 0x01000200ff0477ac */ /* 0x000f620008000a00 */
[----:B----4-:R-:W-:Y:S01]  /*c780*/  MOV R5, UR9 ;  /* 0x0000000900057c02 */ /* 0x010fe20008000f00 */
[----:B------:R-:W-:Y:S01]  /*c790*/  IMAD.U32 R4, RZ, RZ, UR8 ;  /* 0x00000008ff047e24 */ /* 0x000fe2000f8e00ff */
[----:B---3--:R-:W-:Y:S01]  /*c7a0*/  MOV R7, UR7 ;  /* 0x0000000700077c02 */ /* 0x008fe20008000f00 */
[----:B------:R-:W-:Y:S01]  /*c7b0*/  IMAD.U32 R6, RZ, RZ, UR6 ;  /* 0x00000006ff067e24 */ /* 0x000fe2000f8e00ff */
[----:B-----5:R-:W-:Y:S01]  /*c7c0*/  MOV R11, UR5 ;  /* 0x00000005000b7c02 */ /* 0x020fe20008000f00 */
[----:B------:R-:W-:Y:S02]  /*c7d0*/  IMAD.U32 R10, RZ, RZ, UR4 ;  /* 0x00000004ff0a7e24 */ /* 0x000fe4000f8e00ff */
[----:B------:R-:W-:Y:S07]  /*c7e0*/  LEPC R20, `(.L_x_168) ;  /* 0x000000001014794e */ /* 0x000fee0000000000 */
[----:B-12---:R-:W-:Y:S05]  /*c7f0*/  CALL.ABS.NOINC R2 ;  /* 0x0000000002007343 */ /* 0x006fea0003c00000 */
.L_x_168:
[----:B------:R-:W-:Y:S01]  /*c800*/  ISETP.NE.AND P6, PT, R113, RZ, PT ;  /* 0x000000ff7100720c */ /* 0x000fe20003fc5270 */
[----:B------:R-:W-:Y:S05]  /*c810*/  WARPSYNC.ALL ;  /* 0x0000000000007948 */ /* 0x000fea0003800000 */
[----:B------:R-:W-:Y:S01]  /*c820*/  R2UR UR4, R39 ;  /* 0x00000000270472ca */ /* 0x000fe200000e0000 */
[----:B------:R-:W-:Y:S01]  /*c830*/  IMAD.U32 R3, RZ, RZ, UR44 ;  /* 0x0000002cff037e24 */ /* 0x000fe2000f8e00ff */
[----:B--2---:R-:W-:Y:S01]  /*c840*/  LOP3.LUT R40, R80, 0xffffe000, RZ, 0xc0, !PT ;  /* 0xffffe00050287812 */ /* 0x004fe200078ec0ff */
[----:B------:R-:W-:Y:S01]  /*c850*/  IMAD.U32 R46, RZ, RZ, UR52 ;  /* 0x00000034ff2e7e24 */ /* 0x000fe2000f8e00ff */
[----:B-1----:R-:W-:Y:S01]  /*c860*/  LOP3.LUT R44, R77, 0xffffe000, RZ, 0xc0, !PT ;  /* 0xffffe0004d2c7812 */ /* 0x002fe200078ec0ff */
        /* <DEDUP_REMOVED lines=159> */
.L_x_170:
[----:B------:R-:W-:Y:S05]  /*d260*/  BSYNC.RECONVERGENT B0 ;  /* 0x0000000000007941 */ /* 0x000fea0003800200 */
.L_x_169:
[----:B------:R-:W-:Y:S01]  /*d270*/  BAR.SYNC.DEFER_BLOCKING 0x1, 0x80 ;  /* 0x0042000000007b1d */ /* 0x000fe20000010000 */
[----:B------:R-:W-:Y:S04]  /*d280*/  UIADD3 UR4, UPT, UPT, UR44, 0x1, URZ ;  /* 0x000000012c047890 */ /* 0x000fe8000fffe0ff */
[----:B------:R-:W-:Y:S04]  /*d290*/  UISETP.NE.AND UP0, UPT, UR4, 0x4, UPT ;  /* 0x000000040400788c */ /* 0x000fe8000bf05270 */
[----:B------:R-:W-:Y:S01]  /*d2a0*/  USEL UR47, UR4, URZ, UP0 ;  /* 0x000000ff042f7287 */ /* 0x000fe20008000000 */
[----:B------:R1:W-:Y:S01]  /*d2b0*/  @P6 SYNCS.ARRIVE.TRANS64.RED.A1T0 RZ, [R46+URZ], RZ ;  /* 0x000000ff2eff69a7 */ /* 0x0003e200081004ff */
[----:B------:R-:W-:Y:S01]  /*d2c0*/  BSSY B1, `(.L_x_171) ;  /* 0x000001f000017945 */ /* 0x000fe20003800000 */
[----:B------:R-:W3:Y:S02]  /*d2d0*/  @P6 SYNCS.PHASECHK.TRANS64.TRYWAIT P0, [R0+URZ+0x20], R3 ;  /* 0x00002003000065a7 */ /* 0x000ee400080011ff */
[----:B---3--:R-:W-:Y:S01]  /*d2e0*/  @P6 SEL R120, RZ, 0x1, !P0 ;  /* 0x00000001ff786807 */ /* 0x008fe20004000000 */
        /* <DEDUP_REMOVED lines=13> */
.L_x_174:
[----:B------:R-:W-:Y:S05]  /*d3c0*/  BSYNC B0 ;  /* 0x0000000000007941 */ /* 0x000fea0003800000 */
.L_x_173:
[----:B------:R-:W-:Y:S11]  /*d3d0*/  ISETP.NE.AND P0, PT, R122, RZ, PT ;  /* 0x000000ff7a00720c */ /* 0x000ff60003f05270 */
[----:B------:R-:W-:Y:S02]  /*d3e0*/  @!UPT UIADD3 URZ, UPT, UPT, URZ, URZ, URZ ;  /* 0x000000fffffff290 */ /* 0x000fe4000fffe0ff */
[----:B------:R3:W4:Y:S01]  /*d3f0*/  @P0 LDS.128 R80, [R51+UR43+0x400] ;  /* 0x0004002b33500984 */ /* 0x0007220008000c00 */
[----:B-1----:R-:W-:Y:S01]  /*d400*/  @P0 IMAD.IADD R0, R119, 0x1, R118 ;  /* 0x0000000177000824 */ /* 0x002fe200078e0276 */
        /* <DEDUP_REMOVED lines=10> */
.L_x_172:
[----:B------:R-:W-:Y:S05]  /*d4b0*/  BSYNC B1 ;  /* 0x0000000000017941 */ /* 0x000fea0003800000 */
.L_x_171:
[----:B---3--:R-:W-:Y:S05]  /*d4c0*/  VIADD R0, R39, 0xe0 ;  /* 0x000000e027007836 */ /* 0x008fea0000000000 */
[----:B------:R-:W-:Y:S04]  /*d4d0*/  SHF.R.U32.HI R0, RZ, 0x15, R0 ;  /* 0x00000015ff007819 */ /* 0x000fe80000011600 */
[----:B------:R-:W-:Y:S11]  /*d4e0*/  LOP3.LUT P0, RZ, R0, 0x3, R95, 0x48, !PT ;  /* 0x0000000300ff7812 */ /* 0x000ff6000780485f */
[----:B------:R-:W-:Y:S02]  /*d4f0*/  @!UPT UIADD3 URZ, UPT, UPT, URZ, URZ, URZ ;  /* 0x000000fffffff290 */ /* 0x000fe4000fffe0ff */
[----:B------:R-:W-:Y:S05]  /*d500*/  @!P0 BRA `(.L_x_176) ;  /* 0x0000000000408947 */ /* 0x000fea0003800000 */
[----:B------:R-:W3:Y:S01]  /*d510*/  LDCU.64 UR8, c[0x4][0x70] ;  /* 0x01000e00ff0877ac */ /* 0x000ee20008000a00 */
[----:B------:R-:W-:Y:S01]  /*d520*/  MOV R3, 0x0 ;  /* 0x0000000000037802 */ /* 0x000fe20000000f00 */
[----:B--2---:R-:W-:Y:S02]  /*d530*/  HFMA2 R12, -RZ, RZ, 0, 5.9604644775390625e-08 ;  /* 0x00000001ff0c7431 */ /* 0x004fe400000001ff */
[----:B------:R-:W-:Y:S02]  /*d540*/  IMAD.MOV.U32 R8, RZ, RZ, 0x192 ;  /* 0x00000192ff087424 */ /* 0x000fe400078e00ff */
[----:B------:R-:W-:Y:S01]  /*d550*/  IMAD.MOV.U32 R13, RZ, RZ, RZ ;  /* 0x000000ffff0d7224 */ /* 0x000fe200078e00ff */
[----:B------:R-:W2:Y:S01]  /*d560*/  LDCU.64 UR6, c[0x4][0x78] ;  /* 0x01000f00ff0677ac */ /* 0x000ea20008000a00 */
[----:B------:R-:W1:Y:S01]  /*d570*/  LDC.64 R2, c[0x4][R3] ;  /* 0x0100000003027b82 */ /* 0x000e620000000a00 */
[----:B------:R-:W5:Y:S01]  /*d580*/  LDCU.64 UR4, c[0x4][0x10] ;  /* 0x01000200ff0477ac */ /* 0x000f620008000a00 */
[----:B---3--:R-:W-:Y:S01]  /*d590*/  MOV R5, UR9 ;  /* 0x0000000900057c02 */ /* 0x008fe20008000f00 */
[----:B------:R-:W-:Y:S01]  /*d5a0*/  IMAD.U32 R4, RZ, RZ, UR8 ;  /* 0x00000008ff047e24 */ /* 0x000fe2000f8e00ff */
[----:B--2---:R-:W-:Y:S01]  /*d5b0*/  MOV R7, UR7 ;  /* 0x0000000700077c02 */ /* 0x004fe20008000f00 */
[----:B------:R-:W-:Y:S01]  /*d5c0*/  IMAD.U32 R6, RZ, RZ, UR6 ;  /* 0x00000006ff067e24 */ /* 0x000fe2000f8e00ff */
[----:B-----5:R-:W-:Y:S01]  /*d5d0*/  MOV R11, UR5 ;  /* 0x00000005000b7c02 */ /* 0x020fe20008000f00 */
[----:B------:R-:W-:Y:S02]  /*d5e0*/  IMAD.U32 R10, RZ, RZ, UR4 ;  /* 0x00000004ff0a7e24 */ /* 0x000fe4000f8e00ff */
[----:B------:R-:W-:Y:S07]  /*d5f0*/  LEPC R20, `(.L_x_176) ;  /* 0x000000001014794e */ /* 0x000fee0000000000 */
[----:B-1--4-:R-:W-:Y:S05]  /*d600*/  CALL.ABS.NOINC R2 ;  /* 0x0000000002007343 */ /* 0x012fea0003c00000 */
.L_x_176:
[----:B------:R-:W-:Y:S01]  /*d610*/  ISETP.NE.AND P0, PT, R110, RZ, PT ;  /* 0x000000ff6e00720c */ /* 0x000fe20003f05270 */
[----:B------:R-:W-:Y:S05]  /*d620*/  WARPSYNC.ALL ;  /* 0x0000000000007948 */ /* 0x000fea0003800000 */
[----:B------:R-:W-:Y:S01]  /*d630*/  R2UR UR4, R39 ;  /* 0x00000000270472ca */ /* 0x000fe200000e0000 */
[----:B------:R-:W-:Y:S01]  /*d640*/  VIADD R117, R117, 0xa0 ;  /* 0x000000a075757836 */ /* 0x000fe20000000000 */
[----:B----4-:R-:W-:Y:S01]  /*d650*/  LOP3.LUT R0, R80, 0xffffe000, RZ, 0xc0, !PT ;  /* 0xffffe00050007812 */ /* 0x010fe200078ec0ff */
[----:B------:R-:W-:Y:S01]  /*d660*/  BSSY.RECONVERGENT B0, `(.L_x_177) ;  /* 0x000009d000007945 */ /* 0x000fe20003800200 */
[----:B------:R-:W-:Y:S02]  /*d670*/  LOP3.LUT R2, R81, 0xffffe000, RZ, 0xc0, !PT ;  /* 0xffffe00051027812 */ /* 0x000fe400078ec0ff */
[----:B------:R-:W-:Y:S02]  /*d680*/  LOP3.LUT R3, R82, 0xffffe000, RZ, 0xc0, !PT ;  /* 0xffffe00052037812 */ /* 0x000fe400078ec0ff */
[----:B------:R-:W-:Y:S02]  /*d690*/  LOP3.LUT R40, R83, 0xffffe000, RZ, 0xc0, !PT ;  /* 0xffffe00053287812 */ /* 0x000fe400078ec0ff */
[----:B-1----:R-:W-:Y:S02]  /*d6a0*/  LOP3.LUT R41, R76, 0xffffe000, RZ, 0xc0, !PT ;  /* 0xffffe0004c297812 */ /* 0x002fe400078ec0ff */
[----:B------:R-:W-:Y:S01]  /*d6b0*/  LOP3.LUT R42, R77, 0xffffe000, RZ, 0xc0, !PT ;  /* 0xffffe0004d2a7812 */ /* 0x000fe200078ec0ff */
[----:B--2---:R-:W1:Y:S01]  /*d6c0*/  LDTM.x32 R4, tmem[UR4+0xe0] ;  /* 0x0000e004000479ee */ /* 0x004e6200082c0000 */
[----:B------:R-:W-:Y:S01]  /*d6d0*/  LOP3.LUT R43, R78, 0xffffe000, RZ, 0xc0, !PT ;  /* 0xffffe0004e2b7812 */ /* 0x000fe200078ec0ff */
[----:B------:R-:W-:Y:S01]  /*d6e0*/  NOP ;  /* 0x0000000000007918 */ /* 0x000fe20000000000 */
[----:B------:R-:W-:Y:S02]  /*d6f0*/  LOP3.LUT R44, R79, 0xffffe000, RZ, 0xc0, !PT ;  /* 0xffffe0004f2c7812 */ /* 0x000fe400078ec0ff */
[----:B------:R-:W-:Y:S02]  /*d700*/  LOP3.LUT R117, R117, 0xfefffff8, RZ, 0xc0, !PT ;  /* 0xfefffff875757812 */ /* 0x000fe400078ec0ff */
[----:B------:R-:W-:Y:S02]  /*d710*/  LOP3.LUT R47, R72, 0xffffe000, RZ, 0xc0, !PT ;  /* 0xffffe000482f7812 */ /* 0x000fe400078ec0ff */
[----:B------:R-:W-:Y:S01]  /*d720*/  LOP3.LUT R46, R73, 0xffffe000, RZ, 0xc0, !PT ;  /* 0xffffe000492e7812 */ /* 0x000fe200078ec0ff */
[----:B-1----:R1:W-:Y:S01]  /*d730*/  SYNCS.ARRIVE.TRANS64.RED.A1T0 RZ, [R117+URZ], RZ ;  /* 0x000000ff75ff79a7 */ /* 0x0023e200081004ff */
[----:B------:R-:W-:Y:S02]  /*d740*/  LOP3.LUT R49, R74, 0xffffe000, RZ, 0xc0, !PT ;  /* 0xffffe0004a317812 */ /* 0x000fe400078ec0ff */
[----:B------:R-:W-:Y:S02]  /*d750*/  LOP3.LUT R48, R75, 0xffffe000, RZ, 0xc0, !PT ;  /* 0xffffe0004b307812 */ /* 0x000fe400078ec0ff */
[----:B------:R-:W-:Y:S02]  /*d760*/  LOP3.LUT R50, R52, 0xffffe000, RZ, 0xc0, !PT ;  /* 0xffffe00034327812 */ /* 0x000fe400078ec0ff */
[----:B------:R-:W-:Y:S02]  /*d770*/  LOP3.LUT R52, R53, 0xffffe000, RZ, 0xc0, !PT ;  /* 0xffffe00035347812 */ /* 0x000fe400078ec0ff */
[----:B------:R-:W-:Y:S02]  /*d780*/  LOP3.LUT R51, R54, 0xffffe000, RZ, 0xc0, !PT ;  /* 0xffffe00036337812 */ /* 0x000fe400078ec0ff */
[----:B------:R-:W-:Y:S02]  /*d790*/  LOP3.LUT R54, R55, 0xffffe000, RZ, 0xc0, !PT ;  /* 0xffffe00037367812 */ /* 0x000fe400078ec0ff */
[----:B------:R-:W-:Y:S01]  /*d7a0*/  LOP3.LUT R53, R56, 0xffffe000, RZ, 0xc0, !PT ;  /* 0xffffe00038357812 */ /* 0x000fe200078ec0ff */
[C---:B------:R-:W-:Y:S01]  /*d7b0*/  FMUL R4, R38.reuse, R4 ;  /* 0x0000000426047220 */ /* 0x040fe20000400000 */
[----:B------:R-:W-:Y:S01]  /*d7c0*/  LOP3.LUT R56, R57, 0xffffe000, RZ, 0xc0, !PT ;  /* 0xffffe00039387812 */ /* 0x000fe200078ec0ff */
[----:B------:R-:W-:Y:S01]  /*d7d0*/  FMUL R5, R38, R5 ;  /* 0x0000000526057220 */ /* 0x000fe20000400000 */
[----:B------:R-:W-:Y:S01]  /*d7e0*/  LOP3.LUT R55, R58, 0xffffe000, RZ, 0xc0, !PT ;  /* 0xffffe0003a377812 */ /* 0x000fe200078ec0ff */
[C---:B------:R-:W-:Y:S01]  /*d7f0*/  FMUL R6, R38.reuse, R6 ;  /* 0x0000000626067220 */ /* 0x040fe20000400000 */
[----:B------:R-:W-:Y:S01]  /*d800*/  LOP3.LUT R58, R59, 0xffffe000, RZ, 0xc0, !PT ;  /* 0xffffe0003b3a7812 */ /* 0x000fe200078ec0ff */
[----:B------:R-:W-:Y:S01]  /*d810*/  FMUL R7, R38, R7 ;  /* 0x0000000726077220 */ /* 0x000fe20000400000 */
[----:B------:R-:W-:Y:S01]  /*d820*/  LOP3.LUT R57, R60, 0xffffe000, RZ, 0xc0, !PT ;  /* 0xffffe0003c397812 */ /* 0x000fe200078ec0ff */
[----:B------:R-:W-:Y:S01]  /*d830*/  FFMA R4, R45, R0, R4 ;  /* 0x000000002d047223 */ /* 0x000fe20000000004 */
[----:B------:R-:W-:Y:S01]  /*d840*/  LOP3.LUT R60, R61, 0xffffe000, RZ, 0xc0, !PT ;  /* 0xffffe0003d3c7812 */ /* 0x000fe200078ec0ff */
[C---:B------:R-:W-:Y:S01]  /*d850*/  FFMA R5, R45.reuse, R2, R5 ;  /* 0x000000022d057223 */ /* 0x040fe20000000005 */
[----:B------:R-:W-:Y:S01]  /*d860*/  LOP3.LUT R59, R62, 0xffffe000, RZ, 0xc0, !PT ;  /* 0xffffe0003e3b7812 */ /* 0x000fe200078ec0ff */
[C---:B------:R-:W-:Y:S01]  /*d870*/  FFMA R6, R45.reuse, R3, R6 ;  /* 0x000000032d067223 */ /* 0x040fe20000000006 */
[----:B------:R-:W-:Y:S01]  /*d880*/  F2FP.TF32.F32.PACK_B R4, R4 ;  /* 0x00000004ff04723e */ /* 0x000fe200024050ff */
[C---:B------:R-:W-:Y:S01]  /*d890*/  FFMA R7, R45.reuse, R40, R7 ;  /* 0x000000282d077223 */ /* 0x040fe20000000007 */
[----:B------:R-:W-:Y:S01]  /*d8a0*/  F2FP.TF32.F32.PACK_B R5, R5 ;  /* 0x00000005ff05723e */ /* 0x000fe200024050ff */
[C---:B------:R-:W-:Y:S01]  /*d8b0*/  FMUL R8, R38.reuse, R8 ;  /* 0x0000000826087220 */ /* 0x040fe20000400000 */
[----:B------:R-:W-:Y:S01]  /*d8c0*/  F2FP.TF32.F32.PACK_B R6, R6 ;  /* 0x00000006ff06723e */ /* 0x000fe200024050ff */
[C---:B------:R-:W-:Y:S01]  /*d8d0*/  FMUL R9, R38.reuse, R9 ;  /* 0x0000000926097220 */ /* 0x040fe20000400000 */
[C---:B------:R-:W-:Y:S01]  /*d8e0*/  FMUL R10, R38.reuse, R10 ;  /* 0x0000000a260a7220 */ /* 0x040fe20000400000 */
[C---:B------:R-:W-:Y:S01]  /*d8f0*/  FMUL R11, R38.reuse, R11 ;  /* 0x0000000b260b7220 */ /* 0x040fe20000400000 */
[----:B------:R-:W-:Y:S01]  /*d900*/  F2FP.TF32.F32.PACK_B R7, R7 ;  /* 0x00000007ff07723e */ /* 0x000fe200024050ff */
[C---:B------:R-:W-:Y:S01]  /*d910*/  FFMA R8, R45.reuse, R41, R8 ;  /* 0x000000292d087223 */ /* 0x040fe20000000008 */
[C---:B------:R-:W-:Y:S01]  /*d920*/  FFMA R9, R45.reuse, R42, R9 ;  /* 0x0000002a2d097223 */ /* 0x040fe20000000009 */
[C---:B------:R-:W-:Y:S01]  /*d930*/  FFMA R10, R45.reuse, R43, R10 ;  /* 0x0000002b2d0a7223 */ /* 0x040fe2000000000a */
[C---:B------:R-:W-:Y:S01]  /*d940*/  FFMA R11, R45.reuse, R44, R11 ;  /* 0x0000002c2d0b7223 */ /* 0x040fe2000000000b */
[----:B------:R1:W-:Y:S01]  /*d950*/  STS.128 [R116+UR43+0xc400], R4 ;  /* 0x00c4000474007988 */ /* 0x0003e20008000c2b */
[----:B------:R-:W-:Y:S01]  /*d960*/  F2FP.TF32.F32.PACK_B R8, R8 ;  /* 0x00000008ff08723e */ /* 0x000fe200024050ff */
[C---:B------:R-:W-:Y:S01]  /*d970*/  FMUL R12, R38.reuse, R12 ;  /* 0x0000000c260c7220 */ /* 0x040fe20000400000 */
[----:B------:R-:W-:Y:S01]  /*d980*/  F2FP.TF32.F32.PACK_B R9, R9 ;  /* 0x00000009ff09723e */ /* 0x000fe200024050ff */
[C---:B------:R-:W-:Y:S01]  /*d990*/  FMUL R13, R38.reuse, R13 ;  /* 0x0000000d260d7220 */ /* 0x040fe20000400000 */
[----:B------:R-:W-:Y:S01]  /*d9a0*/  F2FP.TF32.F32.PACK_B R10, R10 ;  /* 0x0000000aff0a723e */ /* 0x000fe200024050ff */
[C---:B------:R-:W-:Y:S01]  /*d9b0*/  FMUL R14, R38.reuse, R14 ;  /* 0x0000000e260e7220 */ /* 0x040fe20000400000 */
[C---:B------:R-:W-:Y:S01]  /*d9c0*/  FMUL R15, R38.reuse, R15 ;  /* 0x0000000f260f7220 */ /* 0x040fe20000400000 */
[----:B------:R-:W-:Y:S01]  /*d9d0*/  F2FP.TF32.F32.PACK_B R11, R11 ;  /* 0x0000000bff0b723e */ /* 0x000fe200024050ff */
[C---:B------:R-:W-:Y:S01]  /*d9e0*/  FFMA R12, R45.reuse, R47, R12 ;  /* 0x0000002f2d0c7223 */ /* 0x040fe2000000000c */
[C---:B------:R-:W-:Y:S01]  /*d9f0*/  FFMA R13, R45.reuse, R46, R13 ;  /* 0x0000002e2d0d7223 */ /* 0x040fe2000000000d */
[C---:B------:R-:W-:Y:S01]  /*da00*/  FFMA R14, R45.reuse, R49, R14 ;  /* 0x000000312d0e7223 */ /* 0x040fe2000000000e */
[C---:B------:R-:W-:Y:S01]  /*da10*/  FFMA R15, R45.reuse, R48, R15 ;  /* 0x000000302d0f7223 */ /* 0x040fe2000000000f */
[----:B------:R1:W-:Y:S01]  /*da20*/  STS.128 [R115+0xc400], R8 ;  /* 0x00c4000873007388 */ /* 0x0003e20000000c00 */
        /* <DEDUP_REMOVED lines=24> */
[----:B------:R-:W-:Y:S01]  /*dbb0*/  FFMA R23, R45, R58, R23 ;  /* 0x0000003a2d177223 */ /* 0x000fe20000000017 */
[----:B------:R1:W-:Y:S01]  /*dbc0*/  STS.128 [R105+0xc400], R16 ;  /* 0x00c4001069007388 */ /* 0x0003e20000000c00 */
[----:B------:R-:W-:Y:S01]  /*dbd0*/  LOP3.LUT R62, R63, 0xffffe000, RZ, 0xc0, !PT ;  /* 0xffffe0003f3e7812 */ /* 0x000fe200078ec0ff */
[C---:B------:R-:W-:Y:S01]  /*dbe0*/  FMUL R24, R38.reuse, R24 ;  /* 0x0000001826187220 */ /* 0x040fe20000400000 */
[----:B------:R-:W-:Y:S01]  /*dbf0*/  F2FP.TF32.F32.PACK_B R20, R20 ;  /* 0x00000014ff14723e */ /* 0x000fe200024050ff */
[C---:B------:R-:W-:Y:S01]  /*dc00*/  FMUL R25, R38.reuse, R25 ;  /* 0x0000001926197220 */ /* 0x040fe20000400000 */
[----:B------:R-:W-:Y:S01]  /*dc10*/  F2FP.TF32.F32.PACK_B R21, R21 ;  /* 0x00000015ff15723e */ /* 0x000fe200024050ff */
[C---:B------:R-:W-:Y:S01]  /*dc20*/  FMUL R26, R38.reuse, R26 ;  /* 0x0000001a261a7220 */ /* 0x040fe20000400000 */
[----:B------:R-:W-:Y:S01]  /*dc30*/  FMUL R27, R38, R27 ;  /* 0x0000001b261b7220 */ /* 0x000fe20000400000 */
[----:B------:R-:W-:Y:S01]  /*dc40*/  F2FP.TF32.F32.PACK_B R22, R22 ;  /* 0x00000016ff16723e */ /* 0x000fe200024050ff */
[C---:B------:R-:W-:Y:S01]  /*dc50*/  FFMA R24, R45.reuse, R57, R24 ;  /* 0x000000392d187223 */ /* 0x040fe20000000018 */
[----:B------:R-:W-:Y:S01]  /*dc60*/  F2FP.TF32.F32.PACK_B R23, R23 ;  /* 0x00000017ff17723e */ /* 0x000fe200024050ff */
[C---:B------:R-:W-:Y:S01]  /*dc70*/  FFMA R25, R45.reuse, R60, R25 ;  /* 0x0000003c2d197223 */ /* 0x040fe20000000019 */
[C---:B------:R-:W-:Y:S01]  /*dc80*/  FFMA R26, R45.reuse, R59, R26 ;  /* 0x0000003b2d1a7223 */ /* 0x040fe2000000001a */
[----:B------:R-:W-:Y:S01]  /*dc90*/  FFMA R27, R45, R62, R27 ;  /* 0x0000003e2d1b7223 */ /* 0x000fe2000000001b */
[----:B------:R-:W-:Y:S01]  /*dca0*/  LOP3.LUT R61, R64, 0xffffe000, RZ, 0xc0, !PT ;  /* 0xffffe000403d7812 */ /* 0x000fe200078ec0ff */
[----:B------:R1:W-:Y:S01]  /*dcb0*/  STS.128 [R104+0xc400], R20 ;  /* 0x00c4001468007388 */ /* 0x0003e20000000c00 */
[----:B------:R-:W-:Y:S01]  /*dcc0*/  LOP3.LUT R64, R65, 0xffffe000, RZ, 0xc0, !PT ;  /* 0xffffe00041407812 */ /* 0x000fe200078ec0ff */
[----:B------:R-:W-:Y:S01]  /*dcd0*/  FMUL R28, R38, R28 ;  /* 0x0000001c261c7220 */ /* 0x000fe20000400000 */
        /* <DEDUP_REMOVED lines=41> */
[----:B--2---:R-:W2:Y:S02]  /*df70*/  FENCE.VIEW.ASYNC.S ;  /* 0x00000000000073c6 */ /* 0x004ea40000000000 */
[----:B--2---:R-:W-:Y:S06]  /*df80*/  BAR.SYNC.DEFER_BLOCKING 0x1, 0x80 ;  /* 0x0042000000007b1d */ /* 0x004fec0000010000 */
        /* <DEDUP_REMOVED lines=9> */
[----:B--2---:R-:W-:Y:S04]  /*e020*/  DEPBAR.LE SB0, 0x1 ;  /* 0x000080400000791a */ /* 0x004fe80000000000 */
.L_x_178:
[----:B------:R-:W-:Y:S05]  /*e030*/  BSYNC.RECONVERGENT B0 ;  /* 0x0000000000007941 */ /* 0x000fea0003800200 */
.L_x_177:
[----:B------:R-:W-:Y:S01]  /*e040*/  BAR.SYNC.DEFER_BLOCKING 0x1, 0x80 ;  /* 0x0042000000007b1d */ /* 0x000fe20000010000 */
[----:B------:R-:W-:Y:S01]  /*e050*/  UISETP.NE.AND UP0, UPT, UR53, -0x8, UPT ;  /* 0xfffffff83500788c */ /* 0x000fe2000bf05270 */
[----:B------:R-:W-:Y:S08]  /*e060*/  IADD3 R36, PT, PT, R36, 0x1, RZ ;  /* 0x0000000124247810 */ /* 0x000ff00007ffe0ff */
[----:B------:R-:W-:Y:S05]  /*e070*/  BRA.U !UP0, `(.L_x_179) ;  /* 0x0000000108287547 */ /* 0x000fea000b800000 */
[----:B------:R-:W-:Y:S01]  /*e080*/  ISETP.NE.AND P0, PT, R113, RZ, PT ;  /* 0x000000ff7100720c */ /* 0x000fe20003f05270 */
[----:B------:R-:W-:Y:S01]  /*e090*/  IMAD.U32 R3, RZ, RZ, UR47 ;  /* 0x0000002fff037e24 */ /* 0x000fe2000f8e00ff */
[----:B------:R-:W-:Y:S01]  /*e0a0*/  UIADD3 UR4, UPT, UPT, UR47, 0x1, URZ ;  /* 0x000000012f047890 */ /* 0x000fe2000fffe0ff */
[----:B------:R-:W-:Y:S03]  /*e0b0*/  IMAD.U32 R0, RZ, RZ, UR52 ;  /* 0x00000034ff007e24 */ /* 0x000fe6000f8e00ff */
[----:B------:R-:W-:Y:S04]  /*e0c0*/  UISETP.NE.AND UP0, UPT, UR4, 0x4, UPT ;  /* 0x000000040400788c */ /* 0x000fe8000bf05270 */
[----:B------:R-:W-:Y:S03]  /*e0d0*/  USEL UR47, UR4, URZ, UP0 ;  /* 0x000000ff042f7287 */ /* 0x000fe60008000000 */
[----:B------:R-:W-:Y:S05]  /*e0e0*/  @P0 LEA R3, R3, UR43, 0x3 ;  /* 0x0000002b03030c11 */ /* 0x000fea000f8e18ff */
[----:B------:R-:W-:Y:S05]  /*e0f0*/  @P0 VIADD R3, R3, 0x40 ;  /* 0x0000004003030836 */ /* 0x000fea0000000000 */
[----:B------:R-:W-:Y:S04]  /*e100*/  @P0 PRMT R0, R0, 0x654, R3 ;  /* 0x0000065400000816 */ /* 0x000fe80000000003 */
[----:B------:R2:W-:Y:S03]  /*e110*/  @P0 SYNCS.ARRIVE.TRANS64.RED.A1T0 RZ, [R0+URZ], RZ ;  /* 0x000000ff00ff09a7 */ /* 0x0005e600081004ff */
.L_x_179:
[----:B------:R-:W-:Y:S01]  /*e120*/  R2UR UR6, R112 ;  /* 0x00000000700672ca */ /* 0x000fe200000e0000 */
[----:B------:R-:W-:Y:S01]  /*e130*/  UIADD3 UR53, UPT, UPT, UR53, 0x8, URZ ;  /* 0x0000000835357890 */ /* 0x000fe2000fffe0ff */
[----:B------:R-:W-:Y:S02]  /*e140*/  R2UR UR5, R96 ;  /* 0x00000000600572ca */ /* 0x000fe400000e0000 */
[----:B------:R-:W-:Y:S02]  /*e150*/  R2UR UR4, R97 ;  /* 0x00000000610472ca */ /* 0x000fe400000e0000 */
[----:B------:R-:W-:Y:S02]  /*e160*/  R2UR UR36, R111 ;  /* 0x000000006f2472ca */ /* 0x000fe400000e0000 */
[----:B------:R-:W-:Y:S02]  /*e170*/  ISETP.NE.AND P0, PT, R100, 0x2, PT ;  /* 0x000000026400780c */ /* 0x000fe40003f05270 */
[----:B------:R-:W-:Y:S02]  /*e180*/  ISETP.NE.AND P1, PT, R36, 0x2, PT ;  /* 0x000000022400780c */ /* 0x000fe40003f25270 */
[----:B------:R-:W-:Y:S01]  /*e190*/  SEL R3, RZ, 0x1, P0 ;  /* 0x00000001ff037807 */ /* 0x000fe20000000000 */
[----:B------:R-:W-:Y:S01]  /*e1a0*/  UISETP.NE.AND UP0, UPT, UR6, URZ, UPT ;  /* 0x000000ff0600728c */ /* 0x000fe2000bf05270 */
[----:B--2---:R-:W-:Y:S01]  /*e1b0*/  SEL R0, RZ, 0x1, P1 ;  /* 0x00000001ff007807 */ /* 0x004fe20000800000 */
[----:B------:R-:W-:Y:S01]  /*e1c0*/  UIADD3 UR16, UPT, UPT, UR37, UR5, URZ ;  /* 0x0000000525107290 */ /* 0x000fe2000fffe0ff */
[----:B------:R-:W-:Y:S01]  /*e1d0*/  LOP3.LUT R106, R106, R3, RZ, 0x3c, !PT ;  /* 0x000000036a6a7212 */ /* 0x000fe200078e3cff */
[----:B------:R-:W-:Y:S01]  /*e1e0*/  UIADD3 UR20, UPT, UPT, UR38, UR4, URZ ;  /* 0x0000000426147290 */ /* 0x000fe2000fffe0ff */
[----:B------:R-:W-:Y:S02]  /*e1f0*/  LOP3.LUT R107, R107, R0, RZ, 0x3c, !PT ;  /* 0x000000006b6b7212 */ /* 0x000fe400078e3cff */
[----:B------:R-:W-:Y:S02]  /*e200*/  SEL R100, R100, RZ, P0 ;  /* 0x000000ff64647207 */ /* 0x000fe40000000000 */
[----:B------:R-:W-:Y:S01]  /*e210*/  SEL R36, R36, RZ, P1 ;  /* 0x000000ff24247207 */ /* 0x000fe20000800000 */
[----:B------:R-:W-:Y:S06]  /*e220*/  BRA.U UP0, `(.L_x_180) ;  /* 0xffffff7d00687547 */ /* 0x000fec000b83ffff */
[----:B------:R-:W2:Y:S01]  /*e230*/  LDCU.64 UR4, c[0x0][0x888] ;  /* 0x00011100ff0477ac */ /* 0x000ea20008000a00 */
[----:B------:R-:W3:Y:S01]  /*e240*/  LDCU.64 UR6, c[0x0][0x890] ;  /* 0x00011200ff0677ac */ /* 0x000ee20008000a00 */
[----:B--2---:R-:W-:Y:S02]  /*e250*/  ISETP.NE.U32.AND P2, PT, RZ, UR4, PT ;  /* 0x00000004ff007c0c */ /* 0x004fe4000bf45070 */
[----:B---3--:R-:W-:Y:S02]  /*e260*/  ISETP.NE.U32.AND P1, PT, RZ, UR6, PT ;  /* 0x00000006ff007c0c */ /* 0x008fe4000bf25070 */
[----:B------:R-:W-:Y:S02]  /*e270*/  ISETP.NE.AND.EX P2, PT, RZ, UR5, PT, P2 ;  /* 0x00000005ff007c0c */ /* 0x000fe4000bf45320 */
[----:B------:R-:W-:-:S13]  /*e280*/  ISETP.NE.AND.EX P0, PT, RZ, UR7, PT, P1 ;  /* 0x00000007ff007c0c */ /* 0x000fda000bf05310 */
[----:B------:R-:W-:Y:S05]  /*e290*/  @P2 BRA P0, `(.L_x_181) ;  /* 0x00000000003c2947 */ /* 0x000fea0000000000 */
[----:B------:R-:W-:-:S13]  /*e2a0*/  ISETP.NE.AND.EX P1, PT, RZ, UR7, PT, P1 ;  /* 0x00000007ff007c0c */ /* 0x000fda000bf25310 */
[----:B------:R-:W-:Y:S05]  /*e2b0*/  @P1 BRA `(.L_x_182) ;  /* 0x00000000000c1947 */ /* 0x000fea0003800000 */
[----:B------:R-:W-:-:S13]  /*e2c0*/  FSETP.NEU.AND P0, PT, R45, RZ, PT ;  /* 0x000000ff2d00720b */ /* 0x000fda0003f0d000 */
[----:B------:R-:W-:Y:S05]  /*e2d0*/  @!P0 EXIT ;  /* 0x000000000000894d */ /* 0x000fea0003800000 */
[----:B------:R-:W-:Y:S05]  /*e2e0*/  BRA `(.L_x_181) ;  /* 0x0000000000287947 */ /* 0x000fea0003800000 */
.L_x_182:
[----:B------:R-:W-:Y:S01]  /*e2f0*/  ISETP.NE.AND P0, PT, R99, RZ, PT ;  /* 0x000000ff6300720c */ /* 0x000fe20003f05270 */
[----:B------:R-:W-:-:S12]  /*e300*/  BSSY.RECONVERGENT B0, `(.L_x_181) ;  /* 0x0000008000007945 */ /* 0x000fd80003800200 */
[----:B------:R-:W-:Y:S05]  /*e310*/  @P0 BRA `(.L_x_183) ;  /* 0x0000000000100947 */ /* 0x000fea0003800000 */
[----:B------:R-:W-:-:S04]  /*e320*/  ISETP.NE.U32.AND P0, PT, RZ, UR4, PT ;  /* 0x00000004ff007c0c */ /* 0x000fc8000bf05070 */
[----:B------:R-:W-:-:S13]  /*e330*/  ISETP.NE.AND.EX P0, PT, RZ, UR5, PT, P0 ;  /* 0x00000005ff007c0c */ /* 0x000fda000bf05300 */
[----:B------:R-:W-:Y:S05]  /*e340*/  @!P0 EXIT ;  /* 0x000000000000894d */ /* 0x000fea0003800000 */
[----:B------:R-:W-:Y:S05]  /*e350*/  BRA `(.L_x_184) ;  /* 0x0000000000087947 */ /* 0x000fea0003800000 */
.L_x_183:
[----:B------:R-:W-:-:S13]  /*e360*/  FSETP.NEU.AND P0, PT, R45, RZ, PT ;  /* 0x000000ff2d00720b */ /* 0x000fda0003f0d000 */
[----:B------:R-:W-:Y:S05]  /*e370*/  @!P0 EXIT ;  /* 0x000000000000894d */ /* 0x000fea0003800000 */
.L_x_184:
[----:B------:R-:W-:Y:S05]  /*e380*/  BSYNC.RECONVERGENT B0 ;  /* 0x0000000000007941 */ /* 0x000fea0003800200 */
.L_x_181:
[----:B------:R-:W-:Y:S01]  /*e390*/  ULEA UR6, UR47, UR43, 0x3 ;  /* 0x0000002b2f067291 */ /* 0x000fe2000f8e18ff */
[----:B------:R-:W-:-:S04]  /*e3a0*/  DEPBAR.LE SB0, 0x0 ;  /* 0x000080000000791a */ /* 0x000fc80000000000 */
[----:B------:R-:W-:-:S04]  /*e3b0*/  UIADD3 UR6, UPT, UPT, UR6, 0x40, URZ ;  /* 0x0000004006067890 */ /* 0x000fc8000fffe0ff */
[----:B------:R-:W-:-:S09]  /*e3c0*/  UPRMT UR6, UR52, 0x654, UR6 ;  /* 0x0000065434067896 */ /* 0x000fd20008000006 */
[----:B------:R-:W-:Y:S01]  /*e3d0*/  SYNCS.ARRIVE.TRANS64.RED.A1T0 RZ, [UR6], RZ ;  /* 0x000000ffffff79a7 */ /* 0x000fe20008100406 */
[----:B------:R-:W-:Y:S05]  /*e3e0*/  EXIT ;  /* 0x000000000000794d */ /* 0x000fea0003800000 */
.L_x_24:
[----:B--2---:R2:W3:Y:S02]  /*e3f0*/  SYNCS.PHASECHK.TRANS64.TRYWAIT P0, [R3+URZ+0xc0], R2 ;  /* 0x0000c002030075a7 */ /* 0x0044e400080011ff */
[----:B---3--:R-:W-:Y:S05]  /*e400*/  @!P0 NANOSLEEP.SYNCS 0x989680 ;  /* 0x009896800000895d */ /* 0x008fea0003900000 */
[----:B------:R-:W3:Y:S02]  /*e410*/  @!P0 SYNCS.PHASECHK.TRANS64 P0, [R3+URZ+0xc0], R2 ;  /* 0x0000c002030085a7 */ /* 0x000ee400080010ff */
[----:B---3--:R-:W-:Y:S05]  /*e420*/  @!P0 BRA `(.L_x_24) ;  /* 0xfffffffc00f08947 */ /* 0x008fea000383ffff */
[----:B------:R-:W-:Y:S05]  /*e430*/  BRA `(.L_x_185) ;  /* 0xffffff3400787947 */ /* 0x000fea000383ffff */
.L_x_27:
[----:B-1----:R-:W-:-:S07]  /*e440*/  MOV R0, UR5 ;  /* 0x0000000500007c02 */ /* 0x002fce0008000f00 */
.L_x_186:
[----:B-1----:R1:W2:Y:S02]  /*e450*/  SYNCS.PHASECHK.TRANS64.TRYWAIT P0, [R0+URZ+0x10], R3 ;  /* 0x00001003000075a7 */ /* 0x0022a400080011ff */
[----:B--2---:R-:W-:Y:S05]  /*e460*/  @!P0 NANOSLEEP.SYNCS 0x989680 ;  /* 0x009896800000895d */ /* 0x004fea0003900000 */
[----:B------:R-:W2:Y:S02]  /*e470*/  @!P0 SYNCS.PHASECHK.TRANS64 P0, [R0+URZ+0x10], R3 ;  /* 0x00001003000085a7 */ /* 0x000ea400080010ff */
[----:B--2---:R-:W-:Y:S05]  /*e480*/  @!P0 BRA `(.L_x_186) ;  /* 0xfffffffc00f08947 */ /* 0x004fea000383ffff */
[----:B------:R-:W-:Y:S05]  /*e490*/  BRA `(.L_x_26) ;  /* 0xffffff3400d07947 */ /* 0x000fea000383ffff */
.L_x_36:
[----:B-1----:R-:W-:-:S07]  /*e4a0*/  MOV R0, UR6 ;  /* 0x0000000600007c02 */ /* 0x002fce0008000f00 */
.L_x_187:
[----:B-1----:R1:W2:Y:S02]  /*e4b0*/  SYNCS.PHASECHK.TRANS64.TRYWAIT P0, [R0+URZ+0x10], R3 ;  /* 0x00001003000075a7 */ /* 0x0022a400080011ff */
[----:B--2---:R-:W-:Y:S05]  /*e4c0*/  @!P0 NANOSLEEP.SYNCS 0x989680 ;  /* 0x009896800000895d */ /* 0x004fea0003900000 */
[----:B------:R-:W2:Y:S02]  /*e4d0*/  @!P0 SYNCS.PHASECHK.TRANS64 P0, [R0+URZ+0x10], R3 ;  /* 0x00001003000085a7 */ /* 0x000ea400080010ff */
[----:B--2---:R-:W-:Y:S05]  /*e4e0*/  @!P0 BRA `(.L_x_187) ;  /* 0xfffffffc00f08947 */ /* 0x004fea000383ffff */
[----:B------:R-:W-:Y:S05]  /*e4f0*/  BRA `(.L_x_35) ;  /* 0xffffff3800dc7947 */ /* 0x000fea000383ffff */
.L_x_43:
[----:B-1----:R1:W4:Y:S02]  /*e500*/  SYNCS.PHASECHK.TRANS64.TRYWAIT P0, [R3+URZ+0x70], R0 ;  /* 0x00007000030075a7 */ /* 0x00232400080011ff */
[----:B----4-:R-:W-:Y:S05]  /*e510*/  @!P0 NANOSLEEP.SYNCS 0x989680 ;  /* 0x009896800000895d */ /* 0x010fea0003900000 */
[----:B------:R-:W4:Y:S02]  /*e520*/  @!P0 SYNCS.PHASECHK.TRANS64 P0, [R3+URZ+0x70], R0 ;  /* 0x00007000030085a7 */ /* 0x000f2400080010ff */
[----:B----4-:R-:W-:Y:S05]  /*e530*/  @!P0 BRA `(.L_x_43) ;  /* 0xfffffffc00f08947 */ /* 0x010fea000383ffff */
[----:B------:R-:W-:Y:S05]  /*e540*/  BRA `(.L_x_188) ;  /* 0xffffff3c00c87947 */ /* 0x000fea000383ffff */
.L_x_47:
[----:B-1----:R-:W-:-:S07]  /*e550*/  MOV R0, UR4 ;  /* 0x0000000400007c02 */ /* 0x002fce0008000f00 */
.L_x_189:
[----:B-1----:R1:W2:Y:S02]  /*e560*/  SYNCS.PHASECHK.TRANS64.TRYWAIT P0, [R0+URZ], R3 ;  /* 0x00000003000075a7 */ /* 0x0022a400080011ff */
[----:B--2---:R-:W-:Y:S05]  /*e570*/  @!P0 NANOSLEEP.SYNCS 0x989680 ;  /* 0x009896800000895d */ /* 0x004fea0003900000 */
[----:B------:R-:W2:Y:S02]  /*e580*/  @!P0 SYNCS.PHASECHK.TRANS64 P0, [R0+URZ], R3 ;  /* 0x00000003000085a7 */ /* 0x000ea400080010ff */
[----:B--2---:R-:W-:Y:S05]  /*e590*/  @!P0 BRA `(.L_x_189) ;  /* 0xfffffffc00f08947 */ /* 0x004fea000383ffff */
[----:B------:R-:W-:Y:S05]  /*e5a0*/  BRA `(.L_x_190) ;  /* 0xffffff4400747947 */ /* 0x000fea000383ffff */
.L_x_50:
[----:B--2---:R2:W3:Y:S02]  /*e5b0*/  SYNCS.PHASECHK.TRANS64.TRYWAIT P0, [R2+URZ+0xb0], R5 ;  /* 0x0000b005020075a7 */ /* 0x0044e400080011ff */
[----:B---3--:R-:W-:Y:S05]  /*e5c0*/  @!P0 NANOSLEEP.SYNCS 0x989680 ;  /* 0x009896800000895d */ /* 0x008fea0003900000 */
[----:B------:R-:W3:Y:S02]  /*e5d0*/  @!P0 SYNCS.PHASECHK.TRANS64 P0, [R2+URZ+0xb0], R5 ;  /* 0x0000b005020085a7 */ /* 0x000ee400080010ff */
[----:B---3--:R-:W-:Y:S05]  /*e5e0*/  @!P0 BRA `(.L_x_50) ;  /* 0xfffffffc00f08947 */ /* 0x008fea000383ffff */
[----:B------:R-:W-:Y:S05]  /*e5f0*/  BRA `(.L_x_191) ;  /* 0xffffff4400d07947 */ /* 0x000fea000383ffff */
.L_x_51:
[----:B------:R-:W-:-:S07]  /*e600*/  MOV R2, UR4 ;  /* 0x0000000400027c02 */ /* 0x000fce0008000f00 */
.L_x_192:
[----:B--2---:R2:W3:Y:S02]  /*e610*/  SYNCS.PHASECHK.TRANS64.TRYWAIT P0, [R2+URZ+0x80], R5 ;  /* 0x00008005020075a7 */ /* 0x0044e400080011ff */
[----:B---3--:R-:W-:Y:S05]  /*e620*/  @!P0 NANOSLEEP.SYNCS 0x989680 ;  /* 0x009896800000895d */ /* 0x008fea0003900000 */
[----:B------:R-:W3:Y:S02]  /*e630*/  @!P0 SYNCS.PHASECHK.TRANS64 P0, [R2+URZ+0x80], R5 ;  /* 0x00008005020085a7 */ /* 0x000ee400080010ff */
[----:B---3--:R-:W-:Y:S05]  /*e640*/  @!P0 BRA `(.L_x_192) ;  /* 0xfffffffc00f08947 */ /* 0x008fea000383ffff */
[----:B------:R-:W-:Y:S05]  /*e650*/  BRA `(.L_x_193) ;  /* 0xffffff4400e07947 */ /* 0x000fea000383ffff */
.L_x_52:
[----:B--2---:R2:W3:Y:S02]  /*e660*/  SYNCS.PHASECHK.TRANS64.TRYWAIT P1, [R2+URZ+0x70], R5 ;  /* 0x00007005020075a7 */ /* 0x0044e400080211ff */
[----:B---3--:R-:W-:Y:S05]  /*e670*/  @!P1 NANOSLEEP.SYNCS 0x989680 ;  /* 0x009896800000995d */ /* 0x008fea0003900000 */
[----:B------:R-:W3:Y:S02]  /*e680*/  @!P1 SYNCS.PHASECHK.TRANS64 P1, [R2+URZ+0x70], R5 ;  /* 0x00007005020095a7 */ /* 0x000ee400080210ff */
[----:B---3--:R-:W-:Y:S05]  /*e690*/  @!P1 BRA `(.L_x_52) ;  /* 0xfffffffc00f09947 */ /* 0x008fea000383ffff */
[----:B------:R-:W-:Y:S05]  /*e6a0*/  BRA `(.L_x_194) ;  /* 0xffffff4800107947 */ /* 0x000fea000383ffff */
.L_x_55:
[----:B------:R-:W-:-:S07]  /*e6b0*/  MOV R0, UR4 ;  /* 0x0000000400007c02 */ /* 0x000fce0008000f00 */
.L_x_195:
[----:B--2---:R2:W3:Y:S02]  /*e6c0*/  SYNCS.PHASECHK.TRANS64.TRYWAIT P0, [R0+URZ+0x80], R3 ;  /* 0x00008003000075a7 */ /* 0x0044e400080011ff */
[----:B---3--:R-:W-:Y:S05]  /*e6d0*/  @!P0 NANOSLEEP.SYNCS 0x989680 ;  /* 0x009896800000895d */ /* 0x008fea0003900000 */
[----:B------:R-:W3:Y:S02]  /*e6e0*/  @!P0 SYNCS.PHASECHK.TRANS64 P0, [R0+URZ+0x80], R3 ;  /* 0x00008003000085a7 */ /* 0x000ee400080010ff */
[----:B---3--:R-:W-:Y:S05]  /*e6f0*/  @!P0 BRA `(.L_x_195) ;  /* 0xfffffffc00f08947 */ /* 0x008fea000383ffff */
[----:B------:R-:W-:Y:S05]  /*e700*/  BRA `(.L_x_54) ;  /* 0xffffff4800647947 */ /* 0x000fea000383ffff */
.L_x_64:
[----:B--2---:R-:W-:-:S04]  /*e710*/  MOV R0, UR5 ;  /* 0x0000000500007c02 */ /* 0x004fc80008000f00 */
[----:B------:R2:W3:Y:S03]  /*e720*/  SYNCS.PHASECHK.TRANS64.TRYWAIT P0, [R0+URZ+0x8], R7 ;  /* 0x00000807000075a7 */ /* 0x0004e600080011ff */
[----:B---3--:R-:W-:Y:S05]  /*e730*/  @!P0 NANOSLEEP.SYNCS 0x989680 ;  /* 0x009896800000895d */ /* 0x008fea0003900000 */
[----:B------:R-:W3:Y:S02]  /*e740*/  @!P0 SYNCS.PHASECHK.TRANS64 P0, [R0+URZ+0x8], R7 ;  /* 0x00000807000085a7 */ /* 0x000ee400080010ff */
[----:B---3--:R-:W-:Y:S05]  /*e750*/  @!P0 BRA `(.L_x_64) ;  /* 0xfffffffc00ec8947 */ /* 0x008fea000383ffff */
[----:B------:R-:W-:Y:S05]  /*e760*/  BRA `(.L_x_63) ;  /* 0xffffff4c00187947 */ /* 0x000fea000383ffff */
.L_x_66:
[----:B------:R-:W-:Y:S01]  /*e770*/  BSSY B0, `(.L_x_196) ;  /* 0x0000006000007945 */ /* 0x000fe20003800000 */
[----:B------:R-:W-:-:S07]  /*e780*/  MOV R15, 0xffffffff ;  /* 0xffffffff000f7802 */ /* 0x000fce0000000f00 */
[----:B-12--5:R-:W-:Y:S05]  /*e790*/  WARPSYNC.COLLECTIVE R15, `(.L_x_197) ;  /* 0x000000000f0c7348 */ /* 0x026fea0003c00000 */
[----:B------:R-:W-:Y:S02]  /*e7a0*/  ELECT P6, UR79, PT ;  /* 0x00000000004f782f */ /* 0x000fe400038c0000 */
[----:B------:R-:W-:Y:S01]  /*e7b0*/  MOV R14, UR79 ;  /* 0x0000004f000e7c02 */ /* 0x000fe20008000f00 */
[----:B-12--5:R-:W-:Y:S10]  /*e7c0*/  ENDCOLLECTIVE ;  /* 0x000000000000791b */ /* 0x026ff40003800000 */
.L_x_197:
[----:B------:R-:W-:Y:S05]  /*e7d0*/  BSYNC B0 ;  /* 0x0000000000007941 */ /* 0x000fea0003800000 */
.L_x_196:
[----:B------:R-:W-:Y:S05]  /*e7e0*/  BRA `(.L_x_198) ;  /* 0xffffff4c00487947 */ /* 0x000fea000383ffff */
.L_x_68:
[----:B--2---:R-:W-:-:S04]  /*e7f0*/  MOV R0, UR5 ;  /* 0x0000000500007c02 */ /* 0x004fc80008000f00 */
[----:B------:R2:W3:Y:S03]  /*e800*/  SYNCS.PHASECHK.TRANS64.TRYWAIT P0, [R0+URZ+0x8], R5 ;  /* 0x00000805000075a7 */ /* 0x0004e600080011ff */
[----:B---3--:R-:W-:Y:S05]  /*e810*/  @!P0 NANOSLEEP.SYNCS 0x989680 ;  /* 0x009896800000895d */ /* 0x008fea0003900000 */
[----:B------:R-:W3:Y:S02]  /*e820*/  @!P0 SYNCS.PHASECHK.TRANS64 P0, [R0+URZ+0x8], R5 ;  /* 0x00000805000085a7 */ /* 0x000ee400080010ff */
[----:B---3--:R-:W-:Y:S05]  /*e830*/  @!P0 BRA `(.L_x_68) ;  /* 0xfffffffc00ec8947 */ /* 0x008fea000383ffff */
[----:B------:R-:W-:Y:S05]  /*e840*/  BRA `(.L_x_67) ;  /* 0xffffff4c004c7947 */ /* 0x000fea000383ffff */
.L_x_69:
[----:B-1----:R1:W2:Y:S02]  /*e850*/  SYNCS.PHASECHK.TRANS64.TRYWAIT P0, [R0+URZ+0x70], R5 ;  /* 0x00007005000075a7 */ /* 0x0022a400080011ff */
[----:B--2---:R-:W-:Y:S05]  /*e860*/  @!P0 NANOSLEEP.SYNCS 0x989680 ;  /* 0x009896800000895d */ /* 0x004fea0003900000 */
[----:B------:R-:W2:Y:S02]  /*e870*/  @!P0 SYNCS.PHASECHK.TRANS64 P0, [R0+URZ+0x70], R5 ;  /* 0x00007005000085a7 */ /* 0x000ea400080010ff */
[----:B--2---:R-:W-:Y:S05]  /*e880*/  @!P0 BRA `(.L_x_69) ;  /* 0xfffffffc00f08947 */ /* 0x004fea000383ffff */
[----:B------:R-:W-:Y:S05]  /*e890*/  BRA `(.L_x_199) ;  /* 0xffffff5000587947 */ /* 0x000fea000383ffff */
.L_x_71:
[----:B------:R-:W-:-:S07]  /*e8a0*/  MOV R0, UR46 ;  /* 0x0000002e00007c02 */ /* 0x000fce0008000f00 */
.L_x_200:
[----:B-1----:R1:W2:Y:S02]  /*e8b0*/  SYNCS.PHASECHK.TRANS64.TRYWAIT P0, [R0+URZ+0xa0], R5 ;  /* 0x0000a005000075a7 */ /* 0x0022a400080011ff */
[----:B--2---:R-:W-:Y:S05]  /*e8c0*/  @!P0 NANOSLEEP.SYNCS 0x989680 ;  /* 0x009896800000895d */ /* 0x004fea0003900000 */
[----:B------:R-:W2:Y:S02]  /*e8d0*/  @!P0 SYNCS.PHASECHK.TRANS64 P0, [R0+URZ+0xa0], R5 ;  /* 0x0000a005000085a7 */ /* 0x000ea400080010ff */
[----:B--2---:R-:W-:Y:S05]  /*e8e0*/  @!P0 BRA `(.L_x_200) ;  /* 0xfffffffc00f08947 */ /* 0x004fea000383ffff */
[----:B------:R-:W-:Y:S05]  /*e8f0*/  BRA `(.L_x_201) ;  /* 0xffffff5000a47947 */ /* 0x000fea000383ffff */
.L_x_74:
[----:B------:R-:W-:Y:S07]  /*e900*/  MOV R0, UR7 ;  /* 0x0000000700007c02 */ /* 0x000fee0008000f00 */
.L_x_202:
[----:B-1----:R1:W2:Y:S02]  /*e910*/  SYNCS.PHASECHK.TRANS64.TRYWAIT P0, [R0+URZ], R5 ;  /* 0x00000005000075a7 */ /* 0x0022a400080011ff */
[----:B--2---:R-:W-:Y:S05]  /*e920*/  @!P0 NANOSLEEP.SYNCS 0x989680 ;  /* 0x009896800000895d */ /* 0x004fea0003900000 */
[----:B------:R-:W2:Y:S02]  /*e930*/  @!P0 SYNCS.PHASECHK.TRANS64 P0, [R0+URZ], R5 ;  /* 0x00000005000085a7 */ /* 0x000ea400080010ff */
[----:B--2---:R-:W-:Y:S05]  /*e940*/  @!P0 BRA `(.L_x_202) ;  /* 0xfffffffc00f08947 */ /* 0x004fea000383ffff */
[----:B------:R-:W-:Y:S05]  /*e950*/  BRA `(.L_x_73) ;  /* 0xffffff5000b87947 */ /* 0x000fea000383ffff */
.L_x_78:
[----:B-1----:R-:W-:-:S07]  /*e960*/  MOV R0, UR4 ;  /* 0x0000000400007c02 */ /* 0x002fce0008000f00 */
.L_x_203:
[----:B-1----:R1:W2:Y:S02]  /*e970*/  SYNCS.PHASECHK.TRANS64.TRYWAIT P0, [R0+URZ], R3 ;  /* 0x00000003000075a7 */ /* 0x0022a400080011ff */
[----:B--2---:R-:W-:Y:S05]  /*e980*/  @!P0 NANOSLEEP.SYNCS 0x989680 ;  /* 0x009896800000895d */ /* 0x004fea0003900000 */
[----:B------:R-:W2:Y:S02]  /*e990*/  @!P0 SYNCS.PHASECHK.TRANS64 P0, [R0+URZ], R3 ;  /* 0x00000003000085a7 */ /* 0x000ea400080010ff */
[----:B--2---:R-:W-:Y:S05]  /*e9a0*/  @!P0 BRA `(.L_x_203) ;  /* 0xfffffffc00f08947 */ /* 0x004fea000383ffff */
[----:B------:R-:W-:Y:S05]  /*e9b0*/  BRA `(.L_x_204) ;  /* 0xffffff5400fc7947 */ /* 0x000fea000383ffff */
.L_x_81:
[----:B------:R-:W-:-:S07]  /*e9c0*/  MOV R0, UR41 ;  /* 0x0000002900007c02 */ /* 0x000fce0008000f00 */
.L_x_205:
[----:B-1----:R1:W2:Y:S02]  /*e9d0*/  SYNCS.PHASECHK.TRANS64.TRYWAIT P1, [R0+URZ+0xd0], R3 ;  /* 0x0000d003000075a7 */ /* 0x0022a400080211ff */
[----:B--2---:R-:W-:Y:S05]  /*e9e0*/  @!P1 NANOSLEEP.SYNCS 0x989680 ;  /* 0x009896800000995d */ /* 0x004fea0003900000 */
[----:B------:R-:W2:Y:S02]  /*e9f0*/  @!P1 SYNCS.PHASECHK.TRANS64 P1, [R0+URZ+0xd0], R3 ;  /* 0x0000d003000095a7 */ /* 0x000ea400080210ff */
[----:B--2---:R-:W-:Y:S05]  /*ea00*/  @!P1 BRA `(.L_x_205) ;  /* 0xfffffffc00f09947 */ /* 0x004fea000383ffff */
[----:B------:R-:W-:Y:S05]  /*ea10*/  BRA `(.L_x_206) ;  /* 0xffffff5800487947 */ /* 0x000fea000383ffff */
.L_x_86:
[----:B---3--:R3:W4:Y:S02]  /*ea20*/  SYNCS.PHASECHK.TRANS64.TRYWAIT P0, [R12+URZ+0x70], R9 ;  /* 0x000070090c0075a7 */ /* 0x00872400080011ff */
[----:B----4-:R-:W-:Y:S05]  /*ea30*/  @!P0 NANOSLEEP.SYNCS 0x989680 ;  /* 0x009896800000895d */ /* 0x010fea0003900000 */
[----:B------:R-:W4:Y:S02]  /*ea40*/  @!P0 SYNCS.PHASECHK.TRANS64 P0, [R12+URZ+0x70], R9 ;  /* 0x000070090c0085a7 */ /* 0x000f2400080010ff */
[----:B----4-:R-:W-:Y:S05]  /*ea50*/  @!P0 BRA `(.L_x_86) ;  /* 0xfffffffc00f08947 */ /* 0x010fea000383ffff */
[----:B------:R-:W-:Y:S05]  /*ea60*/  BRA `(.L_x_207) ;  /* 0xffffff5c00687947 */ /* 0x000fea000383ffff */
.L_x_89:
[----:B------:R-:W-:Y:S07]  /*ea70*/  MOV R0, UR21 ;  /* 0x0000001500007c02 */ /* 0x000fee0008000f00 */
.L_x_208:
[----:B-1----:R1:W3:Y:S02]  /*ea80*/  SYNCS.PHASECHK.TRANS64.TRYWAIT P2, [R0+URZ+0x68], R9 ;  /* 0x00006809000075a7 */ /* 0x0022e400080411ff */
[----:B---3--:R-:W-:Y:S05]  /*ea90*/  @!P2 NANOSLEEP.SYNCS 0x989680 ;  /* 0x009896800000a95d */ /* 0x008fea0003900000 */
[----:B------:R-:W3:Y:S02]  /*eaa0*/  @!P2 SYNCS.PHASECHK.TRANS64 P2, [R0+URZ+0x68], R9 ;  /* 0x000068090000a5a7 */ /* 0x000ee400080410ff */
[----:B---3--:R-:W-:Y:S05]  /*eab0*/  @!P2 BRA `(.L_x_208) ;  /* 0xfffffffc00f0a947 */ /* 0x008fea000383ffff */
[----:B------:R-:W-:Y:S05]  /*eac0*/  BRA `(.L_x_88) ;  /* 0xffffff6000d47947 */ /* 0x000fea000383ffff */
.L_x_92:
[----:B------:R-:W-:Y:S07]  /*ead0*/  MOV R9, UR21 ;  /* 0x0000001500097c02 */ /* 0x000fee0008000f00 */
.L_x_209:
[----:B-1----:R1:W3:Y:S02]  /*eae0*/  SYNCS.PHASECHK.TRANS64.TRYWAIT P0, [R9+URZ+0x40], R10 ;  /* 0x0000400a090075a7 */ /* 0x0022e400080011ff */
[----:B---3--:R-:W-:Y:S05]  /*eaf0*/  @!P0 NANOSLEEP.SYNCS 0x989680 ;  /* 0x009896800000895d */ /* 0x008fea0003900000 */
[----:B------:R-:W3:Y:S02]  /*eb00*/  @!P0 SYNCS.PHASECHK.TRANS64 P0, [R9+URZ+0x40], R10 ;  /* 0x0000400a090085a7 */ /* 0x000ee400080010ff */
[----:B---3--:R-:W-:Y:S05]  /*eb10*/  @!P0 BRA `(.L_x_209) ;  /* 0xfffffffc00f08947 */ /* 0x008fea000383ffff */
[----:B------:R-:W-:Y:S05]  /*eb20*/  BRA `(.L_x_210) ;  /* 0xffffff6400307947 */ /* 0x000fea000383ffff */
.L_x_93:
[----:B------:R-:W-:Y:S07]  /*eb30*/  MOV R9, UR21 ;  /* 0x0000001500097c02 */ /* 0x000fee0008000f00 */
.L_x_211:
[----:B-1----:R1:W3:Y:S02]  /*eb40*/  SYNCS.PHASECHK.TRANS64.TRYWAIT P0, [R9+URZ+0x48], R10 ;  /* 0x0000480a090075a7 */ /* 0x0022e400080011ff */
[----:B---3--:R-:W-:Y:S05]  /*eb50*/  @!P0 NANOSLEEP.SYNCS 0x989680 ;  /* 0x009896800000895d */ /* 0x008fea0003900000 */
[----:B------:R-:W3:Y:S02]  /*eb60*/  @!P0 SYNCS.PHASECHK.TRANS64 P0, [R9+URZ+0x48], R10 ;  /* 0x0000480a090085a7 */ /* 0x000ee400080010ff */
[----:B---3--:R-:W-:Y:S05]  /*eb70*/  @!P0 BRA `(.L_x_211) ;  /* 0xfffffffc00f08947 */ /* 0x008fea000383ffff */
[----:B------:R-:W-:Y:S05]  /*eb80*/  BRA `(.L_x_212) ;  /* 0xffffff6400707947 */ /* 0x000fea000383ffff */
.L_x_94:
[----:B------:R-:W-:Y:S07]  /*eb90*/  MOV R9, UR21 ;  /* 0x0000001500097c02 */ /* 0x000fee0008000f00 */
.L_x_213:
[----:B-1----:R1:W3:Y:S02]  /*eba0*/  SYNCS.PHASECHK.TRANS64.TRYWAIT P0, [R9+URZ+0x50], R10 ;  /* 0x0000500a090075a7 */ /* 0x0022e400080011ff */
[----:B---3--:R-:W-:Y:S05]  /*ebb0*/  @!P0 NANOSLEEP.SYNCS 0x989680 ;  /* 0x009896800000895d */ /* 0x008fea0003900000 */
[----:B------:R-:W3:Y:S02]  /*ebc0*/  @!P0 SYNCS.PHASECHK.TRANS64 P0, [R9+URZ+0x50], R10 ;  /* 0x0000500a090085a7 */ /* 0x000ee400080010ff */
[----:B---3--:R-:W-:Y:S05]  /*ebd0*/  @!P0 BRA `(.L_x_213) ;  /* 0xfffffffc00f08947 */ /* 0x008fea000383ffff */
[----:B------:R-:W-:Y:S05]  /*ebe0*/  BRA `(.L_x_214) ;  /* 0xffffff6400b47947 */ /* 0x000fea000383ffff */
.L_x_95:
[----:B------:R-:W-:Y:S07]  /*ebf0*/  MOV R9, UR21 ;  /* 0x0000001500097c02 */ /* 0x000fee0008000f00 */
.L_x_215:
[----:B-1----:R1:W3:Y:S02]  /*ec00*/  SYNCS.PHASECHK.TRANS64.TRYWAIT P0, [R9+URZ+0x58], R10 ;  /* 0x0000580a090075a7 */ /* 0x0022e400080011ff */
[----:B---3--:R-:W-:Y:S05]  /*ec10*/  @!P0 NANOSLEEP.SYNCS 0x989680 ;  /* 0x009896800000895d */ /* 0x008fea0003900000 */
[----:B------:R-:W3:Y:S02]  /*ec20*/  @!P0 SYNCS.PHASECHK.TRANS64 P0, [R9+URZ+0x58], R10 ;  /* 0x0000580a090085a7 */ /* 0x000ee400080010ff */
[----:B---3--:R-:W-:Y:S05]  /*ec30*/  @!P0 BRA `(.L_x_215) ;  /* 0xfffffffc00f08947 */ /* 0x008fea000383ffff */
[----:B------:R-:W-:Y:S05]  /*ec40*/  BRA `(.L_x_216) ;  /* 0xffffff6400fc7947 */ /* 0x000fea000383ffff */
.L_x_96:
[----:B------:R-:W-:Y:S07]  /*ec50*/  MOV R0, UR21 ;  /* 0x0000001500007c02 */ /* 0x000fee0008000f00 */
.L_x_217:
[----:B-1----:R1:W3:Y:S02]  /*ec60*/  SYNCS.PHASECHK.TRANS64.TRYWAIT P0, [R0+URZ+0x40], R9 ;  /* 0x00004009000075a7 */ /* 0x0022e400080011ff */
[----:B---3--:R-:W-:Y:S05]  /*ec70*/  @!P0 NANOSLEEP.SYNCS 0x989680 ;  /* 0x009896800000895d */ /* 0x008fea0003900000 */
[----:B------:R-:W3:Y:S02]  /*ec80*/  @!P0 SYNCS.PHASECHK.TRANS64 P0, [R0+URZ+0x40], R9 ;  /* 0x00004009000085a7 */ /* 0x000ee400080010ff */
[----:B---3--:R-:W-:Y:S05]  /*ec90*/  @!P0 BRA `(.L_x_217) ;  /* 0xfffffffc00f08947 */ /* 0x008fea000383ffff */
[----:B------:R-:W-:Y:S05]  /*eca0*/  BRA `(.L_x_218) ;  /* 0xffffff6800487947 */ /* 0x000fea000383ffff */
.L_x_97:
[----:B------:R-:W-:Y:S07]  /*ecb0*/  MOV R0, UR21 ;  /* 0x0000001500007c02 */ /* 0x000fee0008000f00 */
.L_x_219:
[----:B-1----:R1:W3:Y:S02]  /*ecc0*/  SYNCS.PHASECHK.TRANS64.TRYWAIT P0, [R0+URZ+0x48], R9 ;  /* 0x00004809000075a7 */ /* 0x0022e400080011ff */
[----:B---3--:R-:W-:Y:S05]  /*ecd0*/  @!P0 NANOSLEEP.SYNCS 0x989680 ;  /* 0x009896800000895d */ /* 0x008fea0003900000 */
[----:B------:R-:W3:Y:S02]  /*ece0*/  @!P0 SYNCS.PHASECHK.TRANS64 P0, [R0+URZ+0x48], R9 ;  /* 0x00004809000085a7 */ /* 0x000ee400080010ff */
[----:B---3--:R-:W-:Y:S05]  /*ecf0*/  @!P0 BRA `(.L_x_219) ;  /* 0xfffffffc00f08947 */ /* 0x008fea000383ffff */
[----:B------:R-:W-:Y:S05]  /*ed00*/  BRA `(.L_x_220) ;  /* 0xffffff6800907947 */ /* 0x000fea000383ffff */
.L_x_98:
[----:B------:R-:W-:Y:S07]  /*ed10*/  MOV R0, UR21 ;  /* 0x0000001500007c02 */ /* 0x000fee0008000f00 */
.L_x_221:
[----:B-1----:R1:W3:Y:S02]  /*ed20*/  SYNCS.PHASECHK.TRANS64.TRYWAIT P0, [R0+URZ+0x50], R9 ;  /* 0x00005009000075a7 */ /* 0x0022e400080011ff */
[----:B---3--:R-:W-:Y:S05]  /*ed30*/  @!P0 NANOSLEEP.SYNCS 0x989680 ;  /* 0x009896800000895d */ /* 0x008fea0003900000 */
[----:B------:R-:W3:Y:S02]  /*ed40*/  @!P0 SYNCS.PHASECHK.TRANS64 P0, [R0+URZ+0x50], R9 ;  /* 0x00005009000085a7 */ /* 0x000ee400080010ff */
[----:B---3--:R-:W-:Y:S05]  /*ed50*/  @!P0 BRA `(.L_x_221) ;  /* 0xfffffffc00f08947 */ /* 0x008fea000383ffff */
[----:B------:R-:W-:Y:S05]  /*ed60*/  BRA `(.L_x_222) ;  /* 0xffffff6800d87947 */ /* 0x000fea000383ffff */
.L_x_99:
[----:B------:R-:W-:Y:S07]  /*ed70*/  MOV R0, UR21 ;  /* 0x0000001500007c02 */ /* 0x000fee0008000f00 */
.L_x_223:
[----:B-1----:R1:W3:Y:S02]  /*ed80*/  SYNCS.PHASECHK.TRANS64.TRYWAIT P0, [R0+URZ+0x58], R9 ;  /* 0x00005809000075a7 */ /* 0x0022e400080011ff */
[----:B---3--:R-:W-:Y:S05]  /*ed90*/  @!P0 NANOSLEEP.SYNCS 0x989680 ;  /* 0x009896800000895d */ /* 0x008fea0003900000 */
[----:B------:R-:W3:Y:S02]  /*eda0*/  @!P0 SYNCS.PHASECHK.TRANS64 P0, [R0+URZ+0x58], R9 ;  /* 0x00005809000085a7 */ /* 0x000ee400080010ff */
[----:B---3--:R-:W-:Y:S05]  /*edb0*/  @!P0 BRA `(.L_x_223) ;  /* 0xfffffffc00f08947 */ /* 0x008fea000383ffff */
[----:B------:R-:W-:Y:S05]  /*edc0*/  BRA `(.L_x_224) ;  /* 0xffffff6c001c7947 */ /* 0x000fea000383ffff */
.L_x_101:
[----:B------:R-:W-:-:S07]  /*edd0*/  MOV R3, UR21 ;  /* 0x0000001500037c02 */ /* 0x000fce0008000f00 */
.L_x_225:
[----:B-1----:R1:W4:Y:S02]  /*ede0*/  SYNCS.PHASECHK.TRANS64.TRYWAIT P0, [R3+URZ+0x40], R10 ;  /* 0x0000400a030075a7 */ /* 0x00232400080011ff */
[----:B----4-:R-:W-:Y:S05]  /*edf0*/  @!P0 NANOSLEEP.SYNCS 0x989680 ;  /* 0x009896800000895d */ /* 0x010fea0003900000 */
[----:B------:R-:W4:Y:S02]  /*ee00*/  @!P0 SYNCS.PHASECHK.TRANS64 P0, [R3+URZ+0x40], R10 ;  /* 0x0000400a030085a7 */ /* 0x000f2400080010ff */
[----:B----4-:R-:W-:Y:S05]  /*ee10*/  @!P0 BRA `(.L_x_225) ;  /* 0xfffffffc00f08947 */ /* 0x010fea000383ffff */
[----:B------:R-:W-:Y:S05]  /*ee20*/  BRA `(.L_x_226) ;  /* 0xffffff6c008c7947 */ /* 0x000fea000383ffff */
.L_x_102:
[----:B-1----:R-:W-:-:S07]  /*ee30*/  MOV R3, UR21 ;  /* 0x0000001500037c02 */ /* 0x002fce0008000f00 */
.L_x_227:
[----:B-1----:R1:W4:Y:S02]  /*ee40*/  SYNCS.PHASECHK.TRANS64.TRYWAIT P0, [R3+URZ+0x48], R10 ;  /* 0x0000480a030075a7 */ /* 0x00232400080011ff */
[----:B----4-:R-:W-:Y:S05]  /*ee50*/  @!P0 NANOSLEEP.SYNCS 0x989680 ;  /* 0x009896800000895d */ /* 0x010fea0003900000 */
[----:B------:R-:W4:Y:S02]  /*ee60*/  @!P0 SYNCS.PHASECHK.TRANS64 P0, [R3+URZ+0x48], R10 ;  /* 0x0000480a030085a7 */ /* 0x000f2400080010ff */
[----:B----4-:R-:W-:Y:S05]  /*ee70*/  @!P0 BRA `(.L_x_227) ;  /* 0xfffffffc00f08947 */ /* 0x010fea000383ffff */
[----:B------:R-:W-:Y:S05]  /*ee80*/  BRA `(.L_x_228) ;  /* 0xffffff6c007c7947 */ /* 0x000fea000383ffff */
.L_x_103:
[----:B-1----:R-:W-:-:S07]  /*ee90*/  MOV R3, UR21 ;  /* 0x0000001500037c02 */ /* 0x002fce0008000f00 */
.L_x_229:
[----:B-1----:R1:W4:Y:S02]  /*eea0*/  SYNCS.PHASECHK.TRANS64.TRYWAIT P0, [R3+URZ+0x50], R10 ;  /* 0x0000500a030075a7 */ /* 0x00232400080011ff */
[----:B----4-:R-:W-:Y:S05]  /*eeb0*/  @!P0 NANOSLEEP.SYNCS 0x989680 ;  /* 0x009896800000895d */ /* 0x010fea0003900000 */
[----:B------:R-:W4:Y:S02]  /*eec0*/  @!P0 SYNCS.PHASECHK.TRANS64 P0, [R3+URZ+0x50], R10 ;  /* 0x0000500a030085a7 */ /* 0x000f2400080010ff */
[----:B----4-:R-:W-:Y:S05]  /*eed0*/  @!P0 BRA `(.L_x_229) ;  /* 0xfffffffc00f08947 */ /* 0x010fea000383ffff */
[----:B------:R-:W-:Y:S05]  /*eee0*/  BRA `(.L_x_230) ;  /* 0xffffff6c00707947 */ /* 0x000fea000383ffff */
.L_x_105:
[----:B--2---:R2:W4:Y:S02]  /*eef0*/  SYNCS.PHASECHK.TRANS64.TRYWAIT P0, [R0+URZ+0x70], R3 ;  /* 0x00007003000075a7 */ /* 0x00452400080011ff */
[----:B----4-:R-:W-:Y:S05]  /*ef00*/  @!P0 NANOSLEEP.SYNCS 0x989680 ;  /* 0x009896800000895d */ /* 0x010fea0003900000 */
[----:B------:R-:W4:Y:S02]  /*ef10*/  @!P0 SYNCS.PHASECHK.TRANS64 P0, [R0+URZ+0x70], R3 ;  /* 0x00007003000085a7 */ /* 0x000f2400080010ff */
[----:B----4-:R-:W-:Y:S05]  /*ef20*/  @!P0 BRA `(.L_x_105) ;  /* 0xfffffffc00f08947 */ /* 0x010fea000383ffff */
[----:B------:R-:W-:Y:S05]  /*ef30*/  BRA `(.L_x_231) ;  /* 0xffffff7000387947 */ /* 0x000fea000383ffff */
.L_x_116:
[----:B-1----:R-:W-:Y:S04]  /*ef40*/  MOV R2, UR43 ;  /* 0x0000002b00027c02 */ /* 0x002fe80008000f00 */
[----:B------:R1:W2:Y:S03]  /*ef50*/  SYNCS.PHASECHK.TRANS64.TRYWAIT P0, [R2+URZ+0x20], R3 ;  /* 0x00002003020075a7 */ /* 0x0002a600080011ff */
[----:B--2---:R-:W-:Y:S05]  /*ef60*/  @!P0 NANOSLEEP.SYNCS 0x989680 ;  /* 0x009896800000895d */ /* 0x004fea0003900000 */
[----:B------:R-:W2:Y:S02]  /*ef70*/  @!P0 SYNCS.PHASECHK.TRANS64 P0, [R2+URZ+0x20], R3 ;  /* 0x00002003020085a7 */ /* 0x000ea400080010ff */
[----:B--2---:R-:W-:Y:S05]  /*ef80*/  @!P0 BRA `(.L_x_116) ;  /* 0xfffffffc00ec8947 */ /* 0x004fea000383ffff */
[----:B------:R-:W-:Y:S05]  /*ef90*/  BRA `(.L_x_115) ;  /* 0xffffff8000047947 */ /* 0x000fea000383ffff */
.L_x_118:
[----:B-1----:R1:W4:Y:S02]  /*efa0*/  SYNCS.PHASECHK.TRANS64.TRYWAIT P1, [R117+URZ+0x90], R0 ;  /* 0x00009000750075a7 */ /* 0x00232400080211ff */
[----:B----4-:R-:W-:Y:S05]  /*efb0*/  @!P1 NANOSLEEP.SYNCS 0x989680 ;  /* 0x009896800000995d */ /* 0x010fea0003900000 */
[----:B------:R-:W4:Y:S02]  /*efc0*/  @!P1 SYNCS.PHASECHK.TRANS64 P1, [R117+URZ+0x90], R0 ;  /* 0x00009000750095a7 */ /* 0x000f2400080210ff */
[----:B----4-:R-:W-:Y:S05]  /*efd0*/  @!P1 BRA `(.L_x_118) ;  /* 0xfffffffc00f09947 */ /* 0x010fea000383ffff */
[----:B------:R-:W-:Y:S05]  /*efe0*/  BRA `(.L_x_117) ;  /* 0xffffff80003c7947 */ /* 0x000fea000383ffff */
.L_x_127:
[----:B-1----:R1:W3:Y:S02]  /*eff0*/  SYNCS.PHASECHK.TRANS64.TRYWAIT P0, [R3+URZ+0x20], R0 ;  /* 0x00002000030075a7 */ /* 0x0022e400080011ff */
[----:B---3--:R-:W-:Y:S05]  /*f000*/  @!P0 NANOSLEEP.SYNCS 0x989680 ;  /* 0x009896800000895d */ /* 0x008fea0003900000 */
[----:B------:R-:W3:Y:S02]  /*f010*/  @!P0 SYNCS.PHASECHK.TRANS64 P0, [R3+URZ+0x20], R0 ;  /* 0x00002000030085a7 */ /* 0x000ee400080010ff */
[----:B---3--:R-:W-:Y:S05]  /*f020*/  @!P0 BRA `(.L_x_127) ;  /* 0xfffffffc00f08947 */ /* 0x008fea000383ffff */
[----:B------:R-:W-:Y:S05]  /*f030*/  BRA `(.L_x_126) ;  /* 0xffffff8c00687947 */ /* 0x000fea000383ffff */
.L_x_135:
[----:B-1----:R1:W3:Y:S02]  /*f040*/  SYNCS.PHASECHK.TRANS64.TRYWAIT P0, [R124+URZ+0x20], R5 ;  /* 0x000020057c0075a7 */ /* 0x0022e400080011ff */
[----:B---3--:R-:W-:Y:S05]  /*f050*/  @!P0 NANOSLEEP.SYNCS 0x989680 ;  /* 0x009896800000895d */ /* 0x008fea0003900000 */
[----:B------:R-:W3:Y:S02]  /*f060*/  @!P0 SYNCS.PHASECHK.TRANS64 P0, [R124+URZ+0x20], R5 ;  /* 0x000020057c0085a7 */ /* 0x000ee400080010ff */
[----:B---3--:R-:W-:Y:S05]  /*f070*/  @!P0 BRA `(.L_x_135) ;  /* 0xfffffffc00f08947 */ /* 0x008fea000383ffff */
[----:B------:R-:W-:Y:S05]  /*f080*/  BRA `(.L_x_134) ;  /* 0xffffff9800dc7947 */ /* 0x000fea000383ffff */
.L_x_143:
[----:B-1----:R1:W3:Y:S02]  /*f090*/  SYNCS.PHASECHK.TRANS64.TRYWAIT P0, [R124+URZ+0x20], R5 ;  /* 0x000020057c0075a7 */ /* 0x0022e400080011ff */
[----:B---3--:R-:W-:Y:S05]  /*f0a0*/  @!P0 NANOSLEEP.SYNCS 0x989680 ;  /* 0x009896800000895d */ /* 0x008fea0003900000 */
[----:B------:R-:W3:Y:S02]  /*f0b0*/  @!P0 SYNCS.PHASECHK.TRANS64 P0, [R124+URZ+0x20], R5 ;  /* 0x000020057c0085a7 */ /* 0x000ee400080010ff */
[----:B---3--:R-:W-:Y:S05]  /*f0c0*/  @!P0 BRA `(.L_x_143) ;  /* 0xfffffffc00f08947 */ /* 0x008fea000383ffff */
[----:B------:R-:W-:Y:S05]  /*f0d0*/  BRA `(.L_x_142) ;  /* 0xffffffa800547947 */ /* 0x000fea000383ffff */
.L_x_151:
[----:B-1----:R1:W3:Y:S02]  /*f0e0*/  SYNCS.PHASECHK.TRANS64.TRYWAIT P0, [R125+URZ+0x20], R6 ;  /* 0x000020067d0075a7 */ /* 0x0022e400080011ff */
[----:B---3--:R-:W-:Y:S05]  /*f0f0*/  @!P0 NANOSLEEP.SYNCS 0x989680 ;  /* 0x009896800000895d */ /* 0x008fea0003900000 */
[----:B------:R-:W3:Y:S02]  /*f100*/  @!P0 SYNCS.PHASECHK.TRANS64 P0, [R125+URZ+0x20], R6 ;  /* 0x000020067d0085a7 */ /* 0x000ee400080010ff */
[----:B---3--:R-:W-:Y:S05]  /*f110*/  @!P0 BRA `(.L_x_151) ;  /* 0xfffffffc00f08947 */ /* 0x008fea000383ffff */
[----:B------:R-:W-:Y:S05]  /*f120*/  BRA `(.L_x_150) ;  /* 0xffffffb400d07947 */ /* 0x000fea000383ffff */
.L_x_159:
[----:B-1----:R1:W3:Y:S02]  /*f130*/  SYNCS.PHASECHK.TRANS64.TRYWAIT P0, [R40+URZ+0x20], R5 ;  /* 0x00002005280075a7 */ /* 0x0022e400080011ff */
[----:B---3--:R-:W-:Y:S05]  /*f140*/  @!P0 NANOSLEEP.SYNCS 0x989680 ;  /* 0x009896800000895d */ /* 0x008fea0003900000 */
[----:B------:R-:W3:Y:S02]  /*f150*/  @!P0 SYNCS.PHASECHK.TRANS64 P0, [R40+URZ+0x20], R5 ;  /* 0x00002005280085a7 */ /* 0x000ee400080010ff */
[----:B---3--:R-:W-:Y:S05]  /*f160*/  @!P0 BRA `(.L_x_159) ;  /* 0xfffffffc00f08947 */ /* 0x008fea000383ffff */
[----:B------:R-:W-:Y:S05]  /*f170*/  BRA `(.L_x_158) ;  /* 0xffffffc400607947 */ /* 0x000fea000383ffff */
.L_x_167:
[----:B-1----:R1:W4:Y:S02]  /*f180*/  SYNCS.PHASECHK.TRANS64.TRYWAIT P0, [R0+URZ+0x20], R7 ;  /* 0x00002007000075a7 */ /* 0x00232400080011ff */
[----:B----4-:R-:W-:Y:S05]  /*f190*/  @!P0 NANOSLEEP.SYNCS 0x989680 ;  /* 0x009896800000895d */ /* 0x010fea0003900000 */
[----:B------:R-:W4:Y:S02]  /*f1a0*/  @!P0 SYNCS.PHASECHK.TRANS64 P0, [R0+URZ+0x20], R7 ;  /* 0x00002007000085a7 */ /* 0x000f2400080010ff */
[----:B----4-:R-:W-:Y:S05]  /*f1b0*/  @!P0 BRA `(.L_x_167) ;  /* 0xfffffffc00f08947 */ /* 0x010fea000383ffff */
[----:B------:R-:W-:Y:S05]  /*f1c0*/  BRA `(.L_x_166) ;  /* 0xffffffd000e47947 */ /* 0x000fea000383ffff */
.L_x_175:
[----:B-1----:R1:W3:Y:S02]  /*f1d0*/  SYNCS.PHASECHK.TRANS64.TRYWAIT P0, [R0+URZ+0x20], R123 ;  /* 0x0000207b000075a7 */ /* 0x0022e400080011ff */
[----:B---3--:R-:W-:Y:S05]  /*f1e0*/  @!P0 NANOSLEEP.SYNCS 0x989680 ;  /* 0x009896800000895d */ /* 0x008fea0003900000 */
[----:B------:R-:W3:Y:S02]  /*f1f0*/  @!P0 SYNCS.PHASECHK.TRANS64 P0, [R0+URZ+0x20], R123 ;  /* 0x0000207b000085a7 */ /* 0x000ee400080010ff */
[----:B---3--:R-:W-:Y:S05]  /*f200*/  @!P0 BRA `(.L_x_175) ;  /* 0xfffffffc00f08947 */ /* 0x008fea000383ffff */
[----:B------:R-:W-:Y:S05]  /*f210*/  BRA `(.L_x_174) ;  /* 0xffffffe000687947 */ /* 0x000fea000383ffff */
        .weak           $__internal_0_$__cuda_sm10x_tcgen05_guardrail_trap_col_being_dealloced_not_returned_by_alloc
        .type           $__internal_0_$__cuda_sm10x_tcgen05_guardrail_trap_col_being_dealloced_not_returned_by_alloc,@function
        .size           $__internal_0_$__cuda_sm10x_tcgen05_guardrail_trap_col_being_dealloced_not_returned_by_alloc,($__internal_1_$__cuda_sm10x_tcgen05_guardrail_trap_phase_invalid_during_alloc - $__internal_0_$__cuda_sm10x_tcgen05_guardrail_trap_col_being_dealloced_not_returned_by_alloc)
$__internal_0_$__cuda_sm10x_tcgen05_guardrail_trap_col_being_dealloced_not_returned_by_alloc:
[----:B------:R-:W-:Y:S05]  /*f220*/  BPT.TRAP 0x1 ;  /* 0x000000040000795c */ /* 0x000fea0000300000 */
[----:B------:R-:W-:-:S04]  /*f230*/  HFMA2 R3, -RZ, RZ, 0, 0 ;  /* 0x00000000ff037431 */ /* 0x000fc800000001ff */
[----:B------:R-:W-:Y:S05]  /*f240*/  RET.REL.NODEC R2 `(_ZN7cutlass13device_kernelINS_4gemm6kernel13GemmUniversalIN4cute5tupleIJiiiiEEENS1_10collective13CollectiveMmaINS1_35MainloopSm100TmaUmmaWarpSpecializedILi2ELi2ELi2ENS5_IJNS4_1CILi2EEENSA_ILi4EEENSA_ILi1EEEEEEEENS5_IJNSA_ILi256EEESG_NSA_ILi64EEEEEENS_10tfloat32_tENS5_IJlSD_lEEESJ_SK_NS4_8TiledMMAINS4_8MMA_AtomIJNS4_23SM100_MMA_TF32_2x1SM_SSISJ_SJ_fLi256ELi256ELNS4_4UMMA5MajorE0ELSP_0ELNSO_7ScaleInE0ELSQ_0EEEEEENS4_6LayoutINS5_IJSD_SD_SD_EEENS5_IJNSA_ILi0EEESV_SV_EEEEENS5_IJNS4_10UnderscoreESY_SY_EEEEENS4_28SM100_TMA_2SM_LOAD_MULTICASTENS4_14ComposedLayoutINS4_7SwizzleILi3ELi4ELi3EEENS4_18smem_ptr_flag_bitsILi32EEENST_INS5_IJNSA_ILi8EEENSA_ILi32EEEEEENS5_IJS18_SD_EEEEEEEvNS4_8identityENS4_18SM100_TMA_2SM_LOADES1C_vS1D_EENS_8epilogue10collective18CollectiveEpilogueINS1G_23Sm100TmaWarpSpecializedILi4ELi2ELi32ELb1ELb0EEEJNS5_IJNSA_ILi128EEESG_SH_EEENS5_IJNST_IS1L_SD_EENST_IS18_SD_EEEEESJ_SK_SJ_SK_NS1G_6fusion15FusionCallbacksIS1K_NS1Q_17LinearCombinationISJ_fSJ_fLNS_15FloatRoundStyleE2EEES1M_S1P_JEEENS4_5SM1004TMEM4LOAD26SM100_TMEM_LOAD_32dp32b32xENS4_13SM90_TMA_LOADES1C_NS4_39AutoVectorizingCopyWithAssumedAlignmentILi128EEENS4_14SM90_TMA_STOREES1C_S22_S22_EEEvvEEEEvNT_6ParamsE) ;  /* 0xffffff0c026c7950 */ /* 0x000fea0003c3ffff */
        .weak           $__internal_1_$__cuda_sm10x_tcgen05_guardrail_trap_phase_invalid_during_alloc
        .type           $__internal_1_$__cuda_sm10x_tcgen05_guardrail_trap_phase_invalid_during_alloc,@function
        .size           $__internal_1_$__cuda_sm10x_tcgen05_guardrail_trap_phase_invalid_during_alloc,($__internal_2_$__cuda_sm10x_tcgen05_guardrail_trap_unallocated_columns_being_dealloced - $__internal_1_$__cuda_sm10x_tcgen05_guardrail_trap_phase_invalid_during_alloc)
$__internal_1_$__cuda_sm10x_tcgen05_guardrail_trap_phase_invalid_during_alloc:
[----:B------:R-:W-:Y:S05]  /*f250*/  BPT.TRAP 0x1 ;  /* 0x000000040000795c */ /* 0x000fea0000300000 */
[----:B------:R-:W-:-:S04]  /*f260*/  MOV R5, 0x0 ;  /* 0x0000000000057802 */ /* 0x000fc80000000f00 */
[----:B------:R-:W-:Y:S05]  /*f270*/  RET.REL.NODEC R4 `(_ZN7cutlass13device_kernelINS_4gemm6kernel13GemmUniversalIN4cute5tupleIJiiiiEEENS1_10collective13CollectiveMmaINS1_35MainloopSm100TmaUmmaWarpSpecializedILi2ELi2ELi2ENS5_IJNS4_1CILi2EEENSA_ILi4EEENSA_ILi1EEEEEEEENS5_IJNSA_ILi256EEESG_NSA_ILi64EEEEEENS_10tfloat32_tENS5_IJlSD_lEEESJ_SK_NS4_8TiledMMAINS4_8MMA_AtomIJNS4_23SM100_MMA_TF32_2x1SM_SSISJ_SJ_fLi256ELi256ELNS4_4UMMA5MajorE0ELSP_0ELNSO_7ScaleInE0ELSQ_0EEEEEENS4_6LayoutINS5_IJSD_SD_SD_EEENS5_IJNSA_ILi0EEESV_SV_EEEEENS5_IJNS4_10UnderscoreESY_SY_EEEEENS4_28SM100_TMA_2SM_LOAD_MULTICASTENS4_14ComposedLayoutINS4_7SwizzleILi3ELi4ELi3EEENS4_18smem_ptr_flag_bitsILi32EEENST_INS5_IJNSA_ILi8EEENSA_ILi32EEEEEENS5_IJS18_SD_EEEEEEEvNS4_8identityENS4_18SM100_TMA_2SM_LOADES1C_vS1D_EENS_8epilogue10collective18CollectiveEpilogueINS1G_23Sm100TmaWarpSpecializedILi4ELi2ELi32ELb1ELb0EEEJNS5_IJNSA_ILi128EEESG_SH_EEENS5_IJNST_IS1L_SD_EENST_IS18_SD_EEEEESJ_SK_SJ_SK_NS1G_6fusion15FusionCallbacksIS1K_NS1Q_17LinearCombinationISJ_fSJ_fLNS_15FloatRoundStyleE2EEES1M_S1P_JEEENS4_5SM1004TMEM4LOAD26SM100_TMEM_LOAD_32dp32b32xENS4_13SM90_TMA_LOADES1C_NS4_39AutoVectorizingCopyWithAssumedAlignmentILi128EEENS4_14SM90_TMA_STOREES1C_S22_S22_EEEvvEEEEvNT_6ParamsE) ;  /* 0xffffff0c04607950 */ /* 0x000fea0003c3ffff */
        .weak           $__internal_2_$__cuda_sm10x_tcgen05_guardrail_trap_unallocated_columns_being_dealloced
        .type           $__internal_2_$__cuda_sm10x_tcgen05_guardrail_trap_unallocated_columns_being_dealloced,@function
        .size           $__internal_2_$__cuda_sm10x_tcgen05_guardrail_trap_unallocated_columns_being_dealloced,(.L_x_233 - $__internal_2_$__cuda_sm10x_tcgen05_guardrail_trap_unallocated_columns_being_dealloced)
$__internal_2_$__cuda_sm10x_tcgen05_guardrail_trap_unallocated_columns_being_dealloced:
[----:B------:R-:W-:Y:S05]  /*f280*/  BPT.TRAP 0x1 ;  /* 0x000000040000795c */ /* 0x000fea0000300000 */
[----:B------:R-:W-:-:S04]  /*f290*/  HFMA2 R3, -RZ, RZ, 0, 0 ;  /* 0x00000000ff037431 */ /* 0x000fc800000001ff */
[----:B------:R-:W-:Y:S05]  /*f2a0*/  RET.REL.NODEC R2 `(_ZN7cutlass13device_kernelINS_4gemm6kernel13GemmUniversalIN4cute5tupleIJiiiiEEENS1_10collective13CollectiveMmaINS1_35MainloopSm100TmaUmmaWarpSpecializedILi2ELi2ELi2ENS5_IJNS4_1CILi2EEENSA_ILi4EEENSA_ILi1EEEEEEEENS5_IJNSA_ILi256EEESG_NSA_ILi64EEEEEENS_10tfloat32_tENS5_IJlSD_lEEESJ_SK_NS4_8TiledMMAINS4_8MMA_AtomIJNS4_23SM100_MMA_TF32_2x1SM_SSISJ_SJ_fLi256ELi256ELNS4_4UMMA5MajorE0ELSP_0ELNSO_7ScaleInE0ELSQ_0EEEEEENS4_6LayoutINS5_IJSD_SD_SD_EEENS5_IJNSA_ILi0EEESV_SV_EEEEENS5_IJNS4_10UnderscoreESY_SY_EEEEENS4_28SM100_TMA_2SM_LOAD_MULTICASTENS4_14ComposedLayoutINS4_7SwizzleILi3ELi4ELi3EEENS4_18smem_ptr_flag_bitsILi32EEENST_INS5_IJNSA_ILi8EEENSA_ILi32EEEEEENS5_IJS18_SD_EEEEEEEvNS4_8identityENS4_18SM100_TMA_2SM_LOADES1C_vS1D_EENS_8epilogue10collective18CollectiveEpilogueINS1G_23Sm100TmaWarpSpecializedILi4ELi2ELi32ELb1ELb0EEEJNS5_IJNSA_ILi128EEESG_SH_EEENS5_IJNST_IS1L_SD_EENST_IS18_SD_EEEEESJ_SK_SJ_SK_NS1G_6fusion15FusionCallbacksIS1K_NS1Q_17LinearCombinationISJ_fSJ_fLNS_15FloatRoundStyleE2EEES1M_S1P_JEEENS4_5SM1004TMEM4LOAD26SM100_TMEM_LOAD_32dp32b32xENS4_13SM90_TMA_LOADES1C_NS4_39AutoVectorizingCopyWithAssumedAlignmentILi128EEENS4_14SM90_TMA_STOREES1C_S22_S22_EEEvvEEEEvNT_6ParamsE) ;  /* 0xffffff0c02547950 */ /* 0x000fea0003c3ffff */
.L_x_232:
[----:B------:R-:W-:-:S00]  /*f2b0*/  BRA `(.L_x_232) ;  /* 0xfffffffc00fc7947 */ /* 0x000fc0000383ffff */
[----:B------:R-:W-:-:S00]  /*f2c0*/  NOP ;  /* 0x0000000000007918 */ /* 0x000fc00000000000 */
        /* <DEDUP_REMOVED lines=11> */
.L_x_233:


//--------------------- .nv.global.init           --------------------------
	.section	.nv.global.init,"aw",@progbits
.nv.global.init:
	.type		$str$27,@object
	.size		$str$27,($str$28 - $str$27)
$str$27:
        /*0000*/ 	.byte	0x28, 0x61, 0x64, 0x64, 0x72, 0x65, 0x73, 0x73, 0x20, 0x26, 0x20, 0x6d, 0x61, 0x73, 0x6b, 0x29
        /*0010*/ 	.byte	0x20, 0x3d, 0x3d, 0x20, 0x30, 0x00
	.type		$str$28,@object
	.size		$str$28,($str$26 - $str$28)
$str$28:
        /*0016*/ 	.byte	0x2f, 0x74, 0x6d, 0x70, 0x2f, 0x63, 0x75, 0x74, 0x6c, 0x61, 0x73, 0x73, 0x5f, 0x73, 0x77, 0x65
        /*0026*/ 	.byte	0x65, 0x70, 0x5f, 0x73, 0x72, 0x63, 0x2f, 0x69, 0x6e, 0x63, 0x6c, 0x75, 0x64, 0x65, 0x2f, 0x63
        /*0036*/ 	.byte	0x75, 0x74, 0x65, 0x2f, 0x70, 0x6f, 0x69, 0x6e, 0x74, 0x65, 0x72, 0x5f, 0x66, 0x6c, 0x61, 0x67
        /*0046*/ 	.byte	0x67, 0x65, 0x64, 0x2e, 0x68, 0x70, 0x70, 0x00
	.type		$str$26,@object
	.size		$str$26,($str$25 - $str$26)
$str$26:
        /*004e*/ 	.byte	0x2f, 0x74, 0x6d, 0x70, 0x2f, 0x63, 0x75, 0x74, 0x6c, 0x61, 0x73, 0x73, 0x5f, 0x73, 0x77, 0x65
        /*005e*/ 	.byte	0x65, 0x70, 0x5f, 0x73, 0x72, 0x63, 0x2f, 0x69, 0x6e, 0x63, 0x6c, 0x75, 0x64, 0x65, 0x2f, 0x63
        /*006e*/ 	.byte	0x75, 0x74, 0x65, 0x2f, 0x61, 0x74, 0x6f, 0x6d, 0x2f, 0x63, 0x6f, 0x70, 0x79, 0x5f, 0x74, 0x72
        /*007e*/ 	.byte	0x61, 0x69, 0x74, 0x73, 0x5f, 0x73, 0x6d, 0x31, 0x30, 0x30, 0x2e, 0x68, 0x70, 0x70, 0x00
	.type		$str$25,@object
	.size		$str$25,(__unnamed_1 - $str$25)
$str$25:
        /*008d*/ 	.byte	0x28, 0x28, 0x75, 0x69, 0x6e, 0x74, 0x33, 0x32, 0x5f, 0x74, 0x28, 0x74, 0x68, 0x72, 0x65, 0x61
        /*009d*/ 	.byte	0x64, 0x49, 0x64, 0x78, 0x2e, 0x78, 0x29, 0x20, 0x2f, 0x20, 0x33, 0x32, 0x29, 0x20, 0x25, 0x20
        /*00ad*/ 	.byte	0x34, 0x29, 0x20, 0x3d, 0x3d, 0x20, 0x28, 0x28, 0x28, 0x74, 0x6d, 0x65, 0x6d, 0x5f, 0x61, 0x64
        /*00bd*/ 	.byte	0x64, 0x72, 0x20, 0x3e, 0x3e, 0x20, 0x31, 0x36, 0x29, 0x20, 0x2f, 0x20, 0x33, 0x32, 0x29, 0x20
        /*00cd*/ 	.byte	0x25, 0x20, 0x34, 0x29, 0x00
	.type		__unnamed_1,@object
	.size		__unnamed_1,(__unnamed_2 - __unnamed_1)
__unnamed_1:
        /*00d2*/ 	.byte	0x61, 0x75, 0x74, 0x6f, 0x20, 0x63, 0x75, 0x74, 0x65, 0x3a, 0x3a, 0x61, 0x73, 0x5f, 0x70, 0x6f
        /* <DEDUP_REMOVED lines=24> */
        /*0262*/ 	.byte	0x34, 0x30, 0x39, 0x36, 0x3e, 0x3e, 0x3e, 0x3e, 0x5d, 0x00
	.type		__unnamed_2,@object
	.size		__unnamed_2,(.L_2 - __unnamed_2)
__unnamed_2:
        /* <DEDUP_REMOVED lines=43> */
        /*051c*/ 	.byte	0x65, 0x3a, 0x3a, 0x43, 0x3c, 0x30, 0x3e, 0x3e, 0x3e, 0x3e, 0x5d, 0x00
.L_2:


//--------------------- .nv.shared._ZN7cutlass13device_kernelINS_4gemm6kernel13GemmUniversalIN4cute5tupleIJiiiiEEENS1_10collective13CollectiveMmaINS1_35MainloopSm100TmaUmmaWarpSpecializedILi2ELi2ELi2ENS5_IJNS4_1CILi2EEENSA_ILi4EEENSA_ILi1EEEEEEEENS5_IJNSA_ILi256EEESG_NSA_ILi64EEEEEENS_10tfloat32_tENS5_IJlSD_lEEESJ_SK_NS4_8TiledMMAINS4_8MMA_AtomIJNS4_23SM100_MMA_TF32_2x1SM_SSISJ_SJ_fLi256ELi256ELNS4_4UMMA5MajorE0ELSP_0ELNSO_7ScaleInE0ELSQ_0EEEEEENS4_6LayoutINS5_IJSD_SD_SD_EEENS5_IJNSA_ILi0EEESV_SV_EEEEENS5_IJNS4_10UnderscoreESY_SY_EEEEENS4_28SM100_TMA_2SM_LOAD_MULTICASTENS4_14ComposedLayoutINS4_7SwizzleILi3ELi4ELi3EEENS4_18smem_ptr_flag_bitsILi32EEENST_INS5_IJNSA_ILi8EEENSA_ILi32EEEEEENS5_IJS18_SD_EEEEEEEvNS4_8identityENS4_18SM100_TMA_2SM_LOADES1C_vS1D_EENS_8epilogue10collective18CollectiveEpilogueINS1G_23Sm100TmaWarpSpecializedILi4ELi2ELi32ELb1ELb0EEEJNS5_IJNSA_ILi128EEESG_SH_EEENS5_IJNST_IS1L_SD_EENST_IS18_SD_EEEEESJ_SK_SJ_SK_NS1G_6fusion15FusionCallbacksIS1K_NS1Q_17LinearCombinationISJ_fSJ_fLNS_15FloatRoundStyleE2EEES1M_S1P_JEEENS4_5SM1004TMEM4LOAD26SM100_TMEM_LOAD_32dp32b32xENS4_13SM90_TMA_LOADES1C_NS4_39AutoVectorizingCopyWithAssumedAlignmentILi128EEENS4_14SM90_TMA_STOREES1C_S22_S22_EEEvvEEEEvNT_6ParamsE --------------------------
	.section	.nv.shared._ZN7cutlass13device_kernelINS_4gemm6kernel13GemmUniversalIN4cute5tupleIJiiiiEEENS1_10collective13CollectiveMmaINS1_35MainloopSm100TmaUmmaWarpSpecializedILi2ELi2ELi2ENS5_IJNS4_1CILi2EEENSA_ILi4EEENSA_ILi1EEEEEEEENS5_IJNSA_ILi256EEESG_NSA_ILi64EEEEEENS_10tfloat32_tENS5_IJlSD_lEEESJ_SK_NS4_8TiledMMAINS4_8MMA_AtomIJNS4_23SM100_MMA_TF32_2x1SM_SSISJ_SJ_fLi256ELi256ELNS4_4UMMA5MajorE0ELSP_0ELNSO_7ScaleInE0ELSQ_0EEEEEENS4_6LayoutINS5_IJSD_SD_SD_EEENS5_IJNSA_ILi0EEESV_SV_EEEEENS5_IJNS4_10UnderscoreESY_SY_EEEEENS4_28SM100_TMA_2SM_LOAD_MULTICASTENS4_14ComposedLayoutINS4_7SwizzleILi3ELi4ELi3EEENS4_18smem_ptr_flag_bitsILi32EEENST_INS5_IJNSA_ILi8EEENSA_ILi32EEEEEENS5_IJS18_SD_EEEEEEEvNS4_8identityENS4_18SM100_TMA_2SM_LOADES1C_vS1D_EENS_8epilogue10collective18CollectiveEpilogueINS1G_23Sm100TmaWarpSpecializedILi4ELi2ELi32ELb1ELb0EEEJNS5_IJNSA_ILi128EEESG_SH_EEENS5_IJNST_IS1L_SD_EENST_IS18_SD_EEEEESJ_SK_SJ_SK_NS1G_6fusion15FusionCallbacksIS1K_NS1Q_17LinearCombinationISJ_fSJ_fLNS_15FloatRoundStyleE2EEES1M_S1P_JEEENS4_5SM1004TMEM4LOAD26SM100_TMEM_LOAD_32dp32b32xENS4_13SM90_TMA_LOADES1C_NS4_39AutoVectorizingCopyWithAssumedAlignmentILi128EEENS4_14SM90_TMA_STOREES1C_S22_S22_EEEvvEEEEvNT_6ParamsE,"aw",@nobits
	.sectionflags	@""
	.align	16
	.zero		1024


//--------------------- .nv.shared.reserved.0     --------------------------
	.section	.nv.shared.reserved.0,"aw",@nobits
	.weak		__nv_reservedSMEM_offset_0_alias
	.size		__nv_reservedSMEM_offset_0_alias, 0, 64
	.other		__nv_reservedSMEM_offset_0_alias,@"STO_CUDA_RESERVED_SHARED STV_DEFAULT"
__nv_reservedSMEM_offset_0_alias:
	.zero		0
.nv.shared.reserved.0:
	.zero		64
	.weak		__nv_reservedSMEM_tcgen05_partition
	.type		__nv_reservedSMEM_tcgen05_partition,@object
	.size		__nv_reservedSMEM_tcgen05_partition,(.L_0 - __nv_reservedSMEM_tcgen05_partition)
__nv_reservedSMEM_tcgen05_partition:
	.zero		32
.L_0:


//--------------------- .nv.global                --------------------------
	.section	.nv.global,"aw",@nobits
.nv.global:
	.type		_ZN40_INTERNAL_f90ae67f_4_k_cu_c9326644_304294cute1_E,@object
	.size		_ZN40_INTERNAL_f90ae67f_4_k_cu_c9326644_304294cute1_E,(_ZN40_INTERNAL_f90ae67f_4_k_cu_c9326644_304294cuda3std3__45__cpo6cbeginE - _ZN40_INTERNAL_f90ae67f_4_k_cu_c9326644_304294cute1_E)
_ZN40_INTERNAL_f90ae67f_4_k_cu_c9326644_304294cute1_E:
	.zero		1
	.type		_ZN40_INTERNAL_f90ae67f_4_k_cu_c9326644_304294cuda3std3__45__cpo6cbeginE,@object
	.size		_ZN40_INTERNAL_f90ae67f_4_k_cu_c9326644_304294cuda3std3__45__cpo6cbeginE,(_ZN40_INTERNAL_f90ae67f_4_k_cu_c9326644_304294cuda3std3__48in_placeE - _ZN40_INTERNAL_f90ae67f_4_k_cu_c9326644_304294cuda3std3__45__cpo6cbeginE)
_ZN40_INTERNAL_f90ae67f_4_k_cu_c9326644_304294cuda3std3__45__cpo6cbeginE:
	.zero		1
	.type		_ZN40_INTERNAL_f90ae67f_4_k_cu_c9326644_304294cuda3std3__48in_placeE,@object
	.size		_ZN40_INTERNAL_f90ae67f_4_k_cu_c9326644_304294cuda3std3__48in_placeE,(_ZN40_INTERNAL_f90ae67f_4_k_cu_c9326644_304294cuda3std6ranges3__45__cpo9iter_moveE - _ZN40_INTERNAL_f90ae67f_4_k_cu_c9326644_304294cuda3std3__48in_placeE)
_ZN40_INTERNAL_f90ae67f_4_k_cu_c9326644_304294cuda3std3__48in_placeE:
	.zero		1
	.type		_ZN40_INTERNAL_f90ae67f_4_k_cu_c9326644_304294cuda3std6ranges3__45__cpo9iter_moveE,@object
	.size		_ZN40_INTERNAL_f90ae67f_4_k_cu_c9326644_304294cuda3std6ranges3__45__cpo9iter_moveE,(_ZN40_INTERNAL_f90ae67f_4_k_cu_c9326644_304294cuda3std3__45__cpo5beginE - _ZN40_INTERNAL_f90ae67f_4_k_cu_c9326644_304294cuda3std6ranges3__45__cpo9iter_moveE)
_ZN40_INTERNAL_f90ae67f_4_k_cu_c9326644_304294cuda3std6ranges3__45__cpo9iter_moveE:
	.zero		1
	.type		_ZN40_INTERNAL_f90ae67f_4_k_cu_c9326644_304294cuda3std3__45__cpo5beginE,@object
	.size		_ZN40_INTERNAL_f90ae67f_4_k_cu_c9326644_304294cuda3std3__45__cpo5beginE,(_ZN40_INTERNAL_f90ae67f_4_k_cu_c9326644_304294cuda3std3__442_GLOBAL__N__f90ae67f_4_k_cu_c9326644_304296ignoreE - _ZN40_INTERNAL_f90ae67f_4_k_cu_c9326644_304294cuda3std3__45__cpo5beginE)
_ZN40_INTERNAL_f90ae67f_4_k_cu_c9326644_304294cuda3std3__45__cpo5beginE:
	.zero		1
	.type		_ZN40_INTERNAL_f90ae67f_4_k_cu_c9326644_304294cuda3std3__442_GLOBAL__N__f90ae67f_4_k_cu_c9326644_304296ignoreE,@object
	.size		_ZN40_INTERNAL_f90ae67f_4_k_cu_c9326644_304294cuda3std3__442_GLOBAL__N__f90ae67f_4_k_cu_c9326644_304296ignoreE,(_ZN40_INTERNAL_f90ae67f_4_k_cu_c9326644_304294cute7productE - _ZN40_INTERNAL_f90ae67f_4_k_cu_c9326644_304294cuda3std3__442_GLOBAL__N__f90ae67f_4_k_cu_c9326644_304296ignoreE)
_ZN40_INTERNAL_f90ae67f_4_k_cu_c9326644_304294cuda3std3__442_GLOBAL__N__f90ae67f_4_k_cu_c9326644_304296ignoreE:
	.zero		1
	.type		_ZN40_INTERNAL_f90ae67f_4_k_cu_c9326644_304294cute7productE,@object
	.size		_ZN40_INTERNAL_f90ae67f_4_k_cu_c9326644_304294cute7productE,(_ZN40_INTERNAL_f90ae67f_4_k_cu_c9326644_304294cuda3std3__45__cpo3endE - _ZN40_INTERNAL_f90ae67f_4_k_cu_c9326644_304294cute7productE)
_ZN40_INTERNAL_f90ae67f_4_k_cu_c9326644_304294cute7productE:
	.zero		1
	.type		_ZN40_INTERNAL_f90ae67f_4_k_cu_c9326644_304294cuda3std3__45__cpo3endE,@object
	.size		_ZN40_INTERNAL_f90ae67f_4_k_cu_c9326644_304294cuda3std3__45__cpo3endE,(_ZN40_INTERNAL_f90ae67f_4_k_cu_c9326644_304294cuda3std3__419piecewise_constructE - _ZN40_INTERNAL_f90ae67f_4_k_cu_c9326644_304294cuda3std3__45__cpo3endE)
_ZN40_INTERNAL_f90ae67f_4_k_cu_c9326644_304294cuda3std3__45__cpo3endE:
	.zero		1
	.type		_ZN40_INTERNAL_f90ae67f_4_k_cu_c9326644_304294cuda3std3__419piecewise_constructE,@object
	.size		_ZN40_INTERNAL_f90ae67f_4_k_cu_c9326644_304294cuda3std3__419piecewise_constructE,(_ZN40_INTERNAL_f90ae67f_4_k_cu_c9326644_304294cuda3std3__45__cpo4cendE - _ZN40_INTERNAL_f90ae67f_4_k_cu_c9326644_304294cuda3std3__419piecewise_constructE)
_ZN40_INTERNAL_f90ae67f_4_k_cu_c9326644_304294cuda3std3__419piecewise_constructE:
	.zero		1
	.type		_ZN40_INTERNAL_f90ae67f_4_k_cu_c9326644_304294cuda3std3__45__cpo4cendE,@object
	.size		_ZN40_INTERNAL_f90ae67f_4_k_cu_c9326644_304294cuda3std3__45__cpo4cendE,(_ZN40_INTERNAL_f90ae67f_4_k_cu_c9326644_304294cuda3std6ranges3__45__cpo4swapE - _ZN40_INTERNAL_f90ae67f_4_k_cu_c9326644_304294cuda3std3__45__cpo4cendE)
_ZN40_INTERNAL_f90ae67f_4_k_cu_c9326644_304294cuda3std3__45__cpo4cendE:
	.zero		1
	.type		_ZN40_INTERNAL_f90ae67f_4_k_cu_c9326644_304294cuda3std6ranges3__45__cpo4swapE,@object
	.size		_ZN40_INTERNAL_f90ae67f_4_k_cu_c9326644_304294cuda3std6ranges3__45__cpo4swapE,(.L_10 - _ZN40_INTERNAL_f90ae67f_4_k_cu_c9326644_304294cuda3std6ranges3__45__cpo4swapE)
_ZN40_INTERNAL_f90ae67f_4_k_cu_c9326644_304294cuda3std6ranges3__45__cpo4swapE:
	.zero		1
.L_10:


//--------------------- .nv.constant0._ZN7cutlass13device_kernelINS_4gemm6kernel13GemmUniversalIN4cute5tupleIJiiiiEEENS1_10collective13CollectiveMmaINS1_35MainloopSm100TmaUmmaWarpSpecializedILi2ELi2ELi2ENS5_IJNS4_1CILi2EEENSA_ILi4EEENSA_ILi1EEEEEEEENS5_IJNSA_ILi256EEESG_NSA_ILi64EEEEEENS_10tfloat32_tENS5_IJlSD_lEEESJ_SK_NS4_8TiledMMAINS4_8MMA_AtomIJNS4_23SM100_MMA_TF32_2x1SM_SSISJ_SJ_fLi256ELi256ELNS4_4UMMA5MajorE0ELSP_0ELNSO_7ScaleInE0ELSQ_0EEEEEENS4_6LayoutINS5_IJSD_SD_SD_EEENS5_IJNSA_ILi0EEESV_SV_EEEEENS5_IJNS4_10UnderscoreESY_SY_EEEEENS4_28SM100_TMA_2SM_LOAD_MULTICASTENS4_14ComposedLayoutINS4_7SwizzleILi3ELi4ELi3EEENS4_18smem_ptr_flag_bitsILi32EEENST_INS5_IJNSA_ILi8EEENSA_ILi32EEEEEENS5_IJS18_SD_EEEEEEEvNS4_8identityENS4_18SM100_TMA_2SM_LOADES1C_vS1D_EENS_8epilogue10collective18CollectiveEpilogueINS1G_23Sm100TmaWarpSpecializedILi4ELi2ELi32ELb1ELb0EEEJNS5_IJNSA_ILi128EEESG_SH_EEENS5_IJNST_IS1L_SD_EENST_IS18_SD_EEEEESJ_SK_SJ_SK_NS1G_6fusion15FusionCallbacksIS1K_NS1Q_17LinearCombinationISJ_fSJ_fLNS_15FloatRoundStyleE2EEES1M_S1P_JEEENS4_5SM1004TMEM4LOAD26SM100_TMEM_LOAD_32dp32b32xENS4_13SM90_TMA_LOADES1C_NS4_39AutoVectorizingCopyWithAssumedAlignmentILi128EEENS4_14SM90_TMA_STOREES1C_S22_S22_EEEvvEEEEvNT_6ParamsE --------------------------
	.section	.nv.constant0._ZN7cutlass13device_kernelINS_4gemm6kernel13GemmUniversalIN4cute5tupleIJiiiiEEENS1_10collective13CollectiveMmaINS1_35MainloopSm100TmaUmmaWarpSpecializedILi2ELi2ELi2ENS5_IJNS4_1CILi2EEENSA_ILi4EEENSA_ILi1EEEEEEEENS5_IJNSA_ILi256EEESG_NSA_ILi64EEEEEENS_10tfloat32_tENS5_IJlSD_lEEESJ_SK_NS4_8TiledMMAINS4_8MMA_AtomIJNS4_23SM100_MMA_TF32_2x1SM_SSISJ_SJ_fLi256ELi256ELNS4_4UMMA5MajorE0ELSP_0ELNSO_7ScaleInE0ELSQ_0EEEEEENS4_6LayoutINS5_IJSD_SD_SD_EEENS5_IJNSA_ILi0EEESV_SV_EEEEENS5_IJNS4_10UnderscoreESY_SY_EEEEENS4_28SM100_TMA_2SM_LOAD_MULTICASTENS4_14ComposedLayoutINS4_7SwizzleILi3ELi4ELi3EEENS4_18smem_ptr_flag_bitsILi32EEENST_INS5_IJNSA_ILi8EEENSA_ILi32EEEEEENS5_IJS18_SD_EEEEEEEvNS4_8identityENS4_18SM100_TMA_2SM_LOADES1C_vS1D_EENS_8epilogue10collective18CollectiveEpilogueINS1G_23Sm100TmaWarpSpecializedILi4ELi2ELi32ELb1ELb0EEEJNS5_IJNSA_ILi128EEESG_SH_EEENS5_IJNST_IS1L_SD_EENST_IS18_SD_EEEEESJ_SK_SJ_SK_NS1G_6fusion15FusionCallbacksIS1K_NS1Q_17LinearCombinationISJ_fSJ_fLNS_15FloatRoundStyleE2EEES1M_S1P_JEEENS4_5SM1004TMEM4LOAD26SM100_TMEM_LOAD_32dp32b32xENS4_13SM90_TMA_LOADES1C_NS4_39AutoVectorizingCopyWithAssumedAlignmentILi128EEENS4_14SM90_TMA_STOREES1C_S22_S22_EEEvvEEEEvNT_6ParamsE,"a",@progbits
	.sectionflags	@""
	.align	4
.nv.constant0._ZN7cutlass13device_kernelINS_4gemm6kernel13GemmUniversalIN4cute5tupleIJiiiiEEENS1_10collective13CollectiveMmaINS1_35MainloopSm100TmaUmmaWarpSpecializedILi2ELi2ELi2ENS5_IJNS4_1CILi2EEENSA_ILi4EEENSA_ILi1EEEEEEEENS5_IJNSA_ILi256EEESG_NSA_ILi64EEEEEENS_10tfloat32_tENS5_IJlSD_lEEESJ_SK_NS4_8TiledMMAINS4_8MMA_AtomIJNS4_23SM100_MMA_TF32_2x1SM_SSISJ_SJ_fLi256ELi256ELNS4_4UMMA5MajorE0ELSP_0ELNSO_7ScaleInE0ELSQ_0EEEEEENS4_6LayoutINS5_IJSD_SD_SD_EEENS5_IJNSA_ILi0EEESV_SV_EEEEENS5_IJNS4_10UnderscoreESY_SY_EEEEENS4_28SM100_TMA_2SM_LOAD_MULTICASTENS4_14ComposedLayoutINS4_7SwizzleILi3ELi4ELi3EEENS4_18smem_ptr_flag_bitsILi32EEENST_INS5_IJNSA_ILi8EEENSA_ILi32EEEEEENS5_IJS18_SD_EEEEEEEvNS4_8identityENS4_18SM100_TMA_2SM_LOADES1C_vS1D_EENS_8epilogue10collective18CollectiveEpilogueINS1G_23Sm100TmaWarpSpecializedILi4ELi2ELi32ELb1ELb0EEEJNS5_IJNSA_ILi128EEESG_SH_EEENS5_IJNST_IS1L_SD_EENST_IS18_SD_EEEEESJ_SK_SJ_SK_NS1G_6fusion15FusionCallbacksIS1K_NS1Q_17LinearCombinationISJ_fSJ_fLNS_15FloatRoundStyleE2EEES1M_S1P_JEEENS4_5SM1004TMEM4LOAD26SM100_TMEM_LOAD_32dp32b32xENS4_13SM90_TMA_LOADES1C_NS4_39AutoVectorizingCopyWithAssumedAlignmentILi128EEENS4_14SM90_TMA_STOREES1C_S22_S22_EEEvvEEEEvNT_6ParamsE:
	.zero		2944


//--------------------- SYMBOLS --------------------------

	.type		.nv.reservedSmem.offset0,@object
	.size		.nv.reservedSmem.offset0,0x4
	.type		.nv.reservedSmem.cap,@object
	.size		.nv.reservedSmem.cap,0x4
	.type		__assertfail,@function
